//
// Generated by NVIDIA NVVM Compiler
//
// Compiler Build ID: CL-36424714
// Cuda compilation tools, release 13.0, V13.0.88
// Based on NVVM 20.0.0
//

.version 9.0
.target sm_100
.address_size 64

.func  (.param .b64 func_retval0) __internal_accurate_pow
(
	.param .b64 __internal_accurate_pow_param_0
)
;
.const .align 4 .f32 PI = 0f40490FEB;
.const .align 4 .f32 E = 0f402DF854;
.const .align 4 .f32 HALF_C = 0f3C8EFA41;
.const .align 4 .f32 sqrt2 = 0f3FB504F3;
.const .align 4 .f32 sqrt3 = 0f3FDDB3D7;
.const .align 4 .u32 SAND;
.const .align 4 .u32 DIRT = 1;
.const .align 4 .u32 OCEAN = 2;
.const .align 4 .u32 GRASS = 3;
.const .align 4 .u32 STONE = 4;
.const .align 4 .u32 ICE = 5;
.const .align 4 .u32 FOREST = 6;
.const .align 4 .u32 LAKE = 7;
.global .align 4 .b8 __cudart_i2opi_f[24] = {65, 144, 67, 60, 153, 149, 98, 219, 192, 221, 52, 245, 209, 87, 39, 252, 41, 21, 68, 78, 110, 131, 249, 162};

.func  (.param .b32 func_retval0) _Z10countLakeRiiiiPiiiPS_(
	.param .b32 _Z10countLakeRiiiiPiiiPS__param_0,
	.param .b32 _Z10countLakeRiiiiPiiiPS__param_1,
	.param .b32 _Z10countLakeRiiiiPiiiPS__param_2,
	.param .b32 _Z10countLakeRiiiiPiiiPS__param_3,
	.param .b64 _Z10countLakeRiiiiPiiiPS__param_4,
	.param .b32 _Z10countLakeRiiiiPiiiPS__param_5,
	.param .b64 _Z10countLakeRiiiiPiiiPS__param_6
)
{
	.reg .pred 	%p<12>;
	.reg .b32 	%r<74>;
	.reg .b64 	%rd<10>;

	ld.param.u32 	%r31, [_Z10countLakeRiiiiPiiiPS__param_0];
	ld.param.u32 	%r65, [_Z10countLakeRiiiiPiiiPS__param_1];
	ld.param.u32 	%r33, [_Z10countLakeRiiiiPiiiPS__param_2];
	ld.param.u32 	%r64, [_Z10countLakeRiiiiPiiiPS__param_3];
	ld.param.u64 	%rd2, [_Z10countLakeRiiiiPiiiPS__param_4];
	ld.param.u32 	%r63, [_Z10countLakeRiiiiPiiiPS__param_5];
	ld.param.u64 	%rd3, [_Z10countLakeRiiiiPiiiPS__param_6];
	setp.gt.s32 	%p1, %r63, 11;
	mov.b32 	%r37, 12;
	mov.b32 	%r72, -2147483648;
	mov.u32 	%r71, %r37;
	@%p1 bra 	$L__BB0_14;
	cvta.to.global.u64 	%rd4, %rd2;
	ld.global.u32 	%r1, [%rd4+4];
	not.b32 	%r2, %r31;
	ld.global.u32 	%r3, [%rd4];
	ld.const.u32 	%r4, [OCEAN];
	ld.const.u32 	%r5, [LAKE];
	add.s32 	%r6, %r31, 1;
	add.s32 	%r7, %r31, -1;
	shl.b32 	%r39, %r3, 1;
	add.s32 	%r8, %r39, %r2;
	shr.u32 	%r40, %r1, 31;
	add.s32 	%r41, %r1, %r40;
	shr.s32 	%r9, %r41, 1;
	cvta.to.global.u64 	%rd1, %rd3;
	mov.b32 	%r72, -2147483648;
$L__BB0_2:
	setp.gt.s32 	%p2, %r31, -1;
	rem.s32 	%r68, %r65, %r1;
	@%p2 bra 	$L__BB0_4;
	add.s32 	%r43, %r9, %r68;
	rem.s32 	%r68, %r43, %r1;
	mov.u32 	%r67, %r2;
	bra.uni 	$L__BB0_6;
$L__BB0_4:
	setp.lt.s32 	%p3, %r31, %r3;
	mov.u32 	%r67, %r31;
	@%p3 bra 	$L__BB0_6;
	add.s32 	%r42, %r9, %r68;
	rem.s32 	%r68, %r42, %r1;
	mov.u32 	%r67, %r8;
$L__BB0_6:
	add.s32 	%r44, %r3, %r67;
	rem.s32 	%r45, %r44, %r3;
	add.s32 	%r46, %r1, %r68;
	rem.s32 	%r47, %r46, %r1;
	mul.wide.u32 	%rd5, %r45, 8;
	add.s64 	%rd6, %rd1, %rd5;
	ld.global.u64 	%rd7, [%rd6];
	mul.wide.u32 	%rd8, %r47, 4;
	add.s64 	%rd9, %rd7, %rd8;
	ld.u32 	%r48, [%rd9];
	setp.eq.s32 	%p4, %r48, %r4;
	setp.eq.s32 	%p5, %r48, %r5;
	or.pred  	%p6, %p4, %p5;
	@%p6 bra 	$L__BB0_8;
	add.s32 	%r71, %r63, -1;
	bra.uni 	$L__BB0_14;
$L__BB0_8:
	setp.eq.s32 	%p7, %r33, -1;
	mov.b32 	%r71, 0;
	@%p7 bra 	$L__BB0_10;
	setp.eq.s32 	%p8, %r33, 1;
	add.s32 	%r51, %r63, 1;
	{ // callseq 0, 0
	.param .b32 param0;
	st.param.b32 	[param0], %r6;
	.param .b32 param1;
	st.param.b32 	[param1], %r65;
	.param .b32 param2;
	st.param.b32 	[param2], 1;
	.param .b32 param3;
	st.param.b32 	[param3], %r64;
	.param .b64 param4;
	st.param.b64 	[param4], %rd2;
	.param .b32 param5;
	st.param.b32 	[param5], %r51;
	.param .b64 param6;
	st.param.b64 	[param6], %rd3;
	.param .b32 retval0;
	call.uni (retval0), 
	_Z10countLakeRiiiiPiiiPS_, 
	(
	param0, 
	param1, 
	param2, 
	param3, 
	param4, 
	param5, 
	param6
	);
	ld.param.b32 	%r71, [retval0];
	} // callseq 0
	@%p8 bra 	$L__BB0_11;
$L__BB0_10:
	add.s32 	%r53, %r63, 1;
	{ // callseq 1, 0
	.param .b32 param0;
	st.param.b32 	[param0], %r7;
	.param .b32 param1;
	st.param.b32 	[param1], %r65;
	.param .b32 param2;
	st.param.b32 	[param2], -1;
	.param .b32 param3;
	st.param.b32 	[param3], %r64;
	.param .b64 param4;
	st.param.b64 	[param4], %rd2;
	.param .b32 param5;
	st.param.b32 	[param5], %r53;
	.param .b64 param6;
	st.param.b64 	[param6], %rd3;
	.param .b32 retval0;
	call.uni (retval0), 
	_Z10countLakeRiiiiPiiiPS_, 
	(
	param0, 
	param1, 
	param2, 
	param3, 
	param4, 
	param5, 
	param6
	);
	ld.param.b32 	%r54, [retval0];
	} // callseq 1
	max.s32 	%r71, %r71, %r54;
$L__BB0_11:
	setp.eq.s32 	%p9, %r64, -1;
	@%p9 bra 	$L__BB0_13;
	add.s32 	%r56, %r65, 1;
	add.s32 	%r57, %r63, 1;
	{ // callseq 2, 0
	.param .b32 param0;
	st.param.b32 	[param0], %r31;
	.param .b32 param1;
	st.param.b32 	[param1], %r56;
	.param .b32 param2;
	st.param.b32 	[param2], %r33;
	.param .b32 param3;
	st.param.b32 	[param3], 1;
	.param .b64 param4;
	st.param.b64 	[param4], %rd2;
	.param .b32 param5;
	st.param.b32 	[param5], %r57;
	.param .b64 param6;
	st.param.b64 	[param6], %rd3;
	.param .b32 retval0;
	call.uni (retval0), 
	_Z10countLakeRiiiiPiiiPS_, 
	(
	param0, 
	param1, 
	param2, 
	param3, 
	param4, 
	param5, 
	param6
	);
	ld.param.b32 	%r58, [retval0];
	} // callseq 2
	max.s32 	%r71, %r71, %r58;
	setp.eq.s32 	%p10, %r64, 1;
	@%p10 bra 	$L__BB0_14;
$L__BB0_13:
	add.s32 	%r65, %r65, -1;
	add.s32 	%r63, %r63, 1;
	max.s32 	%r72, %r71, %r72;
	setp.ne.s32 	%p11, %r63, 12;
	mov.b32 	%r64, -1;
	mov.u32 	%r71, %r37;
	@%p11 bra 	$L__BB0_2;
$L__BB0_14:
	max.s32 	%r62, %r71, %r72;
	st.param.b32 	[func_retval0], %r62;
	ret;

}
	// .globl	genTerrain
.visible .entry genTerrain(
	.param .u64 .ptr .align 1 genTerrain_param_0,
	.param .u64 .ptr .align 1 genTerrain_param_1,
	.param .u64 .ptr .align 1 genTerrain_param_2
)
{
	.local .align 4 .b8 	__local_depot1[28];
	.reg .b64 	%SP;
	.reg .b64 	%SPL;
	.reg .pred 	%p<799>;
	.reg .b32 	%r<3880>;
	.reg .b32 	%f<2909>;
	.reg .b64 	%rd<1749>;
	.reg .b64 	%fd<331>;

	mov.u64 	%SPL, __local_depot1;
	ld.param.u64 	%rd677, [genTerrain_param_0];
	cvta.to.global.u64 	%rd1, %rd677;
	add.u64 	%rd2, %SPL, 0;
	mov.u32 	%r1308, %tid.x;
	mov.u32 	%r1309, %tid.y;
	mov.u32 	%r1310, %ntid.x;
	mov.u32 	%r1311, %tid.z;
	mov.u32 	%r1312, %ntid.y;
	mov.u32 	%r1313, %ctaid.x;
	mov.u32 	%r1314, %ctaid.y;
	mov.u32 	%r1315, %nctaid.x;
	mov.u32 	%r1316, %ctaid.z;
	mov.u32 	%r1317, %nctaid.y;
	mad.lo.s32 	%r1318, %r1317, %r1316, %r1314;
	mad.lo.s32 	%r1319, %r1318, %r1315, %r1313;
	mul.lo.s32 	%r1320, %r1310, %r1312;
	mov.u32 	%r1321, %ntid.z;
	mul.lo.s32 	%r1322, %r1320, %r1321;
	mad.lo.s32 	%r1323, %r1312, %r1311, %r1309;
	mad.lo.s32 	%r1324, %r1323, %r1310, %r1308;
	mad.lo.s32 	%r1, %r1322, %r1319, %r1324;
	ld.global.u32 	%r2, [%rd1];
	ld.global.u32 	%r3, [%rd1+4];
	mul.lo.s32 	%r1325, %r3, %r2;
	ld.global.u32 	%r1326, [%rd1+8];
	mul.lo.s32 	%r1327, %r1325, %r1326;
	setp.ge.s32 	%p1, %r1, %r1327;
	@%p1 bra 	$L__BB1_787;
	div.s32 	%r1328, %r1, %r2;
	mul.lo.s32 	%r1329, %r1328, %r2;
	sub.s32 	%r4, %r1, %r1329;
	rem.s32 	%r5, %r1328, %r3;
	cvt.rn.f64.s32 	%fd31, %r2;
	div.rn.f64 	%fd1, %fd31, 0d4008000000000000;
	cvt.rn.f64.s32 	%fd2, %r4;
	fma.rn.f64 	%fd32, %fd1, 0d0000000000000000, %fd2;
	div.rn.f64 	%fd3, %fd32, %fd1;
	cvt.rn.f64.s32 	%fd4, %r5;
	fma.rn.f64 	%fd33, %fd1, 0d0000000000000000, %fd4;
	div.rn.f64 	%fd5, %fd33, %fd1;
	shl.b32 	%r1330, %r2, 1;
	cvt.rn.f64.s32 	%fd6, %r1330;
	cvt.rzi.s32.f64 	%r6, %fd3;
	cvt.rzi.s32.f64 	%r7, %fd5;
	cvt.rn.f32.s32 	%f1, %r6;
	mul.f32 	%f2, %f1, 0f46AB6C00;
	cvt.rn.f32.s32 	%f3, %r7;
	mul.f32 	%f4, %f3, 0f48274F00;
	add.f32 	%f682, %f2, %f4;
	add.f32 	%f5, %f682, 0f460B4000;
	mul.f32 	%f683, %f5, 0f3F22F983;
	cvt.rni.s32.f32 	%r3498, %f683;
	cvt.rn.f32.s32 	%f684, %r3498;
	fma.rn.f32 	%f685, %f684, 0fBFC90FDA, %f5;
	fma.rn.f32 	%f686, %f684, 0fB3A22168, %f685;
	fma.rn.f32 	%f2811, %f684, 0fA7C234C5, %f686;
	abs.f32 	%f7, %f5;
	setp.ltu.f32 	%p2, %f7, 0f47CE4780;
	@%p2 bra 	$L__BB1_9;
	setp.neu.f32 	%p3, %f7, 0f7F800000;
	@%p3 bra 	$L__BB1_4;
	mov.f32 	%f689, 0f00000000;
	mul.rn.f32 	%f2811, %f5, %f689;
	mov.b32 	%r3498, 0;
	bra.uni 	$L__BB1_9;
$L__BB1_4:
	mov.b32 	%r9, %f5;
	shl.b32 	%r1332, %r9, 8;
	or.b32  	%r10, %r1332, -2147483648;
	mov.b64 	%rd1463, 0;
	mov.b32 	%r3495, 0;
	mov.u64 	%rd1461, __cudart_i2opi_f;
	mov.u64 	%rd1462, %rd2;
$L__BB1_5:
	.pragma "nounroll";
	ld.global.nc.u32 	%r1333, [%rd1461];
	mad.wide.u32 	%rd681, %r1333, %r10, %rd1463;
	shr.u64 	%rd1463, %rd681, 32;
	st.local.u32 	[%rd1462], %rd681;
	add.s32 	%r3495, %r3495, 1;
	add.s64 	%rd1462, %rd1462, 4;
	add.s64 	%rd1461, %rd1461, 4;
	setp.ne.s32 	%p4, %r3495, 6;
	@%p4 bra 	$L__BB1_5;
	shr.u32 	%r1334, %r9, 23;
	st.local.u32 	[%rd2+24], %rd1463;
	and.b32  	%r13, %r1334, 31;
	and.b32  	%r1335, %r1334, 224;
	add.s32 	%r1336, %r1335, -128;
	shr.u32 	%r1337, %r1336, 5;
	mul.wide.u32 	%rd682, %r1337, 4;
	sub.s64 	%rd9, %rd2, %rd682;
	ld.local.u32 	%r3496, [%rd9+24];
	ld.local.u32 	%r3497, [%rd9+20];
	setp.eq.s32 	%p5, %r13, 0;
	@%p5 bra 	$L__BB1_8;
	shf.l.wrap.b32 	%r3496, %r3497, %r3496, %r13;
	ld.local.u32 	%r1338, [%rd9+16];
	shf.l.wrap.b32 	%r3497, %r1338, %r3497, %r13;
$L__BB1_8:
	shr.u32 	%r1339, %r3496, 30;
	shf.l.wrap.b32 	%r1340, %r3497, %r3496, 2;
	shl.b32 	%r1341, %r3497, 2;
	shr.u32 	%r1342, %r1340, 31;
	add.s32 	%r1343, %r1342, %r1339;
	neg.s32 	%r1344, %r1343;
	setp.lt.s32 	%p6, %r9, 0;
	selp.b32 	%r3498, %r1344, %r1343, %p6;
	xor.b32  	%r1345, %r1340, %r9;
	shr.s32 	%r1346, %r1340, 31;
	xor.b32  	%r1347, %r1346, %r1340;
	xor.b32  	%r1348, %r1346, %r1341;
	cvt.u64.u32 	%rd683, %r1347;
	shl.b64 	%rd684, %rd683, 32;
	cvt.u64.u32 	%rd685, %r1348;
	or.b64  	%rd686, %rd684, %rd685;
	cvt.rn.f64.s64 	%fd34, %rd686;
	mul.f64 	%fd35, %fd34, 0d3BF921FB54442D19;
	cvt.rn.f32.f64 	%f687, %fd35;
	neg.f32 	%f688, %f687;
	setp.lt.s32 	%p7, %r1345, 0;
	selp.f32 	%f2811, %f688, %f687, %p7;
$L__BB1_9:
	mul.rn.f32 	%f690, %f2811, %f2811;
	and.b32  	%r1350, %r3498, 1;
	setp.eq.b32 	%p8, %r1350, 1;
	selp.f32 	%f691, 0f3F800000, %f2811, %p8;
	fma.rn.f32 	%f692, %f690, %f691, 0f00000000;
	fma.rn.f32 	%f693, %f690, 0f37CBAC00, 0fBAB607ED;
	selp.f32 	%f694, %f693, 0fB94D4153, %p8;
	selp.f32 	%f695, 0f3D2AAABB, 0f3C0885E4, %p8;
	fma.rn.f32 	%f696, %f694, %f690, %f695;
	selp.f32 	%f697, 0fBEFFFFFF, 0fBE2AAAA8, %p8;
	fma.rn.f32 	%f698, %f696, %f690, %f697;
	fma.rn.f32 	%f699, %f698, %f692, %f691;
	and.b32  	%r1351, %r3498, 2;
	setp.eq.s32 	%p9, %r1351, 0;
	mov.f32 	%f700, 0f00000000;
	sub.f32 	%f701, %f700, %f699;
	selp.f32 	%f11, %f699, %f701, %p9;
	mul.f32 	%f12, %f1, 0f46B4EA00;
	mul.f32 	%f702, %f12, %f3;
	fma.rn.f32 	%f13, %f702, 0f4854BA00, 0f46187800;
	mul.f32 	%f703, %f13, 0f3F22F983;
	cvt.rni.s32.f32 	%r3502, %f703;
	cvt.rn.f32.s32 	%f704, %r3502;
	fma.rn.f32 	%f705, %f704, 0fBFC90FDA, %f13;
	fma.rn.f32 	%f706, %f704, 0fB3A22168, %f705;
	fma.rn.f32 	%f2812, %f704, 0fA7C234C5, %f706;
	abs.f32 	%f15, %f13;
	setp.ltu.f32 	%p10, %f15, 0f47CE4780;
	@%p10 bra 	$L__BB1_17;
	setp.neu.f32 	%p11, %f15, 0f7F800000;
	@%p11 bra 	$L__BB1_12;
	mov.f32 	%f709, 0f00000000;
	mul.rn.f32 	%f2812, %f13, %f709;
	mov.b32 	%r3502, 0;
	bra.uni 	$L__BB1_17;
$L__BB1_12:
	mov.b32 	%r23, %f13;
	shl.b32 	%r1353, %r23, 8;
	or.b32  	%r24, %r1353, -2147483648;
	mov.b64 	%rd1466, 0;
	mov.b32 	%r3499, 0;
	mov.u64 	%rd1464, __cudart_i2opi_f;
	mov.u64 	%rd1465, %rd2;
$L__BB1_13:
	.pragma "nounroll";
	ld.global.nc.u32 	%r1354, [%rd1464];
	mad.wide.u32 	%rd689, %r1354, %r24, %rd1466;
	shr.u64 	%rd1466, %rd689, 32;
	st.local.u32 	[%rd1465], %rd689;
	add.s32 	%r3499, %r3499, 1;
	add.s64 	%rd1465, %rd1465, 4;
	add.s64 	%rd1464, %rd1464, 4;
	setp.ne.s32 	%p12, %r3499, 6;
	@%p12 bra 	$L__BB1_13;
	shr.u32 	%r1355, %r23, 23;
	st.local.u32 	[%rd2+24], %rd1466;
	and.b32  	%r27, %r1355, 31;
	and.b32  	%r1356, %r1355, 224;
	add.s32 	%r1357, %r1356, -128;
	shr.u32 	%r1358, %r1357, 5;
	mul.wide.u32 	%rd690, %r1358, 4;
	sub.s64 	%rd16, %rd2, %rd690;
	ld.local.u32 	%r3500, [%rd16+24];
	ld.local.u32 	%r3501, [%rd16+20];
	setp.eq.s32 	%p13, %r27, 0;
	@%p13 bra 	$L__BB1_16;
	shf.l.wrap.b32 	%r3500, %r3501, %r3500, %r27;
	ld.local.u32 	%r1359, [%rd16+16];
	shf.l.wrap.b32 	%r3501, %r1359, %r3501, %r27;
$L__BB1_16:
	shr.u32 	%r1360, %r3500, 30;
	shf.l.wrap.b32 	%r1361, %r3501, %r3500, 2;
	shl.b32 	%r1362, %r3501, 2;
	shr.u32 	%r1363, %r1361, 31;
	add.s32 	%r1364, %r1363, %r1360;
	neg.s32 	%r1365, %r1364;
	setp.lt.s32 	%p14, %r23, 0;
	selp.b32 	%r3502, %r1365, %r1364, %p14;
	xor.b32  	%r1366, %r1361, %r23;
	shr.s32 	%r1367, %r1361, 31;
	xor.b32  	%r1368, %r1367, %r1361;
	xor.b32  	%r1369, %r1367, %r1362;
	cvt.u64.u32 	%rd691, %r1368;
	shl.b64 	%rd692, %rd691, 32;
	cvt.u64.u32 	%rd693, %r1369;
	or.b64  	%rd694, %rd692, %rd693;
	cvt.rn.f64.s64 	%fd36, %rd694;
	mul.f64 	%fd37, %fd36, 0d3BF921FB54442D19;
	cvt.rn.f32.f64 	%f707, %fd37;
	neg.f32 	%f708, %f707;
	setp.lt.s32 	%p15, %r1366, 0;
	selp.f32 	%f2812, %f708, %f707, %p15;
$L__BB1_17:
	add.s32 	%r1371, %r3502, 1;
	mul.rn.f32 	%f710, %f2812, %f2812;
	and.b32  	%r1372, %r3502, 1;
	setp.eq.b32 	%p16, %r1372, 1;
	selp.f32 	%f711, %f2812, 0f3F800000, %p16;
	fma.rn.f32 	%f712, %f710, %f711, 0f00000000;
	fma.rn.f32 	%f713, %f710, 0f37CBAC00, 0fBAB607ED;
	selp.f32 	%f714, 0fB94D4153, %f713, %p16;
	selp.f32 	%f715, 0f3C0885E4, 0f3D2AAABB, %p16;
	fma.rn.f32 	%f716, %f714, %f710, %f715;
	selp.f32 	%f717, 0fBE2AAAA8, 0fBEFFFFFF, %p16;
	fma.rn.f32 	%f718, %f716, %f710, %f717;
	fma.rn.f32 	%f719, %f718, %f712, %f711;
	and.b32  	%r1373, %r1371, 2;
	setp.eq.s32 	%p17, %r1373, 0;
	mov.f32 	%f720, 0f00000000;
	sub.f32 	%f721, %f720, %f719;
	selp.f32 	%f722, %f719, %f721, %p17;
	mul.f32 	%f723, %f11, 0f45368000;
	mul.f32 	%f19, %f723, %f722;
	mul.f32 	%f724, %f19, 0f3F22F983;
	cvt.rni.s32.f32 	%r3510, %f724;
	cvt.rn.f32.s32 	%f725, %r3510;
	fma.rn.f32 	%f726, %f725, 0fBFC90FDA, %f19;
	fma.rn.f32 	%f727, %f725, 0fB3A22168, %f726;
	fma.rn.f32 	%f2814, %f725, 0fA7C234C5, %f727;
	abs.f32 	%f21, %f19;
	setp.ltu.f32 	%p18, %f21, 0f47CE4780;
	mov.u32 	%r3506, %r3510;
	mov.f32 	%f2813, %f2814;
	@%p18 bra 	$L__BB1_25;
	setp.neu.f32 	%p19, %f21, 0f7F800000;
	@%p19 bra 	$L__BB1_20;
	mov.f32 	%f730, 0f00000000;
	mul.rn.f32 	%f2813, %f19, %f730;
	mov.b32 	%r3506, 0;
	bra.uni 	$L__BB1_25;
$L__BB1_20:
	mov.b32 	%r37, %f19;
	shl.b32 	%r1375, %r37, 8;
	or.b32  	%r38, %r1375, -2147483648;
	mov.b64 	%rd1469, 0;
	mov.b32 	%r3503, 0;
	mov.u64 	%rd1467, __cudart_i2opi_f;
	mov.u64 	%rd1468, %rd2;
$L__BB1_21:
	.pragma "nounroll";
	ld.global.nc.u32 	%r1376, [%rd1467];
	mad.wide.u32 	%rd697, %r1376, %r38, %rd1469;
	shr.u64 	%rd1469, %rd697, 32;
	st.local.u32 	[%rd1468], %rd697;
	add.s32 	%r3503, %r3503, 1;
	add.s64 	%rd1468, %rd1468, 4;
	add.s64 	%rd1467, %rd1467, 4;
	setp.ne.s32 	%p20, %r3503, 6;
	@%p20 bra 	$L__BB1_21;
	shr.u32 	%r1377, %r37, 23;
	st.local.u32 	[%rd2+24], %rd1469;
	and.b32  	%r41, %r1377, 31;
	and.b32  	%r1378, %r1377, 224;
	add.s32 	%r1379, %r1378, -128;
	shr.u32 	%r1380, %r1379, 5;
	mul.wide.u32 	%rd698, %r1380, 4;
	sub.s64 	%rd23, %rd2, %rd698;
	ld.local.u32 	%r3504, [%rd23+24];
	ld.local.u32 	%r3505, [%rd23+20];
	setp.eq.s32 	%p21, %r41, 0;
	@%p21 bra 	$L__BB1_24;
	shf.l.wrap.b32 	%r3504, %r3505, %r3504, %r41;
	ld.local.u32 	%r1381, [%rd23+16];
	shf.l.wrap.b32 	%r3505, %r1381, %r3505, %r41;
$L__BB1_24:
	shr.u32 	%r1382, %r3504, 30;
	shf.l.wrap.b32 	%r1383, %r3505, %r3504, 2;
	shl.b32 	%r1384, %r3505, 2;
	shr.u32 	%r1385, %r1383, 31;
	add.s32 	%r1386, %r1385, %r1382;
	neg.s32 	%r1387, %r1386;
	setp.lt.s32 	%p22, %r37, 0;
	selp.b32 	%r3506, %r1387, %r1386, %p22;
	xor.b32  	%r1388, %r1383, %r37;
	shr.s32 	%r1389, %r1383, 31;
	xor.b32  	%r1390, %r1389, %r1383;
	xor.b32  	%r1391, %r1389, %r1384;
	cvt.u64.u32 	%rd699, %r1390;
	shl.b64 	%rd700, %rd699, 32;
	cvt.u64.u32 	%rd701, %r1391;
	or.b64  	%rd702, %rd700, %rd701;
	cvt.rn.f64.s64 	%fd38, %rd702;
	mul.f64 	%fd39, %fd38, 0d3BF921FB54442D19;
	cvt.rn.f32.f64 	%f728, %fd39;
	neg.f32 	%f729, %f728;
	setp.lt.s32 	%p23, %r1388, 0;
	selp.f32 	%f2813, %f729, %f728, %p23;
$L__BB1_25:
	setp.ltu.f32 	%p24, %f21, 0f47CE4780;
	add.s32 	%r1393, %r3506, 1;
	mul.rn.f32 	%f731, %f2813, %f2813;
	and.b32  	%r1394, %r3506, 1;
	setp.eq.b32 	%p25, %r1394, 1;
	selp.f32 	%f732, %f2813, 0f3F800000, %p25;
	fma.rn.f32 	%f733, %f731, %f732, 0f00000000;
	fma.rn.f32 	%f734, %f731, 0f37CBAC00, 0fBAB607ED;
	selp.f32 	%f735, 0fB94D4153, %f734, %p25;
	selp.f32 	%f736, 0f3C0885E4, 0f3D2AAABB, %p25;
	fma.rn.f32 	%f737, %f735, %f731, %f736;
	selp.f32 	%f738, 0fBE2AAAA8, 0fBEFFFFFF, %p25;
	fma.rn.f32 	%f739, %f737, %f731, %f738;
	fma.rn.f32 	%f740, %f739, %f733, %f732;
	and.b32  	%r1395, %r1393, 2;
	setp.eq.s32 	%p26, %r1395, 0;
	mov.f32 	%f741, 0f00000000;
	sub.f32 	%f742, %f741, %f740;
	selp.f32 	%f25, %f740, %f742, %p26;
	@%p24 bra 	$L__BB1_33;
	setp.neu.f32 	%p27, %f21, 0f7F800000;
	@%p27 bra 	$L__BB1_28;
	mov.f32 	%f745, 0f00000000;
	mul.rn.f32 	%f2814, %f19, %f745;
	mov.b32 	%r3510, 0;
	bra.uni 	$L__BB1_33;
$L__BB1_28:
	mov.b32 	%r50, %f19;
	shl.b32 	%r1397, %r50, 8;
	or.b32  	%r51, %r1397, -2147483648;
	mov.b64 	%rd1472, 0;
	mov.b32 	%r3507, 0;
	mov.u64 	%rd1470, __cudart_i2opi_f;
	mov.u64 	%rd1471, %rd2;
$L__BB1_29:
	.pragma "nounroll";
	ld.global.nc.u32 	%r1398, [%rd1470];
	mad.wide.u32 	%rd705, %r1398, %r51, %rd1472;
	shr.u64 	%rd1472, %rd705, 32;
	st.local.u32 	[%rd1471], %rd705;
	add.s32 	%r3507, %r3507, 1;
	add.s64 	%rd1471, %rd1471, 4;
	add.s64 	%rd1470, %rd1470, 4;
	setp.ne.s32 	%p28, %r3507, 6;
	@%p28 bra 	$L__BB1_29;
	shr.u32 	%r1399, %r50, 23;
	st.local.u32 	[%rd2+24], %rd1472;
	and.b32  	%r54, %r1399, 31;
	and.b32  	%r1400, %r1399, 224;
	add.s32 	%r1401, %r1400, -128;
	shr.u32 	%r1402, %r1401, 5;
	mul.wide.u32 	%rd706, %r1402, 4;
	sub.s64 	%rd30, %rd2, %rd706;
	ld.local.u32 	%r3508, [%rd30+24];
	ld.local.u32 	%r3509, [%rd30+20];
	setp.eq.s32 	%p29, %r54, 0;
	@%p29 bra 	$L__BB1_32;
	shf.l.wrap.b32 	%r3508, %r3509, %r3508, %r54;
	ld.local.u32 	%r1403, [%rd30+16];
	shf.l.wrap.b32 	%r3509, %r1403, %r3509, %r54;
$L__BB1_32:
	shr.u32 	%r1404, %r3508, 30;
	shf.l.wrap.b32 	%r1405, %r3509, %r3508, 2;
	shl.b32 	%r1406, %r3509, 2;
	shr.u32 	%r1407, %r1405, 31;
	add.s32 	%r1408, %r1407, %r1404;
	neg.s32 	%r1409, %r1408;
	setp.lt.s32 	%p30, %r50, 0;
	selp.b32 	%r3510, %r1409, %r1408, %p30;
	xor.b32  	%r1410, %r1405, %r50;
	shr.s32 	%r1411, %r1405, 31;
	xor.b32  	%r1412, %r1411, %r1405;
	xor.b32  	%r1413, %r1411, %r1406;
	cvt.u64.u32 	%rd707, %r1412;
	shl.b64 	%rd708, %rd707, 32;
	cvt.u64.u32 	%rd709, %r1413;
	or.b64  	%rd710, %rd708, %rd709;
	cvt.rn.f64.s64 	%fd40, %rd710;
	mul.f64 	%fd41, %fd40, 0d3BF921FB54442D19;
	cvt.rn.f32.f64 	%f743, %fd41;
	neg.f32 	%f744, %f743;
	setp.lt.s32 	%p31, %r1410, 0;
	selp.f32 	%f2814, %f744, %f743, %p31;
$L__BB1_33:
	mul.rn.f32 	%f746, %f2814, %f2814;
	and.b32  	%r1415, %r3510, 1;
	setp.eq.b32 	%p32, %r1415, 1;
	selp.f32 	%f747, 0f3F800000, %f2814, %p32;
	fma.rn.f32 	%f748, %f746, %f747, 0f00000000;
	fma.rn.f32 	%f749, %f746, 0f37CBAC00, 0fBAB607ED;
	selp.f32 	%f750, %f749, 0fB94D4153, %p32;
	selp.f32 	%f751, 0f3D2AAABB, 0f3C0885E4, %p32;
	fma.rn.f32 	%f752, %f750, %f746, %f751;
	selp.f32 	%f753, 0fBEFFFFFF, 0fBE2AAAA8, %p32;
	fma.rn.f32 	%f754, %f752, %f746, %f753;
	fma.rn.f32 	%f755, %f754, %f748, %f747;
	and.b32  	%r1416, %r3510, 2;
	setp.eq.s32 	%p33, %r1416, 0;
	mov.f32 	%f756, 0f00000000;
	sub.f32 	%f757, %f756, %f755;
	selp.f32 	%f758, %f755, %f757, %p33;
	cvt.rn.f32.f64 	%f759, %fd3;
	sub.f32 	%f29, %f759, %f1;
	cvt.rn.f32.f64 	%f760, %fd5;
	sub.f32 	%f30, %f760, %f3;
	mul.f32 	%f761, %f30, %f758;
	fma.rn.f32 	%f31, %f29, %f25, %f761;
	add.s32 	%r1417, %r6, 1;
	cvt.rn.f32.s32 	%f32, %r1417;
	mul.f32 	%f33, %f32, 0f46AB6C00;
	add.f32 	%f762, %f33, %f4;
	add.f32 	%f34, %f762, 0f460B4000;
	mul.f32 	%f763, %f34, 0f3F22F983;
	cvt.rni.s32.f32 	%r3514, %f763;
	cvt.rn.f32.s32 	%f764, %r3514;
	fma.rn.f32 	%f765, %f764, 0fBFC90FDA, %f34;
	fma.rn.f32 	%f766, %f764, 0fB3A22168, %f765;
	fma.rn.f32 	%f2815, %f764, 0fA7C234C5, %f766;
	abs.f32 	%f36, %f34;
	setp.ltu.f32 	%p34, %f36, 0f47CE4780;
	@%p34 bra 	$L__BB1_41;
	setp.neu.f32 	%p35, %f36, 0f7F800000;
	@%p35 bra 	$L__BB1_36;
	mov.f32 	%f769, 0f00000000;
	mul.rn.f32 	%f2815, %f34, %f769;
	mov.b32 	%r3514, 0;
	bra.uni 	$L__BB1_41;
$L__BB1_36:
	mov.b32 	%r64, %f34;
	shl.b32 	%r1419, %r64, 8;
	or.b32  	%r65, %r1419, -2147483648;
	mov.b64 	%rd1475, 0;
	mov.b32 	%r3511, 0;
	mov.u64 	%rd1473, __cudart_i2opi_f;
	mov.u64 	%rd1474, %rd2;
$L__BB1_37:
	.pragma "nounroll";
	ld.global.nc.u32 	%r1420, [%rd1473];
	mad.wide.u32 	%rd713, %r1420, %r65, %rd1475;
	shr.u64 	%rd1475, %rd713, 32;
	st.local.u32 	[%rd1474], %rd713;
	add.s32 	%r3511, %r3511, 1;
	add.s64 	%rd1474, %rd1474, 4;
	add.s64 	%rd1473, %rd1473, 4;
	setp.ne.s32 	%p36, %r3511, 6;
	@%p36 bra 	$L__BB1_37;
	shr.u32 	%r1421, %r64, 23;
	st.local.u32 	[%rd2+24], %rd1475;
	and.b32  	%r68, %r1421, 31;
	and.b32  	%r1422, %r1421, 224;
	add.s32 	%r1423, %r1422, -128;
	shr.u32 	%r1424, %r1423, 5;
	mul.wide.u32 	%rd714, %r1424, 4;
	sub.s64 	%rd37, %rd2, %rd714;
	ld.local.u32 	%r3512, [%rd37+24];
	ld.local.u32 	%r3513, [%rd37+20];
	setp.eq.s32 	%p37, %r68, 0;
	@%p37 bra 	$L__BB1_40;
	shf.l.wrap.b32 	%r3512, %r3513, %r3512, %r68;
	ld.local.u32 	%r1425, [%rd37+16];
	shf.l.wrap.b32 	%r3513, %r1425, %r3513, %r68;
$L__BB1_40:
	shr.u32 	%r1426, %r3512, 30;
	shf.l.wrap.b32 	%r1427, %r3513, %r3512, 2;
	shl.b32 	%r1428, %r3513, 2;
	shr.u32 	%r1429, %r1427, 31;
	add.s32 	%r1430, %r1429, %r1426;
	neg.s32 	%r1431, %r1430;
	setp.lt.s32 	%p38, %r64, 0;
	selp.b32 	%r3514, %r1431, %r1430, %p38;
	xor.b32  	%r1432, %r1427, %r64;
	shr.s32 	%r1433, %r1427, 31;
	xor.b32  	%r1434, %r1433, %r1427;
	xor.b32  	%r1435, %r1433, %r1428;
	cvt.u64.u32 	%rd715, %r1434;
	shl.b64 	%rd716, %rd715, 32;
	cvt.u64.u32 	%rd717, %r1435;
	or.b64  	%rd718, %rd716, %rd717;
	cvt.rn.f64.s64 	%fd42, %rd718;
	mul.f64 	%fd43, %fd42, 0d3BF921FB54442D19;
	cvt.rn.f32.f64 	%f767, %fd43;
	neg.f32 	%f768, %f767;
	setp.lt.s32 	%p39, %r1432, 0;
	selp.f32 	%f2815, %f768, %f767, %p39;
$L__BB1_41:
	mul.rn.f32 	%f770, %f2815, %f2815;
	and.b32  	%r1437, %r3514, 1;
	setp.eq.b32 	%p40, %r1437, 1;
	selp.f32 	%f771, 0f3F800000, %f2815, %p40;
	fma.rn.f32 	%f772, %f770, %f771, 0f00000000;
	fma.rn.f32 	%f773, %f770, 0f37CBAC00, 0fBAB607ED;
	selp.f32 	%f774, %f773, 0fB94D4153, %p40;
	selp.f32 	%f775, 0f3D2AAABB, 0f3C0885E4, %p40;
	fma.rn.f32 	%f776, %f774, %f770, %f775;
	selp.f32 	%f777, 0fBEFFFFFF, 0fBE2AAAA8, %p40;
	fma.rn.f32 	%f778, %f776, %f770, %f777;
	fma.rn.f32 	%f779, %f778, %f772, %f771;
	and.b32  	%r1438, %r3514, 2;
	setp.eq.s32 	%p41, %r1438, 0;
	mov.f32 	%f780, 0f00000000;
	sub.f32 	%f781, %f780, %f779;
	selp.f32 	%f40, %f779, %f781, %p41;
	mul.f32 	%f41, %f32, 0f46B4EA00;
	mul.f32 	%f782, %f41, %f3;
	fma.rn.f32 	%f42, %f782, 0f4854BA00, 0f46187800;
	mul.f32 	%f783, %f42, 0f3F22F983;
	cvt.rni.s32.f32 	%r3518, %f783;
	cvt.rn.f32.s32 	%f784, %r3518;
	fma.rn.f32 	%f785, %f784, 0fBFC90FDA, %f42;
	fma.rn.f32 	%f786, %f784, 0fB3A22168, %f785;
	fma.rn.f32 	%f2816, %f784, 0fA7C234C5, %f786;
	abs.f32 	%f44, %f42;
	setp.ltu.f32 	%p42, %f44, 0f47CE4780;
	@%p42 bra 	$L__BB1_49;
	setp.neu.f32 	%p43, %f44, 0f7F800000;
	@%p43 bra 	$L__BB1_44;
	mov.f32 	%f789, 0f00000000;
	mul.rn.f32 	%f2816, %f42, %f789;
	mov.b32 	%r3518, 0;
	bra.uni 	$L__BB1_49;
$L__BB1_44:
	mov.b32 	%r78, %f42;
	shl.b32 	%r1440, %r78, 8;
	or.b32  	%r79, %r1440, -2147483648;
	mov.b64 	%rd1478, 0;
	mov.b32 	%r3515, 0;
	mov.u64 	%rd1476, __cudart_i2opi_f;
	mov.u64 	%rd1477, %rd2;
$L__BB1_45:
	.pragma "nounroll";
	ld.global.nc.u32 	%r1441, [%rd1476];
	mad.wide.u32 	%rd721, %r1441, %r79, %rd1478;
	shr.u64 	%rd1478, %rd721, 32;
	st.local.u32 	[%rd1477], %rd721;
	add.s32 	%r3515, %r3515, 1;
	add.s64 	%rd1477, %rd1477, 4;
	add.s64 	%rd1476, %rd1476, 4;
	setp.ne.s32 	%p44, %r3515, 6;
	@%p44 bra 	$L__BB1_45;
	shr.u32 	%r1442, %r78, 23;
	st.local.u32 	[%rd2+24], %rd1478;
	and.b32  	%r82, %r1442, 31;
	and.b32  	%r1443, %r1442, 224;
	add.s32 	%r1444, %r1443, -128;
	shr.u32 	%r1445, %r1444, 5;
	mul.wide.u32 	%rd722, %r1445, 4;
	sub.s64 	%rd44, %rd2, %rd722;
	ld.local.u32 	%r3516, [%rd44+24];
	ld.local.u32 	%r3517, [%rd44+20];
	setp.eq.s32 	%p45, %r82, 0;
	@%p45 bra 	$L__BB1_48;
	shf.l.wrap.b32 	%r3516, %r3517, %r3516, %r82;
	ld.local.u32 	%r1446, [%rd44+16];
	shf.l.wrap.b32 	%r3517, %r1446, %r3517, %r82;
$L__BB1_48:
	shr.u32 	%r1447, %r3516, 30;
	shf.l.wrap.b32 	%r1448, %r3517, %r3516, 2;
	shl.b32 	%r1449, %r3517, 2;
	shr.u32 	%r1450, %r1448, 31;
	add.s32 	%r1451, %r1450, %r1447;
	neg.s32 	%r1452, %r1451;
	setp.lt.s32 	%p46, %r78, 0;
	selp.b32 	%r3518, %r1452, %r1451, %p46;
	xor.b32  	%r1453, %r1448, %r78;
	shr.s32 	%r1454, %r1448, 31;
	xor.b32  	%r1455, %r1454, %r1448;
	xor.b32  	%r1456, %r1454, %r1449;
	cvt.u64.u32 	%rd723, %r1455;
	shl.b64 	%rd724, %rd723, 32;
	cvt.u64.u32 	%rd725, %r1456;
	or.b64  	%rd726, %rd724, %rd725;
	cvt.rn.f64.s64 	%fd44, %rd726;
	mul.f64 	%fd45, %fd44, 0d3BF921FB54442D19;
	cvt.rn.f32.f64 	%f787, %fd45;
	neg.f32 	%f788, %f787;
	setp.lt.s32 	%p47, %r1453, 0;
	selp.f32 	%f2816, %f788, %f787, %p47;
$L__BB1_49:
	add.s32 	%r1458, %r3518, 1;
	mul.rn.f32 	%f790, %f2816, %f2816;
	and.b32  	%r1459, %r3518, 1;
	setp.eq.b32 	%p48, %r1459, 1;
	selp.f32 	%f791, %f2816, 0f3F800000, %p48;
	fma.rn.f32 	%f792, %f790, %f791, 0f00000000;
	fma.rn.f32 	%f793, %f790, 0f37CBAC00, 0fBAB607ED;
	selp.f32 	%f794, 0fB94D4153, %f793, %p48;
	selp.f32 	%f795, 0f3C0885E4, 0f3D2AAABB, %p48;
	fma.rn.f32 	%f796, %f794, %f790, %f795;
	selp.f32 	%f797, 0fBE2AAAA8, 0fBEFFFFFF, %p48;
	fma.rn.f32 	%f798, %f796, %f790, %f797;
	fma.rn.f32 	%f799, %f798, %f792, %f791;
	and.b32  	%r1460, %r1458, 2;
	setp.eq.s32 	%p49, %r1460, 0;
	mov.f32 	%f800, 0f00000000;
	sub.f32 	%f801, %f800, %f799;
	selp.f32 	%f802, %f799, %f801, %p49;
	mul.f32 	%f803, %f40, 0f45368000;
	mul.f32 	%f48, %f803, %f802;
	mul.f32 	%f804, %f48, 0f3F22F983;
	cvt.rni.s32.f32 	%r3526, %f804;
	cvt.rn.f32.s32 	%f805, %r3526;
	fma.rn.f32 	%f806, %f805, 0fBFC90FDA, %f48;
	fma.rn.f32 	%f807, %f805, 0fB3A22168, %f806;
	fma.rn.f32 	%f2818, %f805, 0fA7C234C5, %f807;
	abs.f32 	%f50, %f48;
	setp.ltu.f32 	%p50, %f50, 0f47CE4780;
	mov.u32 	%r3522, %r3526;
	mov.f32 	%f2817, %f2818;
	@%p50 bra 	$L__BB1_57;
	setp.neu.f32 	%p51, %f50, 0f7F800000;
	@%p51 bra 	$L__BB1_52;
	mov.f32 	%f810, 0f00000000;
	mul.rn.f32 	%f2817, %f48, %f810;
	mov.b32 	%r3522, 0;
	bra.uni 	$L__BB1_57;
$L__BB1_52:
	mov.b32 	%r92, %f48;
	mov.b64 	%rd1481, 0;
	mov.b32 	%r3519, 0;
	mov.u64 	%rd1479, __cudart_i2opi_f;
	shl.b32 	%r1463, %r92, 8;
	or.b32  	%r1464, %r1463, -2147483648;
	mov.u64 	%rd1480, %rd2;
$L__BB1_53:
	.pragma "nounroll";
	ld.global.nc.u32 	%r1462, [%rd1479];
	mad.wide.u32 	%rd729, %r1462, %r1464, %rd1481;
	shr.u64 	%rd1481, %rd729, 32;
	st.local.u32 	[%rd1480], %rd729;
	add.s32 	%r3519, %r3519, 1;
	add.s64 	%rd1480, %rd1480, 4;
	add.s64 	%rd1479, %rd1479, 4;
	setp.ne.s32 	%p52, %r3519, 6;
	@%p52 bra 	$L__BB1_53;
	shr.u32 	%r1465, %r92, 23;
	st.local.u32 	[%rd2+24], %rd1481;
	and.b32  	%r95, %r1465, 31;
	and.b32  	%r1466, %r1465, 224;
	add.s32 	%r1467, %r1466, -128;
	shr.u32 	%r1468, %r1467, 5;
	mul.wide.u32 	%rd730, %r1468, 4;
	sub.s64 	%rd51, %rd2, %rd730;
	ld.local.u32 	%r3520, [%rd51+24];
	ld.local.u32 	%r3521, [%rd51+20];
	setp.eq.s32 	%p53, %r95, 0;
	@%p53 bra 	$L__BB1_56;
	shf.l.wrap.b32 	%r3520, %r3521, %r3520, %r95;
	ld.local.u32 	%r1469, [%rd51+16];
	shf.l.wrap.b32 	%r3521, %r1469, %r3521, %r95;
$L__BB1_56:
	shr.u32 	%r1470, %r3520, 30;
	shf.l.wrap.b32 	%r1471, %r3521, %r3520, 2;
	shl.b32 	%r1472, %r3521, 2;
	shr.u32 	%r1473, %r1471, 31;
	add.s32 	%r1474, %r1473, %r1470;
	neg.s32 	%r1475, %r1474;
	setp.lt.s32 	%p54, %r92, 0;
	selp.b32 	%r3522, %r1475, %r1474, %p54;
	xor.b32  	%r1476, %r1471, %r92;
	shr.s32 	%r1477, %r1471, 31;
	xor.b32  	%r1478, %r1477, %r1471;
	xor.b32  	%r1479, %r1477, %r1472;
	cvt.u64.u32 	%rd731, %r1478;
	shl.b64 	%rd732, %rd731, 32;
	cvt.u64.u32 	%rd733, %r1479;
	or.b64  	%rd734, %rd732, %rd733;
	cvt.rn.f64.s64 	%fd46, %rd734;
	mul.f64 	%fd47, %fd46, 0d3BF921FB54442D19;
	cvt.rn.f32.f64 	%f808, %fd47;
	neg.f32 	%f809, %f808;
	setp.lt.s32 	%p55, %r1476, 0;
	selp.f32 	%f2817, %f809, %f808, %p55;
$L__BB1_57:
	add.s32 	%r1481, %r3522, 1;
	mul.rn.f32 	%f811, %f2817, %f2817;
	and.b32  	%r1482, %r3522, 1;
	setp.eq.b32 	%p57, %r1482, 1;
	selp.f32 	%f812, %f2817, 0f3F800000, %p57;
	fma.rn.f32 	%f813, %f811, %f812, 0f00000000;
	fma.rn.f32 	%f814, %f811, 0f37CBAC00, 0fBAB607ED;
	selp.f32 	%f815, 0fB94D4153, %f814, %p57;
	selp.f32 	%f816, 0f3C0885E4, 0f3D2AAABB, %p57;
	fma.rn.f32 	%f817, %f815, %f811, %f816;
	selp.f32 	%f818, 0fBE2AAAA8, 0fBEFFFFFF, %p57;
	fma.rn.f32 	%f819, %f817, %f811, %f818;
	fma.rn.f32 	%f820, %f819, %f813, %f812;
	and.b32  	%r1483, %r1481, 2;
	setp.eq.s32 	%p58, %r1483, 0;
	mov.f32 	%f821, 0f00000000;
	sub.f32 	%f822, %f821, %f820;
	selp.f32 	%f54, %f820, %f822, %p58;
	@%p50 bra 	$L__BB1_65;
	setp.neu.f32 	%p59, %f50, 0f7F800000;
	@%p59 bra 	$L__BB1_60;
	mov.f32 	%f825, 0f00000000;
	mul.rn.f32 	%f2818, %f48, %f825;
	mov.b32 	%r3526, 0;
	bra.uni 	$L__BB1_65;
$L__BB1_60:
	mov.b32 	%r104, %f48;
	shl.b32 	%r1485, %r104, 8;
	or.b32  	%r105, %r1485, -2147483648;
	mov.b64 	%rd1484, 0;
	mov.b32 	%r3523, 0;
	mov.u64 	%rd1482, __cudart_i2opi_f;
	mov.u64 	%rd1483, %rd2;
$L__BB1_61:
	.pragma "nounroll";
	ld.global.nc.u32 	%r1486, [%rd1482];
	mad.wide.u32 	%rd737, %r1486, %r105, %rd1484;
	shr.u64 	%rd1484, %rd737, 32;
	st.local.u32 	[%rd1483], %rd737;
	add.s32 	%r3523, %r3523, 1;
	add.s64 	%rd1483, %rd1483, 4;
	add.s64 	%rd1482, %rd1482, 4;
	setp.ne.s32 	%p60, %r3523, 6;
	@%p60 bra 	$L__BB1_61;
	shr.u32 	%r1487, %r104, 23;
	st.local.u32 	[%rd2+24], %rd1484;
	and.b32  	%r108, %r1487, 31;
	and.b32  	%r1488, %r1487, 224;
	add.s32 	%r1489, %r1488, -128;
	shr.u32 	%r1490, %r1489, 5;
	mul.wide.u32 	%rd738, %r1490, 4;
	sub.s64 	%rd58, %rd2, %rd738;
	ld.local.u32 	%r3524, [%rd58+24];
	ld.local.u32 	%r3525, [%rd58+20];
	setp.eq.s32 	%p61, %r108, 0;
	@%p61 bra 	$L__BB1_64;
	shf.l.wrap.b32 	%r3524, %r3525, %r3524, %r108;
	ld.local.u32 	%r1491, [%rd58+16];
	shf.l.wrap.b32 	%r3525, %r1491, %r3525, %r108;
$L__BB1_64:
	shr.u32 	%r1492, %r3524, 30;
	shf.l.wrap.b32 	%r1493, %r3525, %r3524, 2;
	shl.b32 	%r1494, %r3525, 2;
	shr.u32 	%r1495, %r1493, 31;
	add.s32 	%r1496, %r1495, %r1492;
	neg.s32 	%r1497, %r1496;
	setp.lt.s32 	%p62, %r104, 0;
	selp.b32 	%r3526, %r1497, %r1496, %p62;
	xor.b32  	%r1498, %r1493, %r104;
	shr.s32 	%r1499, %r1493, 31;
	xor.b32  	%r1500, %r1499, %r1493;
	xor.b32  	%r1501, %r1499, %r1494;
	cvt.u64.u32 	%rd739, %r1500;
	shl.b64 	%rd740, %rd739, 32;
	cvt.u64.u32 	%rd741, %r1501;
	or.b64  	%rd742, %rd740, %rd741;
	cvt.rn.f64.s64 	%fd48, %rd742;
	mul.f64 	%fd49, %fd48, 0d3BF921FB54442D19;
	cvt.rn.f32.f64 	%f823, %fd49;
	neg.f32 	%f824, %f823;
	setp.lt.s32 	%p63, %r1498, 0;
	selp.f32 	%f2818, %f824, %f823, %p63;
$L__BB1_65:
	cvt.rn.f64.s32 	%fd50, %r3;
	div.rn.f64 	%fd51, %fd50, %fd1;
	cvt.rzi.s32.f64 	%r1503, %fd51;
	add.s32 	%r1504, %r1503, -1;
	div.rn.f64 	%fd52, %fd4, %fd1;
	cvt.rzi.s32.f64 	%r1505, %fd52;
	setp.eq.s32 	%p64, %r1505, %r1504;
	div.rn.f64 	%fd53, %fd6, %fd1;
	mul.rn.f32 	%f826, %f2818, %f2818;
	and.b32  	%r1506, %r3526, 1;
	setp.eq.b32 	%p65, %r1506, 1;
	selp.f32 	%f827, 0f3F800000, %f2818, %p65;
	fma.rn.f32 	%f828, %f826, %f827, 0f00000000;
	fma.rn.f32 	%f829, %f826, 0f37CBAC00, 0fBAB607ED;
	selp.f32 	%f830, %f829, 0fB94D4153, %p65;
	selp.f32 	%f831, 0f3D2AAABB, 0f3C0885E4, %p65;
	fma.rn.f32 	%f832, %f830, %f826, %f831;
	selp.f32 	%f833, 0fBEFFFFFF, 0fBE2AAAA8, %p65;
	fma.rn.f32 	%f834, %f832, %f826, %f833;
	fma.rn.f32 	%f835, %f834, %f828, %f827;
	and.b32  	%r1507, %r3526, 2;
	setp.eq.s32 	%p66, %r1507, 0;
	mov.f32 	%f836, 0f00000000;
	sub.f32 	%f837, %f836, %f835;
	selp.f32 	%f838, %f835, %f837, %p66;
	cvt.rn.f32.f64 	%f839, %fd3;
	sub.f32 	%f58, %f839, %f32;
	mul.f32 	%f840, %f30, %f838;
	fma.rn.f32 	%f841, %f58, %f54, %f840;
	cvt.rn.f64.s32 	%fd54, %r6;
	sub.f64 	%fd55, %fd3, %fd54;
	cvt.rn.f32.f64 	%f842, %fd55;
	mul.f32 	%f843, %f842, %f842;
	mul.f32 	%f844, %f843, %f842;
	fma.rn.f32 	%f845, %f842, 0f40C00000, 0fC1700000;
	fma.rn.f32 	%f846, %f845, %f842, 0f41200000;
	mul.f32 	%f59, %f844, %f846;
	sub.f32 	%f847, %f841, %f31;
	fma.rn.f32 	%f60, %f59, %f847, %f31;
	sub.f64 	%fd56, %fd5, %fd53;
	selp.f64 	%fd57, %fd56, %fd5, %p64;
	cvt.rn.f32.f64 	%f61, %fd57;
	selp.f64 	%fd58, %fd53, 0d0000000000000000, %p64;
	add.s32 	%r1508, %r7, 1;
	cvt.rn.f64.s32 	%fd59, %r1508;
	sub.f64 	%fd60, %fd59, %fd58;
	cvt.rzi.s32.f64 	%r1509, %fd60;
	cvt.rn.f32.s32 	%f62, %r1509;
	mul.f32 	%f63, %f62, 0f48274F00;
	add.f32 	%f848, %f2, %f63;
	add.f32 	%f64, %f848, 0f460B4000;
	mul.f32 	%f849, %f64, 0f3F22F983;
	cvt.rni.s32.f32 	%r3530, %f849;
	cvt.rn.f32.s32 	%f850, %r3530;
	fma.rn.f32 	%f851, %f850, 0fBFC90FDA, %f64;
	fma.rn.f32 	%f852, %f850, 0fB3A22168, %f851;
	fma.rn.f32 	%f2819, %f850, 0fA7C234C5, %f852;
	abs.f32 	%f66, %f64;
	setp.ltu.f32 	%p67, %f66, 0f47CE4780;
	@%p67 bra 	$L__BB1_73;
	setp.neu.f32 	%p68, %f66, 0f7F800000;
	@%p68 bra 	$L__BB1_68;
	mov.f32 	%f855, 0f00000000;
	mul.rn.f32 	%f2819, %f64, %f855;
	mov.b32 	%r3530, 0;
	bra.uni 	$L__BB1_73;
$L__BB1_68:
	mov.b32 	%r118, %f64;
	shl.b32 	%r1511, %r118, 8;
	or.b32  	%r119, %r1511, -2147483648;
	mov.b64 	%rd1487, 0;
	mov.b32 	%r3527, 0;
	mov.u64 	%rd1485, __cudart_i2opi_f;
	mov.u64 	%rd1486, %rd2;
$L__BB1_69:
	.pragma "nounroll";
	ld.global.nc.u32 	%r1512, [%rd1485];
	mad.wide.u32 	%rd745, %r1512, %r119, %rd1487;
	shr.u64 	%rd1487, %rd745, 32;
	st.local.u32 	[%rd1486], %rd745;
	add.s32 	%r3527, %r3527, 1;
	add.s64 	%rd1486, %rd1486, 4;
	add.s64 	%rd1485, %rd1485, 4;
	setp.ne.s32 	%p69, %r3527, 6;
	@%p69 bra 	$L__BB1_69;
	shr.u32 	%r1513, %r118, 23;
	st.local.u32 	[%rd2+24], %rd1487;
	and.b32  	%r122, %r1513, 31;
	and.b32  	%r1514, %r1513, 224;
	add.s32 	%r1515, %r1514, -128;
	shr.u32 	%r1516, %r1515, 5;
	mul.wide.u32 	%rd746, %r1516, 4;
	sub.s64 	%rd65, %rd2, %rd746;
	ld.local.u32 	%r3528, [%rd65+24];
	ld.local.u32 	%r3529, [%rd65+20];
	setp.eq.s32 	%p70, %r122, 0;
	@%p70 bra 	$L__BB1_72;
	shf.l.wrap.b32 	%r3528, %r3529, %r3528, %r122;
	ld.local.u32 	%r1517, [%rd65+16];
	shf.l.wrap.b32 	%r3529, %r1517, %r3529, %r122;
$L__BB1_72:
	shr.u32 	%r1518, %r3528, 30;
	shf.l.wrap.b32 	%r1519, %r3529, %r3528, 2;
	shl.b32 	%r1520, %r3529, 2;
	shr.u32 	%r1521, %r1519, 31;
	add.s32 	%r1522, %r1521, %r1518;
	neg.s32 	%r1523, %r1522;
	setp.lt.s32 	%p71, %r118, 0;
	selp.b32 	%r3530, %r1523, %r1522, %p71;
	xor.b32  	%r1524, %r1519, %r118;
	shr.s32 	%r1525, %r1519, 31;
	xor.b32  	%r1526, %r1525, %r1519;
	xor.b32  	%r1527, %r1525, %r1520;
	cvt.u64.u32 	%rd747, %r1526;
	shl.b64 	%rd748, %rd747, 32;
	cvt.u64.u32 	%rd749, %r1527;
	or.b64  	%rd750, %rd748, %rd749;
	cvt.rn.f64.s64 	%fd61, %rd750;
	mul.f64 	%fd62, %fd61, 0d3BF921FB54442D19;
	cvt.rn.f32.f64 	%f853, %fd62;
	neg.f32 	%f854, %f853;
	setp.lt.s32 	%p72, %r1524, 0;
	selp.f32 	%f2819, %f854, %f853, %p72;
$L__BB1_73:
	mul.rn.f32 	%f856, %f2819, %f2819;
	and.b32  	%r1529, %r3530, 1;
	setp.eq.b32 	%p73, %r1529, 1;
	selp.f32 	%f857, 0f3F800000, %f2819, %p73;
	fma.rn.f32 	%f858, %f856, %f857, 0f00000000;
	fma.rn.f32 	%f859, %f856, 0f37CBAC00, 0fBAB607ED;
	selp.f32 	%f860, %f859, 0fB94D4153, %p73;
	selp.f32 	%f861, 0f3D2AAABB, 0f3C0885E4, %p73;
	fma.rn.f32 	%f862, %f860, %f856, %f861;
	selp.f32 	%f863, 0fBEFFFFFF, 0fBE2AAAA8, %p73;
	fma.rn.f32 	%f864, %f862, %f856, %f863;
	fma.rn.f32 	%f865, %f864, %f858, %f857;
	and.b32  	%r1530, %r3530, 2;
	setp.eq.s32 	%p74, %r1530, 0;
	mov.f32 	%f866, 0f00000000;
	sub.f32 	%f867, %f866, %f865;
	selp.f32 	%f70, %f865, %f867, %p74;
	mul.f32 	%f868, %f12, %f62;
	fma.rn.f32 	%f71, %f868, 0f4854BA00, 0f46187800;
	mul.f32 	%f869, %f71, 0f3F22F983;
	cvt.rni.s32.f32 	%r3534, %f869;
	cvt.rn.f32.s32 	%f870, %r3534;
	fma.rn.f32 	%f871, %f870, 0fBFC90FDA, %f71;
	fma.rn.f32 	%f872, %f870, 0fB3A22168, %f871;
	fma.rn.f32 	%f2820, %f870, 0fA7C234C5, %f872;
	abs.f32 	%f73, %f71;
	setp.ltu.f32 	%p75, %f73, 0f47CE4780;
	@%p75 bra 	$L__BB1_81;
	setp.neu.f32 	%p76, %f73, 0f7F800000;
	@%p76 bra 	$L__BB1_76;
	mov.f32 	%f875, 0f00000000;
	mul.rn.f32 	%f2820, %f71, %f875;
	mov.b32 	%r3534, 0;
	bra.uni 	$L__BB1_81;
$L__BB1_76:
	mov.b32 	%r132, %f71;
	shl.b32 	%r1532, %r132, 8;
	or.b32  	%r133, %r1532, -2147483648;
	mov.b64 	%rd1490, 0;
	mov.b32 	%r3531, 0;
	mov.u64 	%rd1488, __cudart_i2opi_f;
	mov.u64 	%rd1489, %rd2;
$L__BB1_77:
	.pragma "nounroll";
	ld.global.nc.u32 	%r1533, [%rd1488];
	mad.wide.u32 	%rd753, %r1533, %r133, %rd1490;
	shr.u64 	%rd1490, %rd753, 32;
	st.local.u32 	[%rd1489], %rd753;
	add.s32 	%r3531, %r3531, 1;
	add.s64 	%rd1489, %rd1489, 4;
	add.s64 	%rd1488, %rd1488, 4;
	setp.ne.s32 	%p77, %r3531, 6;
	@%p77 bra 	$L__BB1_77;
	shr.u32 	%r1534, %r132, 23;
	st.local.u32 	[%rd2+24], %rd1490;
	and.b32  	%r136, %r1534, 31;
	and.b32  	%r1535, %r1534, 224;
	add.s32 	%r1536, %r1535, -128;
	shr.u32 	%r1537, %r1536, 5;
	mul.wide.u32 	%rd754, %r1537, 4;
	sub.s64 	%rd72, %rd2, %rd754;
	ld.local.u32 	%r3532, [%rd72+24];
	ld.local.u32 	%r3533, [%rd72+20];
	setp.eq.s32 	%p78, %r136, 0;
	@%p78 bra 	$L__BB1_80;
	shf.l.wrap.b32 	%r3532, %r3533, %r3532, %r136;
	ld.local.u32 	%r1538, [%rd72+16];
	shf.l.wrap.b32 	%r3533, %r1538, %r3533, %r136;
$L__BB1_80:
	shr.u32 	%r1539, %r3532, 30;
	shf.l.wrap.b32 	%r1540, %r3533, %r3532, 2;
	shl.b32 	%r1541, %r3533, 2;
	shr.u32 	%r1542, %r1540, 31;
	add.s32 	%r1543, %r1542, %r1539;
	neg.s32 	%r1544, %r1543;
	setp.lt.s32 	%p79, %r132, 0;
	selp.b32 	%r3534, %r1544, %r1543, %p79;
	xor.b32  	%r1545, %r1540, %r132;
	shr.s32 	%r1546, %r1540, 31;
	xor.b32  	%r1547, %r1546, %r1540;
	xor.b32  	%r1548, %r1546, %r1541;
	cvt.u64.u32 	%rd755, %r1547;
	shl.b64 	%rd756, %rd755, 32;
	cvt.u64.u32 	%rd757, %r1548;
	or.b64  	%rd758, %rd756, %rd757;
	cvt.rn.f64.s64 	%fd63, %rd758;
	mul.f64 	%fd64, %fd63, 0d3BF921FB54442D19;
	cvt.rn.f32.f64 	%f873, %fd64;
	neg.f32 	%f874, %f873;
	setp.lt.s32 	%p80, %r1545, 0;
	selp.f32 	%f2820, %f874, %f873, %p80;
$L__BB1_81:
	add.s32 	%r1550, %r3534, 1;
	mul.rn.f32 	%f876, %f2820, %f2820;
	and.b32  	%r1551, %r3534, 1;
	setp.eq.b32 	%p81, %r1551, 1;
	selp.f32 	%f877, %f2820, 0f3F800000, %p81;
	fma.rn.f32 	%f878, %f876, %f877, 0f00000000;
	fma.rn.f32 	%f879, %f876, 0f37CBAC00, 0fBAB607ED;
	selp.f32 	%f880, 0fB94D4153, %f879, %p81;
	selp.f32 	%f881, 0f3C0885E4, 0f3D2AAABB, %p81;
	fma.rn.f32 	%f882, %f880, %f876, %f881;
	selp.f32 	%f883, 0fBE2AAAA8, 0fBEFFFFFF, %p81;
	fma.rn.f32 	%f884, %f882, %f876, %f883;
	fma.rn.f32 	%f885, %f884, %f878, %f877;
	and.b32  	%r1552, %r1550, 2;
	setp.eq.s32 	%p82, %r1552, 0;
	mov.f32 	%f886, 0f00000000;
	sub.f32 	%f887, %f886, %f885;
	selp.f32 	%f888, %f885, %f887, %p82;
	mul.f32 	%f889, %f70, 0f45368000;
	mul.f32 	%f77, %f889, %f888;
	mul.f32 	%f890, %f77, 0f3F22F983;
	cvt.rni.s32.f32 	%r3542, %f890;
	cvt.rn.f32.s32 	%f891, %r3542;
	fma.rn.f32 	%f892, %f891, 0fBFC90FDA, %f77;
	fma.rn.f32 	%f893, %f891, 0fB3A22168, %f892;
	fma.rn.f32 	%f2822, %f891, 0fA7C234C5, %f893;
	abs.f32 	%f79, %f77;
	setp.ltu.f32 	%p83, %f79, 0f47CE4780;
	mov.u32 	%r3538, %r3542;
	mov.f32 	%f2821, %f2822;
	@%p83 bra 	$L__BB1_89;
	setp.neu.f32 	%p84, %f79, 0f7F800000;
	@%p84 bra 	$L__BB1_84;
	mov.f32 	%f896, 0f00000000;
	mul.rn.f32 	%f2821, %f77, %f896;
	mov.b32 	%r3538, 0;
	bra.uni 	$L__BB1_89;
$L__BB1_84:
	mov.b32 	%r146, %f77;
	shl.b32 	%r1554, %r146, 8;
	or.b32  	%r147, %r1554, -2147483648;
	mov.b64 	%rd1493, 0;
	mov.b32 	%r3535, 0;
	mov.u64 	%rd1491, __cudart_i2opi_f;
	mov.u64 	%rd1492, %rd2;
$L__BB1_85:
	.pragma "nounroll";
	ld.global.nc.u32 	%r1555, [%rd1491];
	mad.wide.u32 	%rd761, %r1555, %r147, %rd1493;
	shr.u64 	%rd1493, %rd761, 32;
	st.local.u32 	[%rd1492], %rd761;
	add.s32 	%r3535, %r3535, 1;
	add.s64 	%rd1492, %rd1492, 4;
	add.s64 	%rd1491, %rd1491, 4;
	setp.ne.s32 	%p85, %r3535, 6;
	@%p85 bra 	$L__BB1_85;
	shr.u32 	%r1556, %r146, 23;
	st.local.u32 	[%rd2+24], %rd1493;
	and.b32  	%r150, %r1556, 31;
	and.b32  	%r1557, %r1556, 224;
	add.s32 	%r1558, %r1557, -128;
	shr.u32 	%r1559, %r1558, 5;
	mul.wide.u32 	%rd762, %r1559, 4;
	sub.s64 	%rd79, %rd2, %rd762;
	ld.local.u32 	%r3536, [%rd79+24];
	ld.local.u32 	%r3537, [%rd79+20];
	setp.eq.s32 	%p86, %r150, 0;
	@%p86 bra 	$L__BB1_88;
	shf.l.wrap.b32 	%r3536, %r3537, %r3536, %r150;
	ld.local.u32 	%r1560, [%rd79+16];
	shf.l.wrap.b32 	%r3537, %r1560, %r3537, %r150;
$L__BB1_88:
	shr.u32 	%r1561, %r3536, 30;
	shf.l.wrap.b32 	%r1562, %r3537, %r3536, 2;
	shl.b32 	%r1563, %r3537, 2;
	shr.u32 	%r1564, %r1562, 31;
	add.s32 	%r1565, %r1564, %r1561;
	neg.s32 	%r1566, %r1565;
	setp.lt.s32 	%p87, %r146, 0;
	selp.b32 	%r3538, %r1566, %r1565, %p87;
	xor.b32  	%r1567, %r1562, %r146;
	shr.s32 	%r1568, %r1562, 31;
	xor.b32  	%r1569, %r1568, %r1562;
	xor.b32  	%r1570, %r1568, %r1563;
	cvt.u64.u32 	%rd763, %r1569;
	shl.b64 	%rd764, %rd763, 32;
	cvt.u64.u32 	%rd765, %r1570;
	or.b64  	%rd766, %rd764, %rd765;
	cvt.rn.f64.s64 	%fd65, %rd766;
	mul.f64 	%fd66, %fd65, 0d3BF921FB54442D19;
	cvt.rn.f32.f64 	%f894, %fd66;
	neg.f32 	%f895, %f894;
	setp.lt.s32 	%p88, %r1567, 0;
	selp.f32 	%f2821, %f895, %f894, %p88;
$L__BB1_89:
	setp.ltu.f32 	%p89, %f79, 0f47CE4780;
	add.s32 	%r1572, %r3538, 1;
	mul.rn.f32 	%f897, %f2821, %f2821;
	and.b32  	%r1573, %r3538, 1;
	setp.eq.b32 	%p90, %r1573, 1;
	selp.f32 	%f898, %f2821, 0f3F800000, %p90;
	fma.rn.f32 	%f899, %f897, %f898, 0f00000000;
	fma.rn.f32 	%f900, %f897, 0f37CBAC00, 0fBAB607ED;
	selp.f32 	%f901, 0fB94D4153, %f900, %p90;
	selp.f32 	%f902, 0f3C0885E4, 0f3D2AAABB, %p90;
	fma.rn.f32 	%f903, %f901, %f897, %f902;
	selp.f32 	%f904, 0fBE2AAAA8, 0fBEFFFFFF, %p90;
	fma.rn.f32 	%f905, %f903, %f897, %f904;
	fma.rn.f32 	%f906, %f905, %f899, %f898;
	and.b32  	%r1574, %r1572, 2;
	setp.eq.s32 	%p91, %r1574, 0;
	mov.f32 	%f907, 0f00000000;
	sub.f32 	%f908, %f907, %f906;
	selp.f32 	%f83, %f906, %f908, %p91;
	@%p89 bra 	$L__BB1_97;
	setp.neu.f32 	%p92, %f79, 0f7F800000;
	@%p92 bra 	$L__BB1_92;
	mov.f32 	%f911, 0f00000000;
	mul.rn.f32 	%f2822, %f77, %f911;
	mov.b32 	%r3542, 0;
	bra.uni 	$L__BB1_97;
$L__BB1_92:
	mov.b32 	%r159, %f77;
	shl.b32 	%r1576, %r159, 8;
	or.b32  	%r160, %r1576, -2147483648;
	mov.b64 	%rd1496, 0;
	mov.b32 	%r3539, 0;
	mov.u64 	%rd1494, __cudart_i2opi_f;
	mov.u64 	%rd1495, %rd2;
$L__BB1_93:
	.pragma "nounroll";
	ld.global.nc.u32 	%r1577, [%rd1494];
	mad.wide.u32 	%rd769, %r1577, %r160, %rd1496;
	shr.u64 	%rd1496, %rd769, 32;
	st.local.u32 	[%rd1495], %rd769;
	add.s32 	%r3539, %r3539, 1;
	add.s64 	%rd1495, %rd1495, 4;
	add.s64 	%rd1494, %rd1494, 4;
	setp.ne.s32 	%p93, %r3539, 6;
	@%p93 bra 	$L__BB1_93;
	shr.u32 	%r1578, %r159, 23;
	st.local.u32 	[%rd2+24], %rd1496;
	and.b32  	%r163, %r1578, 31;
	and.b32  	%r1579, %r1578, 224;
	add.s32 	%r1580, %r1579, -128;
	shr.u32 	%r1581, %r1580, 5;
	mul.wide.u32 	%rd770, %r1581, 4;
	sub.s64 	%rd86, %rd2, %rd770;
	ld.local.u32 	%r3540, [%rd86+24];
	ld.local.u32 	%r3541, [%rd86+20];
	setp.eq.s32 	%p94, %r163, 0;
	@%p94 bra 	$L__BB1_96;
	shf.l.wrap.b32 	%r3540, %r3541, %r3540, %r163;
	ld.local.u32 	%r1582, [%rd86+16];
	shf.l.wrap.b32 	%r3541, %r1582, %r3541, %r163;
$L__BB1_96:
	shr.u32 	%r1583, %r3540, 30;
	shf.l.wrap.b32 	%r1584, %r3541, %r3540, 2;
	shl.b32 	%r1585, %r3541, 2;
	shr.u32 	%r1586, %r1584, 31;
	add.s32 	%r1587, %r1586, %r1583;
	neg.s32 	%r1588, %r1587;
	setp.lt.s32 	%p95, %r159, 0;
	selp.b32 	%r3542, %r1588, %r1587, %p95;
	xor.b32  	%r1589, %r1584, %r159;
	shr.s32 	%r1590, %r1584, 31;
	xor.b32  	%r1591, %r1590, %r1584;
	xor.b32  	%r1592, %r1590, %r1585;
	cvt.u64.u32 	%rd771, %r1591;
	shl.b64 	%rd772, %rd771, 32;
	cvt.u64.u32 	%rd773, %r1592;
	or.b64  	%rd774, %rd772, %rd773;
	cvt.rn.f64.s64 	%fd67, %rd774;
	mul.f64 	%fd68, %fd67, 0d3BF921FB54442D19;
	cvt.rn.f32.f64 	%f909, %fd68;
	neg.f32 	%f910, %f909;
	setp.lt.s32 	%p96, %r1589, 0;
	selp.f32 	%f2822, %f910, %f909, %p96;
$L__BB1_97:
	mul.rn.f32 	%f912, %f2822, %f2822;
	and.b32  	%r1594, %r3542, 1;
	setp.eq.b32 	%p97, %r1594, 1;
	selp.f32 	%f913, 0f3F800000, %f2822, %p97;
	fma.rn.f32 	%f914, %f912, %f913, 0f00000000;
	fma.rn.f32 	%f915, %f912, 0f37CBAC00, 0fBAB607ED;
	selp.f32 	%f916, %f915, 0fB94D4153, %p97;
	selp.f32 	%f917, 0f3D2AAABB, 0f3C0885E4, %p97;
	fma.rn.f32 	%f918, %f916, %f912, %f917;
	selp.f32 	%f919, 0fBEFFFFFF, 0fBE2AAAA8, %p97;
	fma.rn.f32 	%f920, %f918, %f912, %f919;
	fma.rn.f32 	%f921, %f920, %f914, %f913;
	and.b32  	%r1595, %r3542, 2;
	setp.eq.s32 	%p98, %r1595, 0;
	mov.f32 	%f922, 0f00000000;
	sub.f32 	%f923, %f922, %f921;
	selp.f32 	%f924, %f921, %f923, %p98;
	sub.f32 	%f87, %f61, %f62;
	mul.f32 	%f925, %f87, %f924;
	fma.rn.f32 	%f88, %f29, %f83, %f925;
	add.f32 	%f926, %f33, %f63;
	add.f32 	%f89, %f926, 0f460B4000;
	mul.f32 	%f927, %f89, 0f3F22F983;
	cvt.rni.s32.f32 	%r3546, %f927;
	cvt.rn.f32.s32 	%f928, %r3546;
	fma.rn.f32 	%f929, %f928, 0fBFC90FDA, %f89;
	fma.rn.f32 	%f930, %f928, 0fB3A22168, %f929;
	fma.rn.f32 	%f2823, %f928, 0fA7C234C5, %f930;
	abs.f32 	%f91, %f89;
	setp.ltu.f32 	%p99, %f91, 0f47CE4780;
	@%p99 bra 	$L__BB1_105;
	setp.neu.f32 	%p100, %f91, 0f7F800000;
	@%p100 bra 	$L__BB1_100;
	mov.f32 	%f933, 0f00000000;
	mul.rn.f32 	%f2823, %f89, %f933;
	mov.b32 	%r3546, 0;
	bra.uni 	$L__BB1_105;
$L__BB1_100:
	mov.b32 	%r173, %f89;
	shl.b32 	%r1597, %r173, 8;
	or.b32  	%r174, %r1597, -2147483648;
	mov.b64 	%rd1499, 0;
	mov.b32 	%r3543, 0;
	mov.u64 	%rd1497, __cudart_i2opi_f;
	mov.u64 	%rd1498, %rd2;
$L__BB1_101:
	.pragma "nounroll";
	ld.global.nc.u32 	%r1598, [%rd1497];
	mad.wide.u32 	%rd777, %r1598, %r174, %rd1499;
	shr.u64 	%rd1499, %rd777, 32;
	st.local.u32 	[%rd1498], %rd777;
	add.s32 	%r3543, %r3543, 1;
	add.s64 	%rd1498, %rd1498, 4;
	add.s64 	%rd1497, %rd1497, 4;
	setp.ne.s32 	%p101, %r3543, 6;
	@%p101 bra 	$L__BB1_101;
	shr.u32 	%r1599, %r173, 23;
	st.local.u32 	[%rd2+24], %rd1499;
	and.b32  	%r177, %r1599, 31;
	and.b32  	%r1600, %r1599, 224;
	add.s32 	%r1601, %r1600, -128;
	shr.u32 	%r1602, %r1601, 5;
	mul.wide.u32 	%rd778, %r1602, 4;
	sub.s64 	%rd93, %rd2, %rd778;
	ld.local.u32 	%r3544, [%rd93+24];
	ld.local.u32 	%r3545, [%rd93+20];
	setp.eq.s32 	%p102, %r177, 0;
	@%p102 bra 	$L__BB1_104;
	shf.l.wrap.b32 	%r3544, %r3545, %r3544, %r177;
	ld.local.u32 	%r1603, [%rd93+16];
	shf.l.wrap.b32 	%r3545, %r1603, %r3545, %r177;
$L__BB1_104:
	shr.u32 	%r1604, %r3544, 30;
	shf.l.wrap.b32 	%r1605, %r3545, %r3544, 2;
	shl.b32 	%r1606, %r3545, 2;
	shr.u32 	%r1607, %r1605, 31;
	add.s32 	%r1608, %r1607, %r1604;
	neg.s32 	%r1609, %r1608;
	setp.lt.s32 	%p103, %r173, 0;
	selp.b32 	%r3546, %r1609, %r1608, %p103;
	xor.b32  	%r1610, %r1605, %r173;
	shr.s32 	%r1611, %r1605, 31;
	xor.b32  	%r1612, %r1611, %r1605;
	xor.b32  	%r1613, %r1611, %r1606;
	cvt.u64.u32 	%rd779, %r1612;
	shl.b64 	%rd780, %rd779, 32;
	cvt.u64.u32 	%rd781, %r1613;
	or.b64  	%rd782, %rd780, %rd781;
	cvt.rn.f64.s64 	%fd69, %rd782;
	mul.f64 	%fd70, %fd69, 0d3BF921FB54442D19;
	cvt.rn.f32.f64 	%f931, %fd70;
	neg.f32 	%f932, %f931;
	setp.lt.s32 	%p104, %r1610, 0;
	selp.f32 	%f2823, %f932, %f931, %p104;
$L__BB1_105:
	mul.rn.f32 	%f934, %f2823, %f2823;
	and.b32  	%r1615, %r3546, 1;
	setp.eq.b32 	%p105, %r1615, 1;
	selp.f32 	%f935, 0f3F800000, %f2823, %p105;
	fma.rn.f32 	%f936, %f934, %f935, 0f00000000;
	fma.rn.f32 	%f937, %f934, 0f37CBAC00, 0fBAB607ED;
	selp.f32 	%f938, %f937, 0fB94D4153, %p105;
	selp.f32 	%f939, 0f3D2AAABB, 0f3C0885E4, %p105;
	fma.rn.f32 	%f940, %f938, %f934, %f939;
	selp.f32 	%f941, 0fBEFFFFFF, 0fBE2AAAA8, %p105;
	fma.rn.f32 	%f942, %f940, %f934, %f941;
	fma.rn.f32 	%f943, %f942, %f936, %f935;
	and.b32  	%r1616, %r3546, 2;
	setp.eq.s32 	%p106, %r1616, 0;
	mov.f32 	%f944, 0f00000000;
	sub.f32 	%f945, %f944, %f943;
	selp.f32 	%f95, %f943, %f945, %p106;
	mul.f32 	%f946, %f41, %f62;
	fma.rn.f32 	%f96, %f946, 0f4854BA00, 0f46187800;
	mul.f32 	%f947, %f96, 0f3F22F983;
	cvt.rni.s32.f32 	%r3550, %f947;
	cvt.rn.f32.s32 	%f948, %r3550;
	fma.rn.f32 	%f949, %f948, 0fBFC90FDA, %f96;
	fma.rn.f32 	%f950, %f948, 0fB3A22168, %f949;
	fma.rn.f32 	%f2824, %f948, 0fA7C234C5, %f950;
	abs.f32 	%f98, %f96;
	setp.ltu.f32 	%p107, %f98, 0f47CE4780;
	@%p107 bra 	$L__BB1_113;
	setp.neu.f32 	%p108, %f98, 0f7F800000;
	@%p108 bra 	$L__BB1_108;
	mov.f32 	%f953, 0f00000000;
	mul.rn.f32 	%f2824, %f96, %f953;
	mov.b32 	%r3550, 0;
	bra.uni 	$L__BB1_113;
$L__BB1_108:
	mov.b32 	%r187, %f96;
	shl.b32 	%r1618, %r187, 8;
	or.b32  	%r188, %r1618, -2147483648;
	mov.b64 	%rd1502, 0;
	mov.b32 	%r3547, 0;
	mov.u64 	%rd1500, __cudart_i2opi_f;
	mov.u64 	%rd1501, %rd2;
$L__BB1_109:
	.pragma "nounroll";
	ld.global.nc.u32 	%r1619, [%rd1500];
	mad.wide.u32 	%rd785, %r1619, %r188, %rd1502;
	shr.u64 	%rd1502, %rd785, 32;
	st.local.u32 	[%rd1501], %rd785;
	add.s32 	%r3547, %r3547, 1;
	add.s64 	%rd1501, %rd1501, 4;
	add.s64 	%rd1500, %rd1500, 4;
	setp.ne.s32 	%p109, %r3547, 6;
	@%p109 bra 	$L__BB1_109;
	shr.u32 	%r1620, %r187, 23;
	st.local.u32 	[%rd2+24], %rd1502;
	and.b32  	%r191, %r1620, 31;
	and.b32  	%r1621, %r1620, 224;
	add.s32 	%r1622, %r1621, -128;
	shr.u32 	%r1623, %r1622, 5;
	mul.wide.u32 	%rd786, %r1623, 4;
	sub.s64 	%rd100, %rd2, %rd786;
	ld.local.u32 	%r3548, [%rd100+24];
	ld.local.u32 	%r3549, [%rd100+20];
	setp.eq.s32 	%p110, %r191, 0;
	@%p110 bra 	$L__BB1_112;
	shf.l.wrap.b32 	%r3548, %r3549, %r3548, %r191;
	ld.local.u32 	%r1624, [%rd100+16];
	shf.l.wrap.b32 	%r3549, %r1624, %r3549, %r191;
$L__BB1_112:
	shr.u32 	%r1625, %r3548, 30;
	shf.l.wrap.b32 	%r1626, %r3549, %r3548, 2;
	shl.b32 	%r1627, %r3549, 2;
	shr.u32 	%r1628, %r1626, 31;
	add.s32 	%r1629, %r1628, %r1625;
	neg.s32 	%r1630, %r1629;
	setp.lt.s32 	%p111, %r187, 0;
	selp.b32 	%r3550, %r1630, %r1629, %p111;
	xor.b32  	%r1631, %r1626, %r187;
	shr.s32 	%r1632, %r1626, 31;
	xor.b32  	%r1633, %r1632, %r1626;
	xor.b32  	%r1634, %r1632, %r1627;
	cvt.u64.u32 	%rd787, %r1633;
	shl.b64 	%rd788, %rd787, 32;
	cvt.u64.u32 	%rd789, %r1634;
	or.b64  	%rd790, %rd788, %rd789;
	cvt.rn.f64.s64 	%fd71, %rd790;
	mul.f64 	%fd72, %fd71, 0d3BF921FB54442D19;
	cvt.rn.f32.f64 	%f951, %fd72;
	neg.f32 	%f952, %f951;
	setp.lt.s32 	%p112, %r1631, 0;
	selp.f32 	%f2824, %f952, %f951, %p112;
$L__BB1_113:
	add.s32 	%r1636, %r3550, 1;
	mul.rn.f32 	%f954, %f2824, %f2824;
	and.b32  	%r1637, %r3550, 1;
	setp.eq.b32 	%p113, %r1637, 1;
	selp.f32 	%f955, %f2824, 0f3F800000, %p113;
	fma.rn.f32 	%f956, %f954, %f955, 0f00000000;
	fma.rn.f32 	%f957, %f954, 0f37CBAC00, 0fBAB607ED;
	selp.f32 	%f958, 0fB94D4153, %f957, %p113;
	selp.f32 	%f959, 0f3C0885E4, 0f3D2AAABB, %p113;
	fma.rn.f32 	%f960, %f958, %f954, %f959;
	selp.f32 	%f961, 0fBE2AAAA8, 0fBEFFFFFF, %p113;
	fma.rn.f32 	%f962, %f960, %f954, %f961;
	fma.rn.f32 	%f963, %f962, %f956, %f955;
	and.b32  	%r1638, %r1636, 2;
	setp.eq.s32 	%p114, %r1638, 0;
	mov.f32 	%f964, 0f00000000;
	sub.f32 	%f965, %f964, %f963;
	selp.f32 	%f966, %f963, %f965, %p114;
	mul.f32 	%f967, %f95, 0f45368000;
	mul.f32 	%f102, %f967, %f966;
	mul.f32 	%f968, %f102, 0f3F22F983;
	cvt.rni.s32.f32 	%r3558, %f968;
	cvt.rn.f32.s32 	%f969, %r3558;
	fma.rn.f32 	%f970, %f969, 0fBFC90FDA, %f102;
	fma.rn.f32 	%f971, %f969, 0fB3A22168, %f970;
	fma.rn.f32 	%f2826, %f969, 0fA7C234C5, %f971;
	abs.f32 	%f104, %f102;
	setp.ltu.f32 	%p115, %f104, 0f47CE4780;
	mov.u32 	%r3554, %r3558;
	mov.f32 	%f2825, %f2826;
	@%p115 bra 	$L__BB1_121;
	setp.neu.f32 	%p116, %f104, 0f7F800000;
	@%p116 bra 	$L__BB1_116;
	mov.f32 	%f974, 0f00000000;
	mul.rn.f32 	%f2825, %f102, %f974;
	mov.b32 	%r3554, 0;
	bra.uni 	$L__BB1_121;
$L__BB1_116:
	mov.b32 	%r201, %f102;
	shl.b32 	%r1640, %r201, 8;
	or.b32  	%r202, %r1640, -2147483648;
	mov.b64 	%rd1505, 0;
	mov.b32 	%r3551, 0;
	mov.u64 	%rd1503, __cudart_i2opi_f;
	mov.u64 	%rd1504, %rd2;
$L__BB1_117:
	.pragma "nounroll";
	ld.global.nc.u32 	%r1641, [%rd1503];
	mad.wide.u32 	%rd793, %r1641, %r202, %rd1505;
	shr.u64 	%rd1505, %rd793, 32;
	st.local.u32 	[%rd1504], %rd793;
	add.s32 	%r3551, %r3551, 1;
	add.s64 	%rd1504, %rd1504, 4;
	add.s64 	%rd1503, %rd1503, 4;
	setp.ne.s32 	%p117, %r3551, 6;
	@%p117 bra 	$L__BB1_117;
	shr.u32 	%r1642, %r201, 23;
	st.local.u32 	[%rd2+24], %rd1505;
	and.b32  	%r205, %r1642, 31;
	and.b32  	%r1643, %r1642, 224;
	add.s32 	%r1644, %r1643, -128;
	shr.u32 	%r1645, %r1644, 5;
	mul.wide.u32 	%rd794, %r1645, 4;
	sub.s64 	%rd107, %rd2, %rd794;
	ld.local.u32 	%r3552, [%rd107+24];
	ld.local.u32 	%r3553, [%rd107+20];
	setp.eq.s32 	%p118, %r205, 0;
	@%p118 bra 	$L__BB1_120;
	shf.l.wrap.b32 	%r3552, %r3553, %r3552, %r205;
	ld.local.u32 	%r1646, [%rd107+16];
	shf.l.wrap.b32 	%r3553, %r1646, %r3553, %r205;
$L__BB1_120:
	shr.u32 	%r1647, %r3552, 30;
	shf.l.wrap.b32 	%r1648, %r3553, %r3552, 2;
	shl.b32 	%r1649, %r3553, 2;
	shr.u32 	%r1650, %r1648, 31;
	add.s32 	%r1651, %r1650, %r1647;
	neg.s32 	%r1652, %r1651;
	setp.lt.s32 	%p119, %r201, 0;
	selp.b32 	%r3554, %r1652, %r1651, %p119;
	xor.b32  	%r1653, %r1648, %r201;
	shr.s32 	%r1654, %r1648, 31;
	xor.b32  	%r1655, %r1654, %r1648;
	xor.b32  	%r1656, %r1654, %r1649;
	cvt.u64.u32 	%rd795, %r1655;
	shl.b64 	%rd796, %rd795, 32;
	cvt.u64.u32 	%rd797, %r1656;
	or.b64  	%rd798, %rd796, %rd797;
	cvt.rn.f64.s64 	%fd73, %rd798;
	mul.f64 	%fd74, %fd73, 0d3BF921FB54442D19;
	cvt.rn.f32.f64 	%f972, %fd74;
	neg.f32 	%f973, %f972;
	setp.lt.s32 	%p120, %r1653, 0;
	selp.f32 	%f2825, %f973, %f972, %p120;
$L__BB1_121:
	setp.ltu.f32 	%p121, %f104, 0f47CE4780;
	add.s32 	%r1658, %r3554, 1;
	mul.rn.f32 	%f975, %f2825, %f2825;
	and.b32  	%r1659, %r3554, 1;
	setp.eq.b32 	%p122, %r1659, 1;
	selp.f32 	%f976, %f2825, 0f3F800000, %p122;
	fma.rn.f32 	%f977, %f975, %f976, 0f00000000;
	fma.rn.f32 	%f978, %f975, 0f37CBAC00, 0fBAB607ED;
	selp.f32 	%f979, 0fB94D4153, %f978, %p122;
	selp.f32 	%f980, 0f3C0885E4, 0f3D2AAABB, %p122;
	fma.rn.f32 	%f981, %f979, %f975, %f980;
	selp.f32 	%f982, 0fBE2AAAA8, 0fBEFFFFFF, %p122;
	fma.rn.f32 	%f983, %f981, %f975, %f982;
	fma.rn.f32 	%f984, %f983, %f977, %f976;
	and.b32  	%r1660, %r1658, 2;
	setp.eq.s32 	%p123, %r1660, 0;
	mov.f32 	%f985, 0f00000000;
	sub.f32 	%f986, %f985, %f984;
	selp.f32 	%f108, %f984, %f986, %p123;
	@%p121 bra 	$L__BB1_129;
	setp.neu.f32 	%p124, %f104, 0f7F800000;
	@%p124 bra 	$L__BB1_124;
	mov.f32 	%f989, 0f00000000;
	mul.rn.f32 	%f2826, %f102, %f989;
	mov.b32 	%r3558, 0;
	bra.uni 	$L__BB1_129;
$L__BB1_124:
	mov.b32 	%r214, %f102;
	shl.b32 	%r1662, %r214, 8;
	or.b32  	%r215, %r1662, -2147483648;
	mov.b64 	%rd1508, 0;
	mov.b32 	%r3555, 0;
	mov.u64 	%rd1506, __cudart_i2opi_f;
	mov.u64 	%rd1507, %rd2;
$L__BB1_125:
	.pragma "nounroll";
	ld.global.nc.u32 	%r1663, [%rd1506];
	mad.wide.u32 	%rd801, %r1663, %r215, %rd1508;
	shr.u64 	%rd1508, %rd801, 32;
	st.local.u32 	[%rd1507], %rd801;
	add.s32 	%r3555, %r3555, 1;
	add.s64 	%rd1507, %rd1507, 4;
	add.s64 	%rd1506, %rd1506, 4;
	setp.ne.s32 	%p125, %r3555, 6;
	@%p125 bra 	$L__BB1_125;
	shr.u32 	%r1664, %r214, 23;
	st.local.u32 	[%rd2+24], %rd1508;
	and.b32  	%r218, %r1664, 31;
	and.b32  	%r1665, %r1664, 224;
	add.s32 	%r1666, %r1665, -128;
	shr.u32 	%r1667, %r1666, 5;
	mul.wide.u32 	%rd802, %r1667, 4;
	sub.s64 	%rd114, %rd2, %rd802;
	ld.local.u32 	%r3556, [%rd114+24];
	ld.local.u32 	%r3557, [%rd114+20];
	setp.eq.s32 	%p126, %r218, 0;
	@%p126 bra 	$L__BB1_128;
	shf.l.wrap.b32 	%r3556, %r3557, %r3556, %r218;
	ld.local.u32 	%r1668, [%rd114+16];
	shf.l.wrap.b32 	%r3557, %r1668, %r3557, %r218;
$L__BB1_128:
	shr.u32 	%r1669, %r3556, 30;
	shf.l.wrap.b32 	%r1670, %r3557, %r3556, 2;
	shl.b32 	%r1671, %r3557, 2;
	shr.u32 	%r1672, %r1670, 31;
	add.s32 	%r1673, %r1672, %r1669;
	neg.s32 	%r1674, %r1673;
	setp.lt.s32 	%p127, %r214, 0;
	selp.b32 	%r3558, %r1674, %r1673, %p127;
	xor.b32  	%r1675, %r1670, %r214;
	shr.s32 	%r1676, %r1670, 31;
	xor.b32  	%r1677, %r1676, %r1670;
	xor.b32  	%r1678, %r1676, %r1671;
	cvt.u64.u32 	%rd803, %r1677;
	shl.b64 	%rd804, %rd803, 32;
	cvt.u64.u32 	%rd805, %r1678;
	or.b64  	%rd806, %rd804, %rd805;
	cvt.rn.f64.s64 	%fd75, %rd806;
	mul.f64 	%fd76, %fd75, 0d3BF921FB54442D19;
	cvt.rn.f32.f64 	%f987, %fd76;
	neg.f32 	%f988, %f987;
	setp.lt.s32 	%p128, %r1675, 0;
	selp.f32 	%f2826, %f988, %f987, %p128;
$L__BB1_129:
	mul.rn.f32 	%f990, %f2826, %f2826;
	and.b32  	%r1680, %r3558, 1;
	setp.eq.b32 	%p129, %r1680, 1;
	selp.f32 	%f991, 0f3F800000, %f2826, %p129;
	fma.rn.f32 	%f992, %f990, %f991, 0f00000000;
	fma.rn.f32 	%f993, %f990, 0f37CBAC00, 0fBAB607ED;
	selp.f32 	%f994, %f993, 0fB94D4153, %p129;
	selp.f32 	%f995, 0f3D2AAABB, 0f3C0885E4, %p129;
	fma.rn.f32 	%f996, %f994, %f990, %f995;
	selp.f32 	%f997, 0fBEFFFFFF, 0fBE2AAAA8, %p129;
	fma.rn.f32 	%f998, %f996, %f990, %f997;
	fma.rn.f32 	%f999, %f998, %f992, %f991;
	and.b32  	%r1681, %r3558, 2;
	setp.eq.s32 	%p130, %r1681, 0;
	mov.f32 	%f1000, 0f00000000;
	sub.f32 	%f1001, %f1000, %f999;
	selp.f32 	%f1002, %f999, %f1001, %p130;
	mul.f32 	%f1003, %f87, %f1002;
	fma.rn.f32 	%f1004, %f58, %f108, %f1003;
	sub.f32 	%f1005, %f1004, %f88;
	fma.rn.f32 	%f1006, %f59, %f1005, %f88;
	cvt.rn.f64.s32 	%fd77, %r7;
	sub.f64 	%fd78, %fd5, %fd77;
	cvt.rn.f32.f64 	%f1007, %fd78;
	mul.f32 	%f1008, %f1007, %f1007;
	mul.f32 	%f1009, %f1008, %f1007;
	fma.rn.f32 	%f1010, %f1007, 0f40C00000, 0fC1700000;
	fma.rn.f32 	%f1011, %f1010, %f1007, 0f41200000;
	mul.f32 	%f1012, %f1009, %f1011;
	sub.f32 	%f1013, %f1006, %f60;
	fma.rn.f32 	%f1014, %f1012, %f1013, %f60;
	mul.f32 	%f1015, %f1014, 0f3F000000;
	cvt.f64.f32 	%fd7, %f1015;
	mul.f64 	%fd8, %fd1, 0d3FE0000000000000;
	fma.rn.f64 	%fd79, %fd8, 0d4014000000000000, %fd2;
	div.rn.f64 	%fd9, %fd79, %fd8;
	fma.rn.f64 	%fd80, %fd8, 0d4054800000000000, %fd4;
	div.rn.f64 	%fd10, %fd80, %fd8;
	cvt.rzi.s32.f64 	%r227, %fd9;
	cvt.rzi.s32.f64 	%r228, %fd10;
	cvt.rn.f32.s32 	%f112, %r227;
	mul.f32 	%f113, %f112, 0f46AB6C00;
	cvt.rn.f32.s32 	%f114, %r228;
	mul.f32 	%f115, %f114, 0f48274F00;
	add.f32 	%f1016, %f113, %f115;
	add.f32 	%f116, %f1016, 0f460B4000;
	mul.f32 	%f1017, %f116, 0f3F22F983;
	cvt.rni.s32.f32 	%r3562, %f1017;
	cvt.rn.f32.s32 	%f1018, %r3562;
	fma.rn.f32 	%f1019, %f1018, 0fBFC90FDA, %f116;
	fma.rn.f32 	%f1020, %f1018, 0fB3A22168, %f1019;
	fma.rn.f32 	%f2827, %f1018, 0fA7C234C5, %f1020;
	abs.f32 	%f118, %f116;
	setp.ltu.f32 	%p131, %f118, 0f47CE4780;
	@%p131 bra 	$L__BB1_137;
	setp.neu.f32 	%p132, %f118, 0f7F800000;
	@%p132 bra 	$L__BB1_132;
	mov.f32 	%f1023, 0f00000000;
	mul.rn.f32 	%f2827, %f116, %f1023;
	mov.b32 	%r3562, 0;
	bra.uni 	$L__BB1_137;
$L__BB1_132:
	mov.b32 	%r230, %f116;
	shl.b32 	%r1683, %r230, 8;
	or.b32  	%r231, %r1683, -2147483648;
	mov.b64 	%rd1511, 0;
	mov.b32 	%r3559, 0;
	mov.u64 	%rd1509, __cudart_i2opi_f;
	mov.u64 	%rd1510, %rd2;
$L__BB1_133:
	.pragma "nounroll";
	ld.global.nc.u32 	%r1684, [%rd1509];
	mad.wide.u32 	%rd809, %r1684, %r231, %rd1511;
	shr.u64 	%rd1511, %rd809, 32;
	st.local.u32 	[%rd1510], %rd809;
	add.s32 	%r3559, %r3559, 1;
	add.s64 	%rd1510, %rd1510, 4;
	add.s64 	%rd1509, %rd1509, 4;
	setp.ne.s32 	%p133, %r3559, 6;
	@%p133 bra 	$L__BB1_133;
	shr.u32 	%r1685, %r230, 23;
	st.local.u32 	[%rd2+24], %rd1511;
	and.b32  	%r234, %r1685, 31;
	and.b32  	%r1686, %r1685, 224;
	add.s32 	%r1687, %r1686, -128;
	shr.u32 	%r1688, %r1687, 5;
	mul.wide.u32 	%rd810, %r1688, 4;
	sub.s64 	%rd121, %rd2, %rd810;
	ld.local.u32 	%r3560, [%rd121+24];
	ld.local.u32 	%r3561, [%rd121+20];
	setp.eq.s32 	%p134, %r234, 0;
	@%p134 bra 	$L__BB1_136;
	shf.l.wrap.b32 	%r3560, %r3561, %r3560, %r234;
	ld.local.u32 	%r1689, [%rd121+16];
	shf.l.wrap.b32 	%r3561, %r1689, %r3561, %r234;
$L__BB1_136:
	shr.u32 	%r1690, %r3560, 30;
	shf.l.wrap.b32 	%r1691, %r3561, %r3560, 2;
	shl.b32 	%r1692, %r3561, 2;
	shr.u32 	%r1693, %r1691, 31;
	add.s32 	%r1694, %r1693, %r1690;
	neg.s32 	%r1695, %r1694;
	setp.lt.s32 	%p135, %r230, 0;
	selp.b32 	%r3562, %r1695, %r1694, %p135;
	xor.b32  	%r1696, %r1691, %r230;
	shr.s32 	%r1697, %r1691, 31;
	xor.b32  	%r1698, %r1697, %r1691;
	xor.b32  	%r1699, %r1697, %r1692;
	cvt.u64.u32 	%rd811, %r1698;
	shl.b64 	%rd812, %rd811, 32;
	cvt.u64.u32 	%rd813, %r1699;
	or.b64  	%rd814, %rd812, %rd813;
	cvt.rn.f64.s64 	%fd81, %rd814;
	mul.f64 	%fd82, %fd81, 0d3BF921FB54442D19;
	cvt.rn.f32.f64 	%f1021, %fd82;
	neg.f32 	%f1022, %f1021;
	setp.lt.s32 	%p136, %r1696, 0;
	selp.f32 	%f2827, %f1022, %f1021, %p136;
$L__BB1_137:
	mul.rn.f32 	%f1024, %f2827, %f2827;
	and.b32  	%r1701, %r3562, 1;
	setp.eq.b32 	%p137, %r1701, 1;
	selp.f32 	%f1025, 0f3F800000, %f2827, %p137;
	fma.rn.f32 	%f1026, %f1024, %f1025, 0f00000000;
	fma.rn.f32 	%f1027, %f1024, 0f37CBAC00, 0fBAB607ED;
	selp.f32 	%f1028, %f1027, 0fB94D4153, %p137;
	selp.f32 	%f1029, 0f3D2AAABB, 0f3C0885E4, %p137;
	fma.rn.f32 	%f1030, %f1028, %f1024, %f1029;
	selp.f32 	%f1031, 0fBEFFFFFF, 0fBE2AAAA8, %p137;
	fma.rn.f32 	%f1032, %f1030, %f1024, %f1031;
	fma.rn.f32 	%f1033, %f1032, %f1026, %f1025;
	and.b32  	%r1702, %r3562, 2;
	setp.eq.s32 	%p138, %r1702, 0;
	mov.f32 	%f1034, 0f00000000;
	sub.f32 	%f1035, %f1034, %f1033;
	selp.f32 	%f122, %f1033, %f1035, %p138;
	mul.f32 	%f123, %f112, 0f46B4EA00;
	mul.f32 	%f1036, %f123, %f114;
	fma.rn.f32 	%f124, %f1036, 0f4854BA00, 0f46187800;
	mul.f32 	%f1037, %f124, 0f3F22F983;
	cvt.rni.s32.f32 	%r3566, %f1037;
	cvt.rn.f32.s32 	%f1038, %r3566;
	fma.rn.f32 	%f1039, %f1038, 0fBFC90FDA, %f124;
	fma.rn.f32 	%f1040, %f1038, 0fB3A22168, %f1039;
	fma.rn.f32 	%f2828, %f1038, 0fA7C234C5, %f1040;
	abs.f32 	%f126, %f124;
	setp.ltu.f32 	%p139, %f126, 0f47CE4780;
	@%p139 bra 	$L__BB1_145;
	setp.neu.f32 	%p140, %f126, 0f7F800000;
	@%p140 bra 	$L__BB1_140;
	mov.f32 	%f1043, 0f00000000;
	mul.rn.f32 	%f2828, %f124, %f1043;
	mov.b32 	%r3566, 0;
	bra.uni 	$L__BB1_145;
$L__BB1_140:
	mov.b32 	%r244, %f124;
	mov.b64 	%rd1514, 0;
	mov.b32 	%r3563, 0;
	mov.u64 	%rd1512, __cudart_i2opi_f;
	shl.b32 	%r1705, %r244, 8;
	or.b32  	%r1706, %r1705, -2147483648;
	mov.u64 	%rd1513, %rd2;
$L__BB1_141:
	.pragma "nounroll";
	ld.global.nc.u32 	%r1704, [%rd1512];
	mad.wide.u32 	%rd817, %r1704, %r1706, %rd1514;
	shr.u64 	%rd1514, %rd817, 32;
	st.local.u32 	[%rd1513], %rd817;
	add.s32 	%r3563, %r3563, 1;
	add.s64 	%rd1513, %rd1513, 4;
	add.s64 	%rd1512, %rd1512, 4;
	setp.ne.s32 	%p141, %r3563, 6;
	@%p141 bra 	$L__BB1_141;
	shr.u32 	%r1707, %r244, 23;
	st.local.u32 	[%rd2+24], %rd1514;
	and.b32  	%r247, %r1707, 31;
	and.b32  	%r1708, %r1707, 224;
	add.s32 	%r1709, %r1708, -128;
	shr.u32 	%r1710, %r1709, 5;
	mul.wide.u32 	%rd818, %r1710, 4;
	sub.s64 	%rd128, %rd2, %rd818;
	ld.local.u32 	%r3564, [%rd128+24];
	ld.local.u32 	%r3565, [%rd128+20];
	setp.eq.s32 	%p142, %r247, 0;
	@%p142 bra 	$L__BB1_144;
	shf.l.wrap.b32 	%r3564, %r3565, %r3564, %r247;
	ld.local.u32 	%r1711, [%rd128+16];
	shf.l.wrap.b32 	%r3565, %r1711, %r3565, %r247;
$L__BB1_144:
	shr.u32 	%r1712, %r3564, 30;
	shf.l.wrap.b32 	%r1713, %r3565, %r3564, 2;
	shl.b32 	%r1714, %r3565, 2;
	shr.u32 	%r1715, %r1713, 31;
	add.s32 	%r1716, %r1715, %r1712;
	neg.s32 	%r1717, %r1716;
	setp.lt.s32 	%p143, %r244, 0;
	selp.b32 	%r3566, %r1717, %r1716, %p143;
	xor.b32  	%r1718, %r1713, %r244;
	shr.s32 	%r1719, %r1713, 31;
	xor.b32  	%r1720, %r1719, %r1713;
	xor.b32  	%r1721, %r1719, %r1714;
	cvt.u64.u32 	%rd819, %r1720;
	shl.b64 	%rd820, %rd819, 32;
	cvt.u64.u32 	%rd821, %r1721;
	or.b64  	%rd822, %rd820, %rd821;
	cvt.rn.f64.s64 	%fd83, %rd822;
	mul.f64 	%fd84, %fd83, 0d3BF921FB54442D19;
	cvt.rn.f32.f64 	%f1041, %fd84;
	neg.f32 	%f1042, %f1041;
	setp.lt.s32 	%p144, %r1718, 0;
	selp.f32 	%f2828, %f1042, %f1041, %p144;
$L__BB1_145:
	add.s32 	%r1723, %r3566, 1;
	mul.rn.f32 	%f1044, %f2828, %f2828;
	and.b32  	%r1724, %r3566, 1;
	setp.eq.b32 	%p145, %r1724, 1;
	selp.f32 	%f1045, %f2828, 0f3F800000, %p145;
	fma.rn.f32 	%f1046, %f1044, %f1045, 0f00000000;
	fma.rn.f32 	%f1047, %f1044, 0f37CBAC00, 0fBAB607ED;
	selp.f32 	%f1048, 0fB94D4153, %f1047, %p145;
	selp.f32 	%f1049, 0f3C0885E4, 0f3D2AAABB, %p145;
	fma.rn.f32 	%f1050, %f1048, %f1044, %f1049;
	selp.f32 	%f1051, 0fBE2AAAA8, 0fBEFFFFFF, %p145;
	fma.rn.f32 	%f1052, %f1050, %f1044, %f1051;
	fma.rn.f32 	%f1053, %f1052, %f1046, %f1045;
	and.b32  	%r1725, %r1723, 2;
	setp.eq.s32 	%p146, %r1725, 0;
	mov.f32 	%f1054, 0f00000000;
	sub.f32 	%f1055, %f1054, %f1053;
	selp.f32 	%f1056, %f1053, %f1055, %p146;
	mul.f32 	%f1057, %f122, 0f45368000;
	mul.f32 	%f130, %f1057, %f1056;
	mul.f32 	%f1058, %f130, 0f3F22F983;
	cvt.rni.s32.f32 	%r3574, %f1058;
	cvt.rn.f32.s32 	%f1059, %r3574;
	fma.rn.f32 	%f1060, %f1059, 0fBFC90FDA, %f130;
	fma.rn.f32 	%f1061, %f1059, 0fB3A22168, %f1060;
	fma.rn.f32 	%f2830, %f1059, 0fA7C234C5, %f1061;
	abs.f32 	%f132, %f130;
	setp.ltu.f32 	%p147, %f132, 0f47CE4780;
	mov.u32 	%r3570, %r3574;
	mov.f32 	%f2829, %f2830;
	@%p147 bra 	$L__BB1_153;
	setp.neu.f32 	%p148, %f132, 0f7F800000;
	@%p148 bra 	$L__BB1_148;
	mov.f32 	%f1064, 0f00000000;
	mul.rn.f32 	%f2829, %f130, %f1064;
	mov.b32 	%r3570, 0;
	bra.uni 	$L__BB1_153;
$L__BB1_148:
	mov.b32 	%r257, %f130;
	mov.b64 	%rd1517, 0;
	mov.b32 	%r3567, 0;
	mov.u64 	%rd1515, __cudart_i2opi_f;
	shl.b32 	%r1728, %r257, 8;
	or.b32  	%r1729, %r1728, -2147483648;
	mov.u64 	%rd1516, %rd2;
$L__BB1_149:
	.pragma "nounroll";
	ld.global.nc.u32 	%r1727, [%rd1515];
	mad.wide.u32 	%rd825, %r1727, %r1729, %rd1517;
	shr.u64 	%rd1517, %rd825, 32;
	st.local.u32 	[%rd1516], %rd825;
	add.s32 	%r3567, %r3567, 1;
	add.s64 	%rd1516, %rd1516, 4;
	add.s64 	%rd1515, %rd1515, 4;
	setp.ne.s32 	%p149, %r3567, 6;
	@%p149 bra 	$L__BB1_149;
	shr.u32 	%r1730, %r257, 23;
	st.local.u32 	[%rd2+24], %rd1517;
	and.b32  	%r260, %r1730, 31;
	and.b32  	%r1731, %r1730, 224;
	add.s32 	%r1732, %r1731, -128;
	shr.u32 	%r1733, %r1732, 5;
	mul.wide.u32 	%rd826, %r1733, 4;
	sub.s64 	%rd135, %rd2, %rd826;
	ld.local.u32 	%r3568, [%rd135+24];
	ld.local.u32 	%r3569, [%rd135+20];
	setp.eq.s32 	%p150, %r260, 0;
	@%p150 bra 	$L__BB1_152;
	shf.l.wrap.b32 	%r3568, %r3569, %r3568, %r260;
	ld.local.u32 	%r1734, [%rd135+16];
	shf.l.wrap.b32 	%r3569, %r1734, %r3569, %r260;
$L__BB1_152:
	shr.u32 	%r1735, %r3568, 30;
	shf.l.wrap.b32 	%r1736, %r3569, %r3568, 2;
	shl.b32 	%r1737, %r3569, 2;
	shr.u32 	%r1738, %r1736, 31;
	add.s32 	%r1739, %r1738, %r1735;
	neg.s32 	%r1740, %r1739;
	setp.lt.s32 	%p151, %r257, 0;
	selp.b32 	%r3570, %r1740, %r1739, %p151;
	xor.b32  	%r1741, %r1736, %r257;
	shr.s32 	%r1742, %r1736, 31;
	xor.b32  	%r1743, %r1742, %r1736;
	xor.b32  	%r1744, %r1742, %r1737;
	cvt.u64.u32 	%rd827, %r1743;
	shl.b64 	%rd828, %rd827, 32;
	cvt.u64.u32 	%rd829, %r1744;
	or.b64  	%rd830, %rd828, %rd829;
	cvt.rn.f64.s64 	%fd85, %rd830;
	mul.f64 	%fd86, %fd85, 0d3BF921FB54442D19;
	cvt.rn.f32.f64 	%f1062, %fd86;
	neg.f32 	%f1063, %f1062;
	setp.lt.s32 	%p152, %r1741, 0;
	selp.f32 	%f2829, %f1063, %f1062, %p152;
$L__BB1_153:
	add.s32 	%r1746, %r3570, 1;
	mul.rn.f32 	%f1065, %f2829, %f2829;
	and.b32  	%r1747, %r3570, 1;
	setp.eq.b32 	%p154, %r1747, 1;
	selp.f32 	%f1066, %f2829, 0f3F800000, %p154;
	fma.rn.f32 	%f1067, %f1065, %f1066, 0f00000000;
	fma.rn.f32 	%f1068, %f1065, 0f37CBAC00, 0fBAB607ED;
	selp.f32 	%f1069, 0fB94D4153, %f1068, %p154;
	selp.f32 	%f1070, 0f3C0885E4, 0f3D2AAABB, %p154;
	fma.rn.f32 	%f1071, %f1069, %f1065, %f1070;
	selp.f32 	%f1072, 0fBE2AAAA8, 0fBEFFFFFF, %p154;
	fma.rn.f32 	%f1073, %f1071, %f1065, %f1072;
	fma.rn.f32 	%f1074, %f1073, %f1067, %f1066;
	and.b32  	%r1748, %r1746, 2;
	setp.eq.s32 	%p155, %r1748, 0;
	mov.f32 	%f1075, 0f00000000;
	sub.f32 	%f1076, %f1075, %f1074;
	selp.f32 	%f136, %f1074, %f1076, %p155;
	@%p147 bra 	$L__BB1_161;
	setp.neu.f32 	%p156, %f132, 0f7F800000;
	@%p156 bra 	$L__BB1_156;
	mov.f32 	%f1079, 0f00000000;
	mul.rn.f32 	%f2830, %f130, %f1079;
	mov.b32 	%r3574, 0;
	bra.uni 	$L__BB1_161;
$L__BB1_156:
	mov.b32 	%r269, %f130;
	mov.b64 	%rd1520, 0;
	mov.b32 	%r3571, 0;
	mov.u64 	%rd1518, __cudart_i2opi_f;
	shl.b32 	%r1751, %r269, 8;
	or.b32  	%r1752, %r1751, -2147483648;
	mov.u64 	%rd1519, %rd2;
$L__BB1_157:
	.pragma "nounroll";
	ld.global.nc.u32 	%r1750, [%rd1518];
	mad.wide.u32 	%rd833, %r1750, %r1752, %rd1520;
	shr.u64 	%rd1520, %rd833, 32;
	st.local.u32 	[%rd1519], %rd833;
	add.s32 	%r3571, %r3571, 1;
	add.s64 	%rd1519, %rd1519, 4;
	add.s64 	%rd1518, %rd1518, 4;
	setp.ne.s32 	%p157, %r3571, 6;
	@%p157 bra 	$L__BB1_157;
	shr.u32 	%r1753, %r269, 23;
	st.local.u32 	[%rd2+24], %rd1520;
	and.b32  	%r272, %r1753, 31;
	and.b32  	%r1754, %r1753, 224;
	add.s32 	%r1755, %r1754, -128;
	shr.u32 	%r1756, %r1755, 5;
	mul.wide.u32 	%rd834, %r1756, 4;
	sub.s64 	%rd142, %rd2, %rd834;
	ld.local.u32 	%r3572, [%rd142+24];
	ld.local.u32 	%r3573, [%rd142+20];
	setp.eq.s32 	%p158, %r272, 0;
	@%p158 bra 	$L__BB1_160;
	shf.l.wrap.b32 	%r3572, %r3573, %r3572, %r272;
	ld.local.u32 	%r1757, [%rd142+16];
	shf.l.wrap.b32 	%r3573, %r1757, %r3573, %r272;
$L__BB1_160:
	shr.u32 	%r1758, %r3572, 30;
	shf.l.wrap.b32 	%r1759, %r3573, %r3572, 2;
	shl.b32 	%r1760, %r3573, 2;
	shr.u32 	%r1761, %r1759, 31;
	add.s32 	%r1762, %r1761, %r1758;
	neg.s32 	%r1763, %r1762;
	setp.lt.s32 	%p159, %r269, 0;
	selp.b32 	%r3574, %r1763, %r1762, %p159;
	xor.b32  	%r1764, %r1759, %r269;
	shr.s32 	%r1765, %r1759, 31;
	xor.b32  	%r1766, %r1765, %r1759;
	xor.b32  	%r1767, %r1765, %r1760;
	cvt.u64.u32 	%rd835, %r1766;
	shl.b64 	%rd836, %rd835, 32;
	cvt.u64.u32 	%rd837, %r1767;
	or.b64  	%rd838, %rd836, %rd837;
	cvt.rn.f64.s64 	%fd87, %rd838;
	mul.f64 	%fd88, %fd87, 0d3BF921FB54442D19;
	cvt.rn.f32.f64 	%f1077, %fd88;
	neg.f32 	%f1078, %f1077;
	setp.lt.s32 	%p160, %r1764, 0;
	selp.f32 	%f2830, %f1078, %f1077, %p160;
$L__BB1_161:
	mul.rn.f32 	%f1080, %f2830, %f2830;
	and.b32  	%r1769, %r3574, 1;
	setp.eq.b32 	%p161, %r1769, 1;
	selp.f32 	%f1081, 0f3F800000, %f2830, %p161;
	fma.rn.f32 	%f1082, %f1080, %f1081, 0f00000000;
	fma.rn.f32 	%f1083, %f1080, 0f37CBAC00, 0fBAB607ED;
	selp.f32 	%f1084, %f1083, 0fB94D4153, %p161;
	selp.f32 	%f1085, 0f3D2AAABB, 0f3C0885E4, %p161;
	fma.rn.f32 	%f1086, %f1084, %f1080, %f1085;
	selp.f32 	%f1087, 0fBEFFFFFF, 0fBE2AAAA8, %p161;
	fma.rn.f32 	%f1088, %f1086, %f1080, %f1087;
	fma.rn.f32 	%f1089, %f1088, %f1082, %f1081;
	and.b32  	%r1770, %r3574, 2;
	setp.eq.s32 	%p162, %r1770, 0;
	mov.f32 	%f1090, 0f00000000;
	sub.f32 	%f1091, %f1090, %f1089;
	selp.f32 	%f1092, %f1089, %f1091, %p162;
	cvt.rn.f32.f64 	%f1093, %fd9;
	sub.f32 	%f140, %f1093, %f112;
	cvt.rn.f32.f64 	%f1094, %fd10;
	sub.f32 	%f141, %f1094, %f114;
	mul.f32 	%f1095, %f141, %f1092;
	fma.rn.f32 	%f142, %f140, %f136, %f1095;
	add.s32 	%r1771, %r227, 1;
	cvt.rn.f32.s32 	%f143, %r1771;
	mul.f32 	%f144, %f143, 0f46AB6C00;
	add.f32 	%f1096, %f144, %f115;
	add.f32 	%f145, %f1096, 0f460B4000;
	mul.f32 	%f1097, %f145, 0f3F22F983;
	cvt.rni.s32.f32 	%r3578, %f1097;
	cvt.rn.f32.s32 	%f1098, %r3578;
	fma.rn.f32 	%f1099, %f1098, 0fBFC90FDA, %f145;
	fma.rn.f32 	%f1100, %f1098, 0fB3A22168, %f1099;
	fma.rn.f32 	%f2831, %f1098, 0fA7C234C5, %f1100;
	abs.f32 	%f147, %f145;
	setp.ltu.f32 	%p163, %f147, 0f47CE4780;
	@%p163 bra 	$L__BB1_169;
	setp.neu.f32 	%p164, %f147, 0f7F800000;
	@%p164 bra 	$L__BB1_164;
	mov.f32 	%f1103, 0f00000000;
	mul.rn.f32 	%f2831, %f145, %f1103;
	mov.b32 	%r3578, 0;
	bra.uni 	$L__BB1_169;
$L__BB1_164:
	mov.b32 	%r282, %f145;
	mov.b64 	%rd1523, 0;
	mov.b32 	%r3575, 0;
	mov.u64 	%rd1521, __cudart_i2opi_f;
	shl.b32 	%r1774, %r282, 8;
	or.b32  	%r1775, %r1774, -2147483648;
	mov.u64 	%rd1522, %rd2;
$L__BB1_165:
	.pragma "nounroll";
	ld.global.nc.u32 	%r1773, [%rd1521];
	mad.wide.u32 	%rd841, %r1773, %r1775, %rd1523;
	shr.u64 	%rd1523, %rd841, 32;
	st.local.u32 	[%rd1522], %rd841;
	add.s32 	%r3575, %r3575, 1;
	add.s64 	%rd1522, %rd1522, 4;
	add.s64 	%rd1521, %rd1521, 4;
	setp.ne.s32 	%p165, %r3575, 6;
	@%p165 bra 	$L__BB1_165;
	shr.u32 	%r1776, %r282, 23;
	st.local.u32 	[%rd2+24], %rd1523;
	and.b32  	%r285, %r1776, 31;
	and.b32  	%r1777, %r1776, 224;
	add.s32 	%r1778, %r1777, -128;
	shr.u32 	%r1779, %r1778, 5;
	mul.wide.u32 	%rd842, %r1779, 4;
	sub.s64 	%rd149, %rd2, %rd842;
	ld.local.u32 	%r3576, [%rd149+24];
	ld.local.u32 	%r3577, [%rd149+20];
	setp.eq.s32 	%p166, %r285, 0;
	@%p166 bra 	$L__BB1_168;
	shf.l.wrap.b32 	%r3576, %r3577, %r3576, %r285;
	ld.local.u32 	%r1780, [%rd149+16];
	shf.l.wrap.b32 	%r3577, %r1780, %r3577, %r285;
$L__BB1_168:
	shr.u32 	%r1781, %r3576, 30;
	shf.l.wrap.b32 	%r1782, %r3577, %r3576, 2;
	shl.b32 	%r1783, %r3577, 2;
	shr.u32 	%r1784, %r1782, 31;
	add.s32 	%r1785, %r1784, %r1781;
	neg.s32 	%r1786, %r1785;
	setp.lt.s32 	%p167, %r282, 0;
	selp.b32 	%r3578, %r1786, %r1785, %p167;
	xor.b32  	%r1787, %r1782, %r282;
	shr.s32 	%r1788, %r1782, 31;
	xor.b32  	%r1789, %r1788, %r1782;
	xor.b32  	%r1790, %r1788, %r1783;
	cvt.u64.u32 	%rd843, %r1789;
	shl.b64 	%rd844, %rd843, 32;
	cvt.u64.u32 	%rd845, %r1790;
	or.b64  	%rd846, %rd844, %rd845;
	cvt.rn.f64.s64 	%fd89, %rd846;
	mul.f64 	%fd90, %fd89, 0d3BF921FB54442D19;
	cvt.rn.f32.f64 	%f1101, %fd90;
	neg.f32 	%f1102, %f1101;
	setp.lt.s32 	%p168, %r1787, 0;
	selp.f32 	%f2831, %f1102, %f1101, %p168;
$L__BB1_169:
	mul.rn.f32 	%f1104, %f2831, %f2831;
	and.b32  	%r1792, %r3578, 1;
	setp.eq.b32 	%p169, %r1792, 1;
	selp.f32 	%f1105, 0f3F800000, %f2831, %p169;
	fma.rn.f32 	%f1106, %f1104, %f1105, 0f00000000;
	fma.rn.f32 	%f1107, %f1104, 0f37CBAC00, 0fBAB607ED;
	selp.f32 	%f1108, %f1107, 0fB94D4153, %p169;
	selp.f32 	%f1109, 0f3D2AAABB, 0f3C0885E4, %p169;
	fma.rn.f32 	%f1110, %f1108, %f1104, %f1109;
	selp.f32 	%f1111, 0fBEFFFFFF, 0fBE2AAAA8, %p169;
	fma.rn.f32 	%f1112, %f1110, %f1104, %f1111;
	fma.rn.f32 	%f1113, %f1112, %f1106, %f1105;
	and.b32  	%r1793, %r3578, 2;
	setp.eq.s32 	%p170, %r1793, 0;
	mov.f32 	%f1114, 0f00000000;
	sub.f32 	%f1115, %f1114, %f1113;
	selp.f32 	%f151, %f1113, %f1115, %p170;
	mul.f32 	%f152, %f143, 0f46B4EA00;
	mul.f32 	%f1116, %f152, %f114;
	fma.rn.f32 	%f153, %f1116, 0f4854BA00, 0f46187800;
	mul.f32 	%f1117, %f153, 0f3F22F983;
	cvt.rni.s32.f32 	%r3582, %f1117;
	cvt.rn.f32.s32 	%f1118, %r3582;
	fma.rn.f32 	%f1119, %f1118, 0fBFC90FDA, %f153;
	fma.rn.f32 	%f1120, %f1118, 0fB3A22168, %f1119;
	fma.rn.f32 	%f2832, %f1118, 0fA7C234C5, %f1120;
	abs.f32 	%f155, %f153;
	setp.ltu.f32 	%p171, %f155, 0f47CE4780;
	@%p171 bra 	$L__BB1_177;
	setp.neu.f32 	%p172, %f155, 0f7F800000;
	@%p172 bra 	$L__BB1_172;
	mov.f32 	%f1123, 0f00000000;
	mul.rn.f32 	%f2832, %f153, %f1123;
	mov.b32 	%r3582, 0;
	bra.uni 	$L__BB1_177;
$L__BB1_172:
	mov.b32 	%r295, %f153;
	mov.b64 	%rd1526, 0;
	mov.b32 	%r3579, 0;
	mov.u64 	%rd1524, __cudart_i2opi_f;
	shl.b32 	%r1796, %r295, 8;
	or.b32  	%r1797, %r1796, -2147483648;
	mov.u64 	%rd1525, %rd2;
$L__BB1_173:
	.pragma "nounroll";
	ld.global.nc.u32 	%r1795, [%rd1524];
	mad.wide.u32 	%rd849, %r1795, %r1797, %rd1526;
	shr.u64 	%rd1526, %rd849, 32;
	st.local.u32 	[%rd1525], %rd849;
	add.s32 	%r3579, %r3579, 1;
	add.s64 	%rd1525, %rd1525, 4;
	add.s64 	%rd1524, %rd1524, 4;
	setp.ne.s32 	%p173, %r3579, 6;
	@%p173 bra 	$L__BB1_173;
	shr.u32 	%r1798, %r295, 23;
	st.local.u32 	[%rd2+24], %rd1526;
	and.b32  	%r298, %r1798, 31;
	and.b32  	%r1799, %r1798, 224;
	add.s32 	%r1800, %r1799, -128;
	shr.u32 	%r1801, %r1800, 5;
	mul.wide.u32 	%rd850, %r1801, 4;
	sub.s64 	%rd156, %rd2, %rd850;
	ld.local.u32 	%r3580, [%rd156+24];
	ld.local.u32 	%r3581, [%rd156+20];
	setp.eq.s32 	%p174, %r298, 0;
	@%p174 bra 	$L__BB1_176;
	shf.l.wrap.b32 	%r3580, %r3581, %r3580, %r298;
	ld.local.u32 	%r1802, [%rd156+16];
	shf.l.wrap.b32 	%r3581, %r1802, %r3581, %r298;
$L__BB1_176:
	shr.u32 	%r1803, %r3580, 30;
	shf.l.wrap.b32 	%r1804, %r3581, %r3580, 2;
	shl.b32 	%r1805, %r3581, 2;
	shr.u32 	%r1806, %r1804, 31;
	add.s32 	%r1807, %r1806, %r1803;
	neg.s32 	%r1808, %r1807;
	setp.lt.s32 	%p175, %r295, 0;
	selp.b32 	%r3582, %r1808, %r1807, %p175;
	xor.b32  	%r1809, %r1804, %r295;
	shr.s32 	%r1810, %r1804, 31;
	xor.b32  	%r1811, %r1810, %r1804;
	xor.b32  	%r1812, %r1810, %r1805;
	cvt.u64.u32 	%rd851, %r1811;
	shl.b64 	%rd852, %rd851, 32;
	cvt.u64.u32 	%rd853, %r1812;
	or.b64  	%rd854, %rd852, %rd853;
	cvt.rn.f64.s64 	%fd91, %rd854;
	mul.f64 	%fd92, %fd91, 0d3BF921FB54442D19;
	cvt.rn.f32.f64 	%f1121, %fd92;
	neg.f32 	%f1122, %f1121;
	setp.lt.s32 	%p176, %r1809, 0;
	selp.f32 	%f2832, %f1122, %f1121, %p176;
$L__BB1_177:
	add.s32 	%r1814, %r3582, 1;
	mul.rn.f32 	%f1124, %f2832, %f2832;
	and.b32  	%r1815, %r3582, 1;
	setp.eq.b32 	%p177, %r1815, 1;
	selp.f32 	%f1125, %f2832, 0f3F800000, %p177;
	fma.rn.f32 	%f1126, %f1124, %f1125, 0f00000000;
	fma.rn.f32 	%f1127, %f1124, 0f37CBAC00, 0fBAB607ED;
	selp.f32 	%f1128, 0fB94D4153, %f1127, %p177;
	selp.f32 	%f1129, 0f3C0885E4, 0f3D2AAABB, %p177;
	fma.rn.f32 	%f1130, %f1128, %f1124, %f1129;
	selp.f32 	%f1131, 0fBE2AAAA8, 0fBEFFFFFF, %p177;
	fma.rn.f32 	%f1132, %f1130, %f1124, %f1131;
	fma.rn.f32 	%f1133, %f1132, %f1126, %f1125;
	and.b32  	%r1816, %r1814, 2;
	setp.eq.s32 	%p178, %r1816, 0;
	mov.f32 	%f1134, 0f00000000;
	sub.f32 	%f1135, %f1134, %f1133;
	selp.f32 	%f1136, %f1133, %f1135, %p178;
	mul.f32 	%f1137, %f151, 0f45368000;
	mul.f32 	%f159, %f1137, %f1136;
	mul.f32 	%f1138, %f159, 0f3F22F983;
	cvt.rni.s32.f32 	%r3590, %f1138;
	cvt.rn.f32.s32 	%f1139, %r3590;
	fma.rn.f32 	%f1140, %f1139, 0fBFC90FDA, %f159;
	fma.rn.f32 	%f1141, %f1139, 0fB3A22168, %f1140;
	fma.rn.f32 	%f2834, %f1139, 0fA7C234C5, %f1141;
	abs.f32 	%f161, %f159;
	setp.ltu.f32 	%p179, %f161, 0f47CE4780;
	mov.u32 	%r3586, %r3590;
	mov.f32 	%f2833, %f2834;
	@%p179 bra 	$L__BB1_185;
	setp.neu.f32 	%p180, %f161, 0f7F800000;
	@%p180 bra 	$L__BB1_180;
	mov.f32 	%f1144, 0f00000000;
	mul.rn.f32 	%f2833, %f159, %f1144;
	mov.b32 	%r3586, 0;
	bra.uni 	$L__BB1_185;
$L__BB1_180:
	mov.b32 	%r308, %f159;
	mov.b64 	%rd1529, 0;
	mov.b32 	%r3583, 0;
	mov.u64 	%rd1527, __cudart_i2opi_f;
	shl.b32 	%r1819, %r308, 8;
	or.b32  	%r1820, %r1819, -2147483648;
	mov.u64 	%rd1528, %rd2;
$L__BB1_181:
	.pragma "nounroll";
	ld.global.nc.u32 	%r1818, [%rd1527];
	mad.wide.u32 	%rd857, %r1818, %r1820, %rd1529;
	shr.u64 	%rd1529, %rd857, 32;
	st.local.u32 	[%rd1528], %rd857;
	add.s32 	%r3583, %r3583, 1;
	add.s64 	%rd1528, %rd1528, 4;
	add.s64 	%rd1527, %rd1527, 4;
	setp.ne.s32 	%p181, %r3583, 6;
	@%p181 bra 	$L__BB1_181;
	shr.u32 	%r1821, %r308, 23;
	st.local.u32 	[%rd2+24], %rd1529;
	and.b32  	%r311, %r1821, 31;
	and.b32  	%r1822, %r1821, 224;
	add.s32 	%r1823, %r1822, -128;
	shr.u32 	%r1824, %r1823, 5;
	mul.wide.u32 	%rd858, %r1824, 4;
	sub.s64 	%rd163, %rd2, %rd858;
	ld.local.u32 	%r3584, [%rd163+24];
	ld.local.u32 	%r3585, [%rd163+20];
	setp.eq.s32 	%p182, %r311, 0;
	@%p182 bra 	$L__BB1_184;
	shf.l.wrap.b32 	%r3584, %r3585, %r3584, %r311;
	ld.local.u32 	%r1825, [%rd163+16];
	shf.l.wrap.b32 	%r3585, %r1825, %r3585, %r311;
$L__BB1_184:
	shr.u32 	%r1826, %r3584, 30;
	shf.l.wrap.b32 	%r1827, %r3585, %r3584, 2;
	shl.b32 	%r1828, %r3585, 2;
	shr.u32 	%r1829, %r1827, 31;
	add.s32 	%r1830, %r1829, %r1826;
	neg.s32 	%r1831, %r1830;
	setp.lt.s32 	%p183, %r308, 0;
	selp.b32 	%r3586, %r1831, %r1830, %p183;
	xor.b32  	%r1832, %r1827, %r308;
	shr.s32 	%r1833, %r1827, 31;
	xor.b32  	%r1834, %r1833, %r1827;
	xor.b32  	%r1835, %r1833, %r1828;
	cvt.u64.u32 	%rd859, %r1834;
	shl.b64 	%rd860, %rd859, 32;
	cvt.u64.u32 	%rd861, %r1835;
	or.b64  	%rd862, %rd860, %rd861;
	cvt.rn.f64.s64 	%fd93, %rd862;
	mul.f64 	%fd94, %fd93, 0d3BF921FB54442D19;
	cvt.rn.f32.f64 	%f1142, %fd94;
	neg.f32 	%f1143, %f1142;
	setp.lt.s32 	%p184, %r1832, 0;
	selp.f32 	%f2833, %f1143, %f1142, %p184;
$L__BB1_185:
	add.s32 	%r1837, %r3586, 1;
	mul.rn.f32 	%f1145, %f2833, %f2833;
	and.b32  	%r1838, %r3586, 1;
	setp.eq.b32 	%p186, %r1838, 1;
	selp.f32 	%f1146, %f2833, 0f3F800000, %p186;
	fma.rn.f32 	%f1147, %f1145, %f1146, 0f00000000;
	fma.rn.f32 	%f1148, %f1145, 0f37CBAC00, 0fBAB607ED;
	selp.f32 	%f1149, 0fB94D4153, %f1148, %p186;
	selp.f32 	%f1150, 0f3C0885E4, 0f3D2AAABB, %p186;
	fma.rn.f32 	%f1151, %f1149, %f1145, %f1150;
	selp.f32 	%f1152, 0fBE2AAAA8, 0fBEFFFFFF, %p186;
	fma.rn.f32 	%f1153, %f1151, %f1145, %f1152;
	fma.rn.f32 	%f1154, %f1153, %f1147, %f1146;
	and.b32  	%r1839, %r1837, 2;
	setp.eq.s32 	%p187, %r1839, 0;
	mov.f32 	%f1155, 0f00000000;
	sub.f32 	%f1156, %f1155, %f1154;
	selp.f32 	%f165, %f1154, %f1156, %p187;
	@%p179 bra 	$L__BB1_193;
	setp.neu.f32 	%p188, %f161, 0f7F800000;
	@%p188 bra 	$L__BB1_188;
	mov.f32 	%f1159, 0f00000000;
	mul.rn.f32 	%f2834, %f159, %f1159;
	mov.b32 	%r3590, 0;
	bra.uni 	$L__BB1_193;
$L__BB1_188:
	mov.b32 	%r320, %f159;
	mov.b64 	%rd1532, 0;
	mov.b32 	%r3587, 0;
	mov.u64 	%rd1530, __cudart_i2opi_f;
	shl.b32 	%r1842, %r320, 8;
	or.b32  	%r1843, %r1842, -2147483648;
	mov.u64 	%rd1531, %rd2;
$L__BB1_189:
	.pragma "nounroll";
	ld.global.nc.u32 	%r1841, [%rd1530];
	mad.wide.u32 	%rd865, %r1841, %r1843, %rd1532;
	shr.u64 	%rd1532, %rd865, 32;
	st.local.u32 	[%rd1531], %rd865;
	add.s32 	%r3587, %r3587, 1;
	add.s64 	%rd1531, %rd1531, 4;
	add.s64 	%rd1530, %rd1530, 4;
	setp.ne.s32 	%p189, %r3587, 6;
	@%p189 bra 	$L__BB1_189;
	shr.u32 	%r1844, %r320, 23;
	st.local.u32 	[%rd2+24], %rd1532;
	and.b32  	%r323, %r1844, 31;
	and.b32  	%r1845, %r1844, 224;
	add.s32 	%r1846, %r1845, -128;
	shr.u32 	%r1847, %r1846, 5;
	mul.wide.u32 	%rd866, %r1847, 4;
	sub.s64 	%rd170, %rd2, %rd866;
	ld.local.u32 	%r3588, [%rd170+24];
	ld.local.u32 	%r3589, [%rd170+20];
	setp.eq.s32 	%p190, %r323, 0;
	@%p190 bra 	$L__BB1_192;
	shf.l.wrap.b32 	%r3588, %r3589, %r3588, %r323;
	ld.local.u32 	%r1848, [%rd170+16];
	shf.l.wrap.b32 	%r3589, %r1848, %r3589, %r323;
$L__BB1_192:
	shr.u32 	%r1849, %r3588, 30;
	shf.l.wrap.b32 	%r1850, %r3589, %r3588, 2;
	shl.b32 	%r1851, %r3589, 2;
	shr.u32 	%r1852, %r1850, 31;
	add.s32 	%r1853, %r1852, %r1849;
	neg.s32 	%r1854, %r1853;
	setp.lt.s32 	%p191, %r320, 0;
	selp.b32 	%r3590, %r1854, %r1853, %p191;
	xor.b32  	%r1855, %r1850, %r320;
	shr.s32 	%r1856, %r1850, 31;
	xor.b32  	%r1857, %r1856, %r1850;
	xor.b32  	%r1858, %r1856, %r1851;
	cvt.u64.u32 	%rd867, %r1857;
	shl.b64 	%rd868, %rd867, 32;
	cvt.u64.u32 	%rd869, %r1858;
	or.b64  	%rd870, %rd868, %rd869;
	cvt.rn.f64.s64 	%fd95, %rd870;
	mul.f64 	%fd96, %fd95, 0d3BF921FB54442D19;
	cvt.rn.f32.f64 	%f1157, %fd96;
	neg.f32 	%f1158, %f1157;
	setp.lt.s32 	%p192, %r1855, 0;
	selp.f32 	%f2834, %f1158, %f1157, %p192;
$L__BB1_193:
	cvt.rn.f64.s32 	%fd97, %r3;
	div.rn.f64 	%fd98, %fd97, %fd8;
	cvt.rzi.s32.f64 	%r1860, %fd98;
	add.s32 	%r1861, %r1860, -1;
	div.rn.f64 	%fd99, %fd4, %fd8;
	cvt.rzi.s32.f64 	%r1862, %fd99;
	setp.eq.s32 	%p193, %r1862, %r1861;
	div.rn.f64 	%fd100, %fd6, %fd8;
	mul.rn.f32 	%f1160, %f2834, %f2834;
	and.b32  	%r1863, %r3590, 1;
	setp.eq.b32 	%p194, %r1863, 1;
	selp.f32 	%f1161, 0f3F800000, %f2834, %p194;
	fma.rn.f32 	%f1162, %f1160, %f1161, 0f00000000;
	fma.rn.f32 	%f1163, %f1160, 0f37CBAC00, 0fBAB607ED;
	selp.f32 	%f1164, %f1163, 0fB94D4153, %p194;
	selp.f32 	%f1165, 0f3D2AAABB, 0f3C0885E4, %p194;
	fma.rn.f32 	%f1166, %f1164, %f1160, %f1165;
	selp.f32 	%f1167, 0fBEFFFFFF, 0fBE2AAAA8, %p194;
	fma.rn.f32 	%f1168, %f1166, %f1160, %f1167;
	fma.rn.f32 	%f1169, %f1168, %f1162, %f1161;
	and.b32  	%r1864, %r3590, 2;
	setp.eq.s32 	%p195, %r1864, 0;
	mov.f32 	%f1170, 0f00000000;
	sub.f32 	%f1171, %f1170, %f1169;
	selp.f32 	%f1172, %f1169, %f1171, %p195;
	cvt.rn.f32.f64 	%f1173, %fd9;
	sub.f32 	%f169, %f1173, %f143;
	mul.f32 	%f1174, %f141, %f1172;
	fma.rn.f32 	%f1175, %f169, %f165, %f1174;
	cvt.rn.f64.s32 	%fd101, %r227;
	sub.f64 	%fd102, %fd9, %fd101;
	cvt.rn.f32.f64 	%f1176, %fd102;
	mul.f32 	%f1177, %f1176, %f1176;
	mul.f32 	%f1178, %f1177, %f1176;
	fma.rn.f32 	%f1179, %f1176, 0f40C00000, 0fC1700000;
	fma.rn.f32 	%f1180, %f1179, %f1176, 0f41200000;
	mul.f32 	%f170, %f1178, %f1180;
	sub.f32 	%f1181, %f1175, %f142;
	fma.rn.f32 	%f171, %f170, %f1181, %f142;
	sub.f64 	%fd103, %fd10, %fd100;
	selp.f64 	%fd104, %fd103, %fd10, %p193;
	cvt.rn.f32.f64 	%f172, %fd104;
	selp.f64 	%fd105, %fd100, 0d0000000000000000, %p193;
	add.s32 	%r1865, %r228, 1;
	cvt.rn.f64.s32 	%fd106, %r1865;
	sub.f64 	%fd107, %fd106, %fd105;
	cvt.rzi.s32.f64 	%r1866, %fd107;
	cvt.rn.f32.s32 	%f173, %r1866;
	mul.f32 	%f174, %f173, 0f48274F00;
	add.f32 	%f1182, %f113, %f174;
	add.f32 	%f175, %f1182, 0f460B4000;
	mul.f32 	%f1183, %f175, 0f3F22F983;
	cvt.rni.s32.f32 	%r3594, %f1183;
	cvt.rn.f32.s32 	%f1184, %r3594;
	fma.rn.f32 	%f1185, %f1184, 0fBFC90FDA, %f175;
	fma.rn.f32 	%f1186, %f1184, 0fB3A22168, %f1185;
	fma.rn.f32 	%f2835, %f1184, 0fA7C234C5, %f1186;
	abs.f32 	%f177, %f175;
	setp.ltu.f32 	%p196, %f177, 0f47CE4780;
	@%p196 bra 	$L__BB1_201;
	setp.neu.f32 	%p197, %f177, 0f7F800000;
	@%p197 bra 	$L__BB1_196;
	mov.f32 	%f1189, 0f00000000;
	mul.rn.f32 	%f2835, %f175, %f1189;
	mov.b32 	%r3594, 0;
	bra.uni 	$L__BB1_201;
$L__BB1_196:
	mov.b32 	%r333, %f175;
	mov.b64 	%rd1535, 0;
	mov.b32 	%r3591, 0;
	mov.u64 	%rd1533, __cudart_i2opi_f;
	shl.b32 	%r1869, %r333, 8;
	or.b32  	%r1870, %r1869, -2147483648;
	mov.u64 	%rd1534, %rd2;
$L__BB1_197:
	.pragma "nounroll";
	ld.global.nc.u32 	%r1868, [%rd1533];
	mad.wide.u32 	%rd873, %r1868, %r1870, %rd1535;
	shr.u64 	%rd1535, %rd873, 32;
	st.local.u32 	[%rd1534], %rd873;
	add.s32 	%r3591, %r3591, 1;
	add.s64 	%rd1534, %rd1534, 4;
	add.s64 	%rd1533, %rd1533, 4;
	setp.ne.s32 	%p198, %r3591, 6;
	@%p198 bra 	$L__BB1_197;
	shr.u32 	%r1871, %r333, 23;
	st.local.u32 	[%rd2+24], %rd1535;
	and.b32  	%r336, %r1871, 31;
	and.b32  	%r1872, %r1871, 224;
	add.s32 	%r1873, %r1872, -128;
	shr.u32 	%r1874, %r1873, 5;
	mul.wide.u32 	%rd874, %r1874, 4;
	sub.s64 	%rd177, %rd2, %rd874;
	ld.local.u32 	%r3592, [%rd177+24];
	ld.local.u32 	%r3593, [%rd177+20];
	setp.eq.s32 	%p199, %r336, 0;
	@%p199 bra 	$L__BB1_200;
	shf.l.wrap.b32 	%r3592, %r3593, %r3592, %r336;
	ld.local.u32 	%r1875, [%rd177+16];
	shf.l.wrap.b32 	%r3593, %r1875, %r3593, %r336;
$L__BB1_200:
	shr.u32 	%r1876, %r3592, 30;
	shf.l.wrap.b32 	%r1877, %r3593, %r3592, 2;
	shl.b32 	%r1878, %r3593, 2;
	shr.u32 	%r1879, %r1877, 31;
	add.s32 	%r1880, %r1879, %r1876;
	neg.s32 	%r1881, %r1880;
	setp.lt.s32 	%p200, %r333, 0;
	selp.b32 	%r3594, %r1881, %r1880, %p200;
	xor.b32  	%r1882, %r1877, %r333;
	shr.s32 	%r1883, %r1877, 31;
	xor.b32  	%r1884, %r1883, %r1877;
	xor.b32  	%r1885, %r1883, %r1878;
	cvt.u64.u32 	%rd875, %r1884;
	shl.b64 	%rd876, %rd875, 32;
	cvt.u64.u32 	%rd877, %r1885;
	or.b64  	%rd878, %rd876, %rd877;
	cvt.rn.f64.s64 	%fd108, %rd878;
	mul.f64 	%fd109, %fd108, 0d3BF921FB54442D19;
	cvt.rn.f32.f64 	%f1187, %fd109;
	neg.f32 	%f1188, %f1187;
	setp.lt.s32 	%p201, %r1882, 0;
	selp.f32 	%f2835, %f1188, %f1187, %p201;
$L__BB1_201:
	mul.rn.f32 	%f1190, %f2835, %f2835;
	and.b32  	%r1887, %r3594, 1;
	setp.eq.b32 	%p202, %r1887, 1;
	selp.f32 	%f1191, 0f3F800000, %f2835, %p202;
	fma.rn.f32 	%f1192, %f1190, %f1191, 0f00000000;
	fma.rn.f32 	%f1193, %f1190, 0f37CBAC00, 0fBAB607ED;
	selp.f32 	%f1194, %f1193, 0fB94D4153, %p202;
	selp.f32 	%f1195, 0f3D2AAABB, 0f3C0885E4, %p202;
	fma.rn.f32 	%f1196, %f1194, %f1190, %f1195;
	selp.f32 	%f1197, 0fBEFFFFFF, 0fBE2AAAA8, %p202;
	fma.rn.f32 	%f1198, %f1196, %f1190, %f1197;
	fma.rn.f32 	%f1199, %f1198, %f1192, %f1191;
	and.b32  	%r1888, %r3594, 2;
	setp.eq.s32 	%p203, %r1888, 0;
	mov.f32 	%f1200, 0f00000000;
	sub.f32 	%f1201, %f1200, %f1199;
	selp.f32 	%f181, %f1199, %f1201, %p203;
	mul.f32 	%f1202, %f123, %f173;
	fma.rn.f32 	%f182, %f1202, 0f4854BA00, 0f46187800;
	mul.f32 	%f1203, %f182, 0f3F22F983;
	cvt.rni.s32.f32 	%r3598, %f1203;
	cvt.rn.f32.s32 	%f1204, %r3598;
	fma.rn.f32 	%f1205, %f1204, 0fBFC90FDA, %f182;
	fma.rn.f32 	%f1206, %f1204, 0fB3A22168, %f1205;
	fma.rn.f32 	%f2836, %f1204, 0fA7C234C5, %f1206;
	abs.f32 	%f184, %f182;
	setp.ltu.f32 	%p204, %f184, 0f47CE4780;
	@%p204 bra 	$L__BB1_209;
	setp.neu.f32 	%p205, %f184, 0f7F800000;
	@%p205 bra 	$L__BB1_204;
	mov.f32 	%f1209, 0f00000000;
	mul.rn.f32 	%f2836, %f182, %f1209;
	mov.b32 	%r3598, 0;
	bra.uni 	$L__BB1_209;
$L__BB1_204:
	mov.b32 	%r346, %f182;
	mov.b64 	%rd1538, 0;
	mov.b32 	%r3595, 0;
	mov.u64 	%rd1536, __cudart_i2opi_f;
	shl.b32 	%r1891, %r346, 8;
	or.b32  	%r1892, %r1891, -2147483648;
	mov.u64 	%rd1537, %rd2;
$L__BB1_205:
	.pragma "nounroll";
	ld.global.nc.u32 	%r1890, [%rd1536];
	mad.wide.u32 	%rd881, %r1890, %r1892, %rd1538;
	shr.u64 	%rd1538, %rd881, 32;
	st.local.u32 	[%rd1537], %rd881;
	add.s32 	%r3595, %r3595, 1;
	add.s64 	%rd1537, %rd1537, 4;
	add.s64 	%rd1536, %rd1536, 4;
	setp.ne.s32 	%p206, %r3595, 6;
	@%p206 bra 	$L__BB1_205;
	shr.u32 	%r1893, %r346, 23;
	st.local.u32 	[%rd2+24], %rd1538;
	and.b32  	%r349, %r1893, 31;
	and.b32  	%r1894, %r1893, 224;
	add.s32 	%r1895, %r1894, -128;
	shr.u32 	%r1896, %r1895, 5;
	mul.wide.u32 	%rd882, %r1896, 4;
	sub.s64 	%rd184, %rd2, %rd882;
	ld.local.u32 	%r3596, [%rd184+24];
	ld.local.u32 	%r3597, [%rd184+20];
	setp.eq.s32 	%p207, %r349, 0;
	@%p207 bra 	$L__BB1_208;
	shf.l.wrap.b32 	%r3596, %r3597, %r3596, %r349;
	ld.local.u32 	%r1897, [%rd184+16];
	shf.l.wrap.b32 	%r3597, %r1897, %r3597, %r349;
$L__BB1_208:
	shr.u32 	%r1898, %r3596, 30;
	shf.l.wrap.b32 	%r1899, %r3597, %r3596, 2;
	shl.b32 	%r1900, %r3597, 2;
	shr.u32 	%r1901, %r1899, 31;
	add.s32 	%r1902, %r1901, %r1898;
	neg.s32 	%r1903, %r1902;
	setp.lt.s32 	%p208, %r346, 0;
	selp.b32 	%r3598, %r1903, %r1902, %p208;
	xor.b32  	%r1904, %r1899, %r346;
	shr.s32 	%r1905, %r1899, 31;
	xor.b32  	%r1906, %r1905, %r1899;
	xor.b32  	%r1907, %r1905, %r1900;
	cvt.u64.u32 	%rd883, %r1906;
	shl.b64 	%rd884, %rd883, 32;
	cvt.u64.u32 	%rd885, %r1907;
	or.b64  	%rd886, %rd884, %rd885;
	cvt.rn.f64.s64 	%fd110, %rd886;
	mul.f64 	%fd111, %fd110, 0d3BF921FB54442D19;
	cvt.rn.f32.f64 	%f1207, %fd111;
	neg.f32 	%f1208, %f1207;
	setp.lt.s32 	%p209, %r1904, 0;
	selp.f32 	%f2836, %f1208, %f1207, %p209;
$L__BB1_209:
	add.s32 	%r1909, %r3598, 1;
	mul.rn.f32 	%f1210, %f2836, %f2836;
	and.b32  	%r1910, %r3598, 1;
	setp.eq.b32 	%p210, %r1910, 1;
	selp.f32 	%f1211, %f2836, 0f3F800000, %p210;
	fma.rn.f32 	%f1212, %f1210, %f1211, 0f00000000;
	fma.rn.f32 	%f1213, %f1210, 0f37CBAC00, 0fBAB607ED;
	selp.f32 	%f1214, 0fB94D4153, %f1213, %p210;
	selp.f32 	%f1215, 0f3C0885E4, 0f3D2AAABB, %p210;
	fma.rn.f32 	%f1216, %f1214, %f1210, %f1215;
	selp.f32 	%f1217, 0fBE2AAAA8, 0fBEFFFFFF, %p210;
	fma.rn.f32 	%f1218, %f1216, %f1210, %f1217;
	fma.rn.f32 	%f1219, %f1218, %f1212, %f1211;
	and.b32  	%r1911, %r1909, 2;
	setp.eq.s32 	%p211, %r1911, 0;
	mov.f32 	%f1220, 0f00000000;
	sub.f32 	%f1221, %f1220, %f1219;
	selp.f32 	%f1222, %f1219, %f1221, %p211;
	mul.f32 	%f1223, %f181, 0f45368000;
	mul.f32 	%f188, %f1223, %f1222;
	mul.f32 	%f1224, %f188, 0f3F22F983;
	cvt.rni.s32.f32 	%r3606, %f1224;
	cvt.rn.f32.s32 	%f1225, %r3606;
	fma.rn.f32 	%f1226, %f1225, 0fBFC90FDA, %f188;
	fma.rn.f32 	%f1227, %f1225, 0fB3A22168, %f1226;
	fma.rn.f32 	%f2838, %f1225, 0fA7C234C5, %f1227;
	abs.f32 	%f190, %f188;
	setp.ltu.f32 	%p212, %f190, 0f47CE4780;
	mov.u32 	%r3602, %r3606;
	mov.f32 	%f2837, %f2838;
	@%p212 bra 	$L__BB1_217;
	setp.neu.f32 	%p213, %f190, 0f7F800000;
	@%p213 bra 	$L__BB1_212;
	mov.f32 	%f1230, 0f00000000;
	mul.rn.f32 	%f2837, %f188, %f1230;
	mov.b32 	%r3602, 0;
	bra.uni 	$L__BB1_217;
$L__BB1_212:
	mov.b32 	%r359, %f188;
	mov.b64 	%rd1541, 0;
	mov.b32 	%r3599, 0;
	mov.u64 	%rd1539, __cudart_i2opi_f;
	shl.b32 	%r1914, %r359, 8;
	or.b32  	%r1915, %r1914, -2147483648;
	mov.u64 	%rd1540, %rd2;
$L__BB1_213:
	.pragma "nounroll";
	ld.global.nc.u32 	%r1913, [%rd1539];
	mad.wide.u32 	%rd889, %r1913, %r1915, %rd1541;
	shr.u64 	%rd1541, %rd889, 32;
	st.local.u32 	[%rd1540], %rd889;
	add.s32 	%r3599, %r3599, 1;
	add.s64 	%rd1540, %rd1540, 4;
	add.s64 	%rd1539, %rd1539, 4;
	setp.ne.s32 	%p214, %r3599, 6;
	@%p214 bra 	$L__BB1_213;
	shr.u32 	%r1916, %r359, 23;
	st.local.u32 	[%rd2+24], %rd1541;
	and.b32  	%r362, %r1916, 31;
	and.b32  	%r1917, %r1916, 224;
	add.s32 	%r1918, %r1917, -128;
	shr.u32 	%r1919, %r1918, 5;
	mul.wide.u32 	%rd890, %r1919, 4;
	sub.s64 	%rd191, %rd2, %rd890;
	ld.local.u32 	%r3600, [%rd191+24];
	ld.local.u32 	%r3601, [%rd191+20];
	setp.eq.s32 	%p215, %r362, 0;
	@%p215 bra 	$L__BB1_216;
	shf.l.wrap.b32 	%r3600, %r3601, %r3600, %r362;
	ld.local.u32 	%r1920, [%rd191+16];
	shf.l.wrap.b32 	%r3601, %r1920, %r3601, %r362;
$L__BB1_216:
	shr.u32 	%r1921, %r3600, 30;
	shf.l.wrap.b32 	%r1922, %r3601, %r3600, 2;
	shl.b32 	%r1923, %r3601, 2;
	shr.u32 	%r1924, %r1922, 31;
	add.s32 	%r1925, %r1924, %r1921;
	neg.s32 	%r1926, %r1925;
	setp.lt.s32 	%p216, %r359, 0;
	selp.b32 	%r3602, %r1926, %r1925, %p216;
	xor.b32  	%r1927, %r1922, %r359;
	shr.s32 	%r1928, %r1922, 31;
	xor.b32  	%r1929, %r1928, %r1922;
	xor.b32  	%r1930, %r1928, %r1923;
	cvt.u64.u32 	%rd891, %r1929;
	shl.b64 	%rd892, %rd891, 32;
	cvt.u64.u32 	%rd893, %r1930;
	or.b64  	%rd894, %rd892, %rd893;
	cvt.rn.f64.s64 	%fd112, %rd894;
	mul.f64 	%fd113, %fd112, 0d3BF921FB54442D19;
	cvt.rn.f32.f64 	%f1228, %fd113;
	neg.f32 	%f1229, %f1228;
	setp.lt.s32 	%p217, %r1927, 0;
	selp.f32 	%f2837, %f1229, %f1228, %p217;
$L__BB1_217:
	add.s32 	%r1932, %r3602, 1;
	mul.rn.f32 	%f1231, %f2837, %f2837;
	and.b32  	%r1933, %r3602, 1;
	setp.eq.b32 	%p219, %r1933, 1;
	selp.f32 	%f1232, %f2837, 0f3F800000, %p219;
	fma.rn.f32 	%f1233, %f1231, %f1232, 0f00000000;
	fma.rn.f32 	%f1234, %f1231, 0f37CBAC00, 0fBAB607ED;
	selp.f32 	%f1235, 0fB94D4153, %f1234, %p219;
	selp.f32 	%f1236, 0f3C0885E4, 0f3D2AAABB, %p219;
	fma.rn.f32 	%f1237, %f1235, %f1231, %f1236;
	selp.f32 	%f1238, 0fBE2AAAA8, 0fBEFFFFFF, %p219;
	fma.rn.f32 	%f1239, %f1237, %f1231, %f1238;
	fma.rn.f32 	%f1240, %f1239, %f1233, %f1232;
	and.b32  	%r1934, %r1932, 2;
	setp.eq.s32 	%p220, %r1934, 0;
	mov.f32 	%f1241, 0f00000000;
	sub.f32 	%f1242, %f1241, %f1240;
	selp.f32 	%f194, %f1240, %f1242, %p220;
	@%p212 bra 	$L__BB1_225;
	setp.neu.f32 	%p221, %f190, 0f7F800000;
	@%p221 bra 	$L__BB1_220;
	mov.f32 	%f1245, 0f00000000;
	mul.rn.f32 	%f2838, %f188, %f1245;
	mov.b32 	%r3606, 0;
	bra.uni 	$L__BB1_225;
$L__BB1_220:
	mov.b32 	%r371, %f188;
	mov.b64 	%rd1544, 0;
	mov.b32 	%r3603, 0;
	mov.u64 	%rd1542, __cudart_i2opi_f;
	shl.b32 	%r1937, %r371, 8;
	or.b32  	%r1938, %r1937, -2147483648;
	mov.u64 	%rd1543, %rd2;
$L__BB1_221:
	.pragma "nounroll";
	ld.global.nc.u32 	%r1936, [%rd1542];
	mad.wide.u32 	%rd897, %r1936, %r1938, %rd1544;
	shr.u64 	%rd1544, %rd897, 32;
	st.local.u32 	[%rd1543], %rd897;
	add.s32 	%r3603, %r3603, 1;
	add.s64 	%rd1543, %rd1543, 4;
	add.s64 	%rd1542, %rd1542, 4;
	setp.ne.s32 	%p222, %r3603, 6;
	@%p222 bra 	$L__BB1_221;
	shr.u32 	%r1939, %r371, 23;
	st.local.u32 	[%rd2+24], %rd1544;
	and.b32  	%r374, %r1939, 31;
	and.b32  	%r1940, %r1939, 224;
	add.s32 	%r1941, %r1940, -128;
	shr.u32 	%r1942, %r1941, 5;
	mul.wide.u32 	%rd898, %r1942, 4;
	sub.s64 	%rd198, %rd2, %rd898;
	ld.local.u32 	%r3604, [%rd198+24];
	ld.local.u32 	%r3605, [%rd198+20];
	setp.eq.s32 	%p223, %r374, 0;
	@%p223 bra 	$L__BB1_224;
	shf.l.wrap.b32 	%r3604, %r3605, %r3604, %r374;
	ld.local.u32 	%r1943, [%rd198+16];
	shf.l.wrap.b32 	%r3605, %r1943, %r3605, %r374;
$L__BB1_224:
	shr.u32 	%r1944, %r3604, 30;
	shf.l.wrap.b32 	%r1945, %r3605, %r3604, 2;
	shl.b32 	%r1946, %r3605, 2;
	shr.u32 	%r1947, %r1945, 31;
	add.s32 	%r1948, %r1947, %r1944;
	neg.s32 	%r1949, %r1948;
	setp.lt.s32 	%p224, %r371, 0;
	selp.b32 	%r3606, %r1949, %r1948, %p224;
	xor.b32  	%r1950, %r1945, %r371;
	shr.s32 	%r1951, %r1945, 31;
	xor.b32  	%r1952, %r1951, %r1945;
	xor.b32  	%r1953, %r1951, %r1946;
	cvt.u64.u32 	%rd899, %r1952;
	shl.b64 	%rd900, %rd899, 32;
	cvt.u64.u32 	%rd901, %r1953;
	or.b64  	%rd902, %rd900, %rd901;
	cvt.rn.f64.s64 	%fd114, %rd902;
	mul.f64 	%fd115, %fd114, 0d3BF921FB54442D19;
	cvt.rn.f32.f64 	%f1243, %fd115;
	neg.f32 	%f1244, %f1243;
	setp.lt.s32 	%p225, %r1950, 0;
	selp.f32 	%f2838, %f1244, %f1243, %p225;
$L__BB1_225:
	mul.rn.f32 	%f1246, %f2838, %f2838;
	and.b32  	%r1955, %r3606, 1;
	setp.eq.b32 	%p226, %r1955, 1;
	selp.f32 	%f1247, 0f3F800000, %f2838, %p226;
	fma.rn.f32 	%f1248, %f1246, %f1247, 0f00000000;
	fma.rn.f32 	%f1249, %f1246, 0f37CBAC00, 0fBAB607ED;
	selp.f32 	%f1250, %f1249, 0fB94D4153, %p226;
	selp.f32 	%f1251, 0f3D2AAABB, 0f3C0885E4, %p226;
	fma.rn.f32 	%f1252, %f1250, %f1246, %f1251;
	selp.f32 	%f1253, 0fBEFFFFFF, 0fBE2AAAA8, %p226;
	fma.rn.f32 	%f1254, %f1252, %f1246, %f1253;
	fma.rn.f32 	%f1255, %f1254, %f1248, %f1247;
	and.b32  	%r1956, %r3606, 2;
	setp.eq.s32 	%p227, %r1956, 0;
	mov.f32 	%f1256, 0f00000000;
	sub.f32 	%f1257, %f1256, %f1255;
	selp.f32 	%f1258, %f1255, %f1257, %p227;
	sub.f32 	%f198, %f172, %f173;
	mul.f32 	%f1259, %f198, %f1258;
	fma.rn.f32 	%f199, %f140, %f194, %f1259;
	add.f32 	%f1260, %f144, %f174;
	add.f32 	%f200, %f1260, 0f460B4000;
	mul.f32 	%f1261, %f200, 0f3F22F983;
	cvt.rni.s32.f32 	%r3610, %f1261;
	cvt.rn.f32.s32 	%f1262, %r3610;
	fma.rn.f32 	%f1263, %f1262, 0fBFC90FDA, %f200;
	fma.rn.f32 	%f1264, %f1262, 0fB3A22168, %f1263;
	fma.rn.f32 	%f2839, %f1262, 0fA7C234C5, %f1264;
	abs.f32 	%f202, %f200;
	setp.ltu.f32 	%p228, %f202, 0f47CE4780;
	@%p228 bra 	$L__BB1_233;
	setp.neu.f32 	%p229, %f202, 0f7F800000;
	@%p229 bra 	$L__BB1_228;
	mov.f32 	%f1267, 0f00000000;
	mul.rn.f32 	%f2839, %f200, %f1267;
	mov.b32 	%r3610, 0;
	bra.uni 	$L__BB1_233;
$L__BB1_228:
	mov.b32 	%r384, %f200;
	shl.b32 	%r1958, %r384, 8;
	or.b32  	%r385, %r1958, -2147483648;
	mov.b64 	%rd1547, 0;
	mov.b32 	%r3607, 0;
	mov.u64 	%rd1545, __cudart_i2opi_f;
	mov.u64 	%rd1546, %rd2;
$L__BB1_229:
	.pragma "nounroll";
	ld.global.nc.u32 	%r1959, [%rd1545];
	mad.wide.u32 	%rd905, %r1959, %r385, %rd1547;
	shr.u64 	%rd1547, %rd905, 32;
	st.local.u32 	[%rd1546], %rd905;
	add.s32 	%r3607, %r3607, 1;
	add.s64 	%rd1546, %rd1546, 4;
	add.s64 	%rd1545, %rd1545, 4;
	setp.ne.s32 	%p230, %r3607, 6;
	@%p230 bra 	$L__BB1_229;
	shr.u32 	%r1960, %r384, 23;
	st.local.u32 	[%rd2+24], %rd1547;
	and.b32  	%r388, %r1960, 31;
	and.b32  	%r1961, %r1960, 224;
	add.s32 	%r1962, %r1961, -128;
	shr.u32 	%r1963, %r1962, 5;
	mul.wide.u32 	%rd906, %r1963, 4;
	sub.s64 	%rd205, %rd2, %rd906;
	ld.local.u32 	%r3608, [%rd205+24];
	ld.local.u32 	%r3609, [%rd205+20];
	setp.eq.s32 	%p231, %r388, 0;
	@%p231 bra 	$L__BB1_232;
	shf.l.wrap.b32 	%r3608, %r3609, %r3608, %r388;
	ld.local.u32 	%r1964, [%rd205+16];
	shf.l.wrap.b32 	%r3609, %r1964, %r3609, %r388;
$L__BB1_232:
	shr.u32 	%r1965, %r3608, 30;
	shf.l.wrap.b32 	%r1966, %r3609, %r3608, 2;
	shl.b32 	%r1967, %r3609, 2;
	shr.u32 	%r1968, %r1966, 31;
	add.s32 	%r1969, %r1968, %r1965;
	neg.s32 	%r1970, %r1969;
	setp.lt.s32 	%p232, %r384, 0;
	selp.b32 	%r3610, %r1970, %r1969, %p232;
	xor.b32  	%r1971, %r1966, %r384;
	shr.s32 	%r1972, %r1966, 31;
	xor.b32  	%r1973, %r1972, %r1966;
	xor.b32  	%r1974, %r1972, %r1967;
	cvt.u64.u32 	%rd907, %r1973;
	shl.b64 	%rd908, %rd907, 32;
	cvt.u64.u32 	%rd909, %r1974;
	or.b64  	%rd910, %rd908, %rd909;
	cvt.rn.f64.s64 	%fd116, %rd910;
	mul.f64 	%fd117, %fd116, 0d3BF921FB54442D19;
	cvt.rn.f32.f64 	%f1265, %fd117;
	neg.f32 	%f1266, %f1265;
	setp.lt.s32 	%p233, %r1971, 0;
	selp.f32 	%f2839, %f1266, %f1265, %p233;
$L__BB1_233:
	mul.rn.f32 	%f1268, %f2839, %f2839;
	and.b32  	%r1976, %r3610, 1;
	setp.eq.b32 	%p234, %r1976, 1;
	selp.f32 	%f1269, 0f3F800000, %f2839, %p234;
	fma.rn.f32 	%f1270, %f1268, %f1269, 0f00000000;
	fma.rn.f32 	%f1271, %f1268, 0f37CBAC00, 0fBAB607ED;
	selp.f32 	%f1272, %f1271, 0fB94D4153, %p234;
	selp.f32 	%f1273, 0f3D2AAABB, 0f3C0885E4, %p234;
	fma.rn.f32 	%f1274, %f1272, %f1268, %f1273;
	selp.f32 	%f1275, 0fBEFFFFFF, 0fBE2AAAA8, %p234;
	fma.rn.f32 	%f1276, %f1274, %f1268, %f1275;
	fma.rn.f32 	%f1277, %f1276, %f1270, %f1269;
	and.b32  	%r1977, %r3610, 2;
	setp.eq.s32 	%p235, %r1977, 0;
	mov.f32 	%f1278, 0f00000000;
	sub.f32 	%f1279, %f1278, %f1277;
	selp.f32 	%f206, %f1277, %f1279, %p235;
	mul.f32 	%f1280, %f152, %f173;
	fma.rn.f32 	%f207, %f1280, 0f4854BA00, 0f46187800;
	mul.f32 	%f1281, %f207, 0f3F22F983;
	cvt.rni.s32.f32 	%r3614, %f1281;
	cvt.rn.f32.s32 	%f1282, %r3614;
	fma.rn.f32 	%f1283, %f1282, 0fBFC90FDA, %f207;
	fma.rn.f32 	%f1284, %f1282, 0fB3A22168, %f1283;
	fma.rn.f32 	%f2840, %f1282, 0fA7C234C5, %f1284;
	abs.f32 	%f209, %f207;
	setp.ltu.f32 	%p236, %f209, 0f47CE4780;
	@%p236 bra 	$L__BB1_241;
	setp.neu.f32 	%p237, %f209, 0f7F800000;
	@%p237 bra 	$L__BB1_236;
	mov.f32 	%f1287, 0f00000000;
	mul.rn.f32 	%f2840, %f207, %f1287;
	mov.b32 	%r3614, 0;
	bra.uni 	$L__BB1_241;
$L__BB1_236:
	mov.b32 	%r398, %f207;
	shl.b32 	%r1979, %r398, 8;
	or.b32  	%r399, %r1979, -2147483648;
	mov.b64 	%rd1550, 0;
	mov.b32 	%r3611, 0;
	mov.u64 	%rd1548, __cudart_i2opi_f;
	mov.u64 	%rd1549, %rd2;
$L__BB1_237:
	.pragma "nounroll";
	ld.global.nc.u32 	%r1980, [%rd1548];
	mad.wide.u32 	%rd913, %r1980, %r399, %rd1550;
	shr.u64 	%rd1550, %rd913, 32;
	st.local.u32 	[%rd1549], %rd913;
	add.s32 	%r3611, %r3611, 1;
	add.s64 	%rd1549, %rd1549, 4;
	add.s64 	%rd1548, %rd1548, 4;
	setp.ne.s32 	%p238, %r3611, 6;
	@%p238 bra 	$L__BB1_237;
	shr.u32 	%r1981, %r398, 23;
	st.local.u32 	[%rd2+24], %rd1550;
	and.b32  	%r402, %r1981, 31;
	and.b32  	%r1982, %r1981, 224;
	add.s32 	%r1983, %r1982, -128;
	shr.u32 	%r1984, %r1983, 5;
	mul.wide.u32 	%rd914, %r1984, 4;
	sub.s64 	%rd212, %rd2, %rd914;
	ld.local.u32 	%r3612, [%rd212+24];
	ld.local.u32 	%r3613, [%rd212+20];
	setp.eq.s32 	%p239, %r402, 0;
	@%p239 bra 	$L__BB1_240;
	shf.l.wrap.b32 	%r3612, %r3613, %r3612, %r402;
	ld.local.u32 	%r1985, [%rd212+16];
	shf.l.wrap.b32 	%r3613, %r1985, %r3613, %r402;
$L__BB1_240:
	shr.u32 	%r1986, %r3612, 30;
	shf.l.wrap.b32 	%r1987, %r3613, %r3612, 2;
	shl.b32 	%r1988, %r3613, 2;
	shr.u32 	%r1989, %r1987, 31;
	add.s32 	%r1990, %r1989, %r1986;
	neg.s32 	%r1991, %r1990;
	setp.lt.s32 	%p240, %r398, 0;
	selp.b32 	%r3614, %r1991, %r1990, %p240;
	xor.b32  	%r1992, %r1987, %r398;
	shr.s32 	%r1993, %r1987, 31;
	xor.b32  	%r1994, %r1993, %r1987;
	xor.b32  	%r1995, %r1993, %r1988;
	cvt.u64.u32 	%rd915, %r1994;
	shl.b64 	%rd916, %rd915, 32;
	cvt.u64.u32 	%rd917, %r1995;
	or.b64  	%rd918, %rd916, %rd917;
	cvt.rn.f64.s64 	%fd118, %rd918;
	mul.f64 	%fd119, %fd118, 0d3BF921FB54442D19;
	cvt.rn.f32.f64 	%f1285, %fd119;
	neg.f32 	%f1286, %f1285;
	setp.lt.s32 	%p241, %r1992, 0;
	selp.f32 	%f2840, %f1286, %f1285, %p241;
$L__BB1_241:
	add.s32 	%r1997, %r3614, 1;
	mul.rn.f32 	%f1288, %f2840, %f2840;
	and.b32  	%r1998, %r3614, 1;
	setp.eq.b32 	%p242, %r1998, 1;
	selp.f32 	%f1289, %f2840, 0f3F800000, %p242;
	fma.rn.f32 	%f1290, %f1288, %f1289, 0f00000000;
	fma.rn.f32 	%f1291, %f1288, 0f37CBAC00, 0fBAB607ED;
	selp.f32 	%f1292, 0fB94D4153, %f1291, %p242;
	selp.f32 	%f1293, 0f3C0885E4, 0f3D2AAABB, %p242;
	fma.rn.f32 	%f1294, %f1292, %f1288, %f1293;
	selp.f32 	%f1295, 0fBE2AAAA8, 0fBEFFFFFF, %p242;
	fma.rn.f32 	%f1296, %f1294, %f1288, %f1295;
	fma.rn.f32 	%f1297, %f1296, %f1290, %f1289;
	and.b32  	%r1999, %r1997, 2;
	setp.eq.s32 	%p243, %r1999, 0;
	mov.f32 	%f1298, 0f00000000;
	sub.f32 	%f1299, %f1298, %f1297;
	selp.f32 	%f1300, %f1297, %f1299, %p243;
	mul.f32 	%f1301, %f206, 0f45368000;
	mul.f32 	%f213, %f1301, %f1300;
	mul.f32 	%f1302, %f213, 0f3F22F983;
	cvt.rni.s32.f32 	%r3622, %f1302;
	cvt.rn.f32.s32 	%f1303, %r3622;
	fma.rn.f32 	%f1304, %f1303, 0fBFC90FDA, %f213;
	fma.rn.f32 	%f1305, %f1303, 0fB3A22168, %f1304;
	fma.rn.f32 	%f2842, %f1303, 0fA7C234C5, %f1305;
	abs.f32 	%f215, %f213;
	setp.ltu.f32 	%p244, %f215, 0f47CE4780;
	mov.u32 	%r3618, %r3622;
	mov.f32 	%f2841, %f2842;
	@%p244 bra 	$L__BB1_249;
	setp.neu.f32 	%p245, %f215, 0f7F800000;
	@%p245 bra 	$L__BB1_244;
	mov.f32 	%f1308, 0f00000000;
	mul.rn.f32 	%f2841, %f213, %f1308;
	mov.b32 	%r3618, 0;
	bra.uni 	$L__BB1_249;
$L__BB1_244:
	mov.b32 	%r412, %f213;
	shl.b32 	%r2001, %r412, 8;
	or.b32  	%r413, %r2001, -2147483648;
	mov.b64 	%rd1553, 0;
	mov.b32 	%r3615, 0;
	mov.u64 	%rd1551, __cudart_i2opi_f;
	mov.u64 	%rd1552, %rd2;
$L__BB1_245:
	.pragma "nounroll";
	ld.global.nc.u32 	%r2002, [%rd1551];
	mad.wide.u32 	%rd921, %r2002, %r413, %rd1553;
	shr.u64 	%rd1553, %rd921, 32;
	st.local.u32 	[%rd1552], %rd921;
	add.s32 	%r3615, %r3615, 1;
	add.s64 	%rd1552, %rd1552, 4;
	add.s64 	%rd1551, %rd1551, 4;
	setp.ne.s32 	%p246, %r3615, 6;
	@%p246 bra 	$L__BB1_245;
	shr.u32 	%r2003, %r412, 23;
	st.local.u32 	[%rd2+24], %rd1553;
	and.b32  	%r416, %r2003, 31;
	and.b32  	%r2004, %r2003, 224;
	add.s32 	%r2005, %r2004, -128;
	shr.u32 	%r2006, %r2005, 5;
	mul.wide.u32 	%rd922, %r2006, 4;
	sub.s64 	%rd219, %rd2, %rd922;
	ld.local.u32 	%r3616, [%rd219+24];
	ld.local.u32 	%r3617, [%rd219+20];
	setp.eq.s32 	%p247, %r416, 0;
	@%p247 bra 	$L__BB1_248;
	shf.l.wrap.b32 	%r3616, %r3617, %r3616, %r416;
	ld.local.u32 	%r2007, [%rd219+16];
	shf.l.wrap.b32 	%r3617, %r2007, %r3617, %r416;
$L__BB1_248:
	shr.u32 	%r2008, %r3616, 30;
	shf.l.wrap.b32 	%r2009, %r3617, %r3616, 2;
	shl.b32 	%r2010, %r3617, 2;
	shr.u32 	%r2011, %r2009, 31;
	add.s32 	%r2012, %r2011, %r2008;
	neg.s32 	%r2013, %r2012;
	setp.lt.s32 	%p248, %r412, 0;
	selp.b32 	%r3618, %r2013, %r2012, %p248;
	xor.b32  	%r2014, %r2009, %r412;
	shr.s32 	%r2015, %r2009, 31;
	xor.b32  	%r2016, %r2015, %r2009;
	xor.b32  	%r2017, %r2015, %r2010;
	cvt.u64.u32 	%rd923, %r2016;
	shl.b64 	%rd924, %rd923, 32;
	cvt.u64.u32 	%rd925, %r2017;
	or.b64  	%rd926, %rd924, %rd925;
	cvt.rn.f64.s64 	%fd120, %rd926;
	mul.f64 	%fd121, %fd120, 0d3BF921FB54442D19;
	cvt.rn.f32.f64 	%f1306, %fd121;
	neg.f32 	%f1307, %f1306;
	setp.lt.s32 	%p249, %r2014, 0;
	selp.f32 	%f2841, %f1307, %f1306, %p249;
$L__BB1_249:
	setp.ltu.f32 	%p250, %f215, 0f47CE4780;
	add.s32 	%r2019, %r3618, 1;
	mul.rn.f32 	%f1309, %f2841, %f2841;
	and.b32  	%r2020, %r3618, 1;
	setp.eq.b32 	%p251, %r2020, 1;
	selp.f32 	%f1310, %f2841, 0f3F800000, %p251;
	fma.rn.f32 	%f1311, %f1309, %f1310, 0f00000000;
	fma.rn.f32 	%f1312, %f1309, 0f37CBAC00, 0fBAB607ED;
	selp.f32 	%f1313, 0fB94D4153, %f1312, %p251;
	selp.f32 	%f1314, 0f3C0885E4, 0f3D2AAABB, %p251;
	fma.rn.f32 	%f1315, %f1313, %f1309, %f1314;
	selp.f32 	%f1316, 0fBE2AAAA8, 0fBEFFFFFF, %p251;
	fma.rn.f32 	%f1317, %f1315, %f1309, %f1316;
	fma.rn.f32 	%f1318, %f1317, %f1311, %f1310;
	and.b32  	%r2021, %r2019, 2;
	setp.eq.s32 	%p252, %r2021, 0;
	mov.f32 	%f1319, 0f00000000;
	sub.f32 	%f1320, %f1319, %f1318;
	selp.f32 	%f219, %f1318, %f1320, %p252;
	@%p250 bra 	$L__BB1_257;
	setp.neu.f32 	%p253, %f215, 0f7F800000;
	@%p253 bra 	$L__BB1_252;
	mov.f32 	%f1323, 0f00000000;
	mul.rn.f32 	%f2842, %f213, %f1323;
	mov.b32 	%r3622, 0;
	bra.uni 	$L__BB1_257;
$L__BB1_252:
	mov.b32 	%r425, %f213;
	shl.b32 	%r2023, %r425, 8;
	or.b32  	%r426, %r2023, -2147483648;
	mov.b64 	%rd1556, 0;
	mov.b32 	%r3619, 0;
	mov.u64 	%rd1554, __cudart_i2opi_f;
	mov.u64 	%rd1555, %rd2;
$L__BB1_253:
	.pragma "nounroll";
	ld.global.nc.u32 	%r2024, [%rd1554];
	mad.wide.u32 	%rd929, %r2024, %r426, %rd1556;
	shr.u64 	%rd1556, %rd929, 32;
	st.local.u32 	[%rd1555], %rd929;
	add.s32 	%r3619, %r3619, 1;
	add.s64 	%rd1555, %rd1555, 4;
	add.s64 	%rd1554, %rd1554, 4;
	setp.ne.s32 	%p254, %r3619, 6;
	@%p254 bra 	$L__BB1_253;
	shr.u32 	%r2025, %r425, 23;
	st.local.u32 	[%rd2+24], %rd1556;
	and.b32  	%r429, %r2025, 31;
	and.b32  	%r2026, %r2025, 224;
	add.s32 	%r2027, %r2026, -128;
	shr.u32 	%r2028, %r2027, 5;
	mul.wide.u32 	%rd930, %r2028, 4;
	sub.s64 	%rd226, %rd2, %rd930;
	ld.local.u32 	%r3620, [%rd226+24];
	ld.local.u32 	%r3621, [%rd226+20];
	setp.eq.s32 	%p255, %r429, 0;
	@%p255 bra 	$L__BB1_256;
	shf.l.wrap.b32 	%r3620, %r3621, %r3620, %r429;
	ld.local.u32 	%r2029, [%rd226+16];
	shf.l.wrap.b32 	%r3621, %r2029, %r3621, %r429;
$L__BB1_256:
	shr.u32 	%r2030, %r3620, 30;
	shf.l.wrap.b32 	%r2031, %r3621, %r3620, 2;
	shl.b32 	%r2032, %r3621, 2;
	shr.u32 	%r2033, %r2031, 31;
	add.s32 	%r2034, %r2033, %r2030;
	neg.s32 	%r2035, %r2034;
	setp.lt.s32 	%p256, %r425, 0;
	selp.b32 	%r3622, %r2035, %r2034, %p256;
	xor.b32  	%r2036, %r2031, %r425;
	shr.s32 	%r2037, %r2031, 31;
	xor.b32  	%r2038, %r2037, %r2031;
	xor.b32  	%r2039, %r2037, %r2032;
	cvt.u64.u32 	%rd931, %r2038;
	shl.b64 	%rd932, %rd931, 32;
	cvt.u64.u32 	%rd933, %r2039;
	or.b64  	%rd934, %rd932, %rd933;
	cvt.rn.f64.s64 	%fd122, %rd934;
	mul.f64 	%fd123, %fd122, 0d3BF921FB54442D19;
	cvt.rn.f32.f64 	%f1321, %fd123;
	neg.f32 	%f1322, %f1321;
	setp.lt.s32 	%p257, %r2036, 0;
	selp.f32 	%f2842, %f1322, %f1321, %p257;
$L__BB1_257:
	mul.rn.f32 	%f1324, %f2842, %f2842;
	and.b32  	%r2041, %r3622, 1;
	setp.eq.b32 	%p258, %r2041, 1;
	selp.f32 	%f1325, 0f3F800000, %f2842, %p258;
	fma.rn.f32 	%f1326, %f1324, %f1325, 0f00000000;
	fma.rn.f32 	%f1327, %f1324, 0f37CBAC00, 0fBAB607ED;
	selp.f32 	%f1328, %f1327, 0fB94D4153, %p258;
	selp.f32 	%f1329, 0f3D2AAABB, 0f3C0885E4, %p258;
	fma.rn.f32 	%f1330, %f1328, %f1324, %f1329;
	selp.f32 	%f1331, 0fBEFFFFFF, 0fBE2AAAA8, %p258;
	fma.rn.f32 	%f1332, %f1330, %f1324, %f1331;
	fma.rn.f32 	%f1333, %f1332, %f1326, %f1325;
	and.b32  	%r2042, %r3622, 2;
	setp.eq.s32 	%p259, %r2042, 0;
	mov.f32 	%f1334, 0f00000000;
	sub.f32 	%f1335, %f1334, %f1333;
	selp.f32 	%f1336, %f1333, %f1335, %p259;
	mul.f32 	%f1337, %f198, %f1336;
	fma.rn.f32 	%f1338, %f169, %f219, %f1337;
	sub.f32 	%f1339, %f1338, %f199;
	fma.rn.f32 	%f1340, %f170, %f1339, %f199;
	cvt.rn.f64.s32 	%fd124, %r228;
	sub.f64 	%fd125, %fd10, %fd124;
	cvt.rn.f32.f64 	%f1341, %fd125;
	mul.f32 	%f1342, %f1341, %f1341;
	mul.f32 	%f1343, %f1342, %f1341;
	fma.rn.f32 	%f1344, %f1341, 0f40C00000, 0fC1700000;
	fma.rn.f32 	%f1345, %f1344, %f1341, 0f41200000;
	mul.f32 	%f1346, %f1343, %f1345;
	sub.f32 	%f1347, %f1340, %f171;
	fma.rn.f32 	%f1348, %f1346, %f1347, %f171;
	cvt.f64.f32 	%fd126, %f1348;
	div.rn.f64 	%fd127, %fd8, %fd1;
	add.f64 	%fd128, %fd7, 0d3FE0000000000000;
	fma.rn.f64 	%fd11, %fd127, %fd126, %fd128;
	mul.f64 	%fd12, %fd8, 0d3FE0000000000000;
	fma.rn.f64 	%fd129, %fd12, 0d4008000000000000, %fd2;
	div.rn.f64 	%fd13, %fd129, %fd12;
	fma.rn.f64 	%fd130, %fd12, 0d4046000000000000, %fd4;
	div.rn.f64 	%fd14, %fd130, %fd12;
	cvt.rzi.s32.f64 	%r438, %fd13;
	cvt.rzi.s32.f64 	%r439, %fd14;
	cvt.rn.f32.s32 	%f223, %r438;
	mul.f32 	%f224, %f223, 0f46AB6C00;
	cvt.rn.f32.s32 	%f225, %r439;
	mul.f32 	%f226, %f225, 0f48274F00;
	add.f32 	%f1349, %f224, %f226;
	add.f32 	%f227, %f1349, 0f460B4000;
	mul.f32 	%f1350, %f227, 0f3F22F983;
	cvt.rni.s32.f32 	%r3626, %f1350;
	cvt.rn.f32.s32 	%f1351, %r3626;
	fma.rn.f32 	%f1352, %f1351, 0fBFC90FDA, %f227;
	fma.rn.f32 	%f1353, %f1351, 0fB3A22168, %f1352;
	fma.rn.f32 	%f2843, %f1351, 0fA7C234C5, %f1353;
	abs.f32 	%f229, %f227;
	setp.ltu.f32 	%p260, %f229, 0f47CE4780;
	@%p260 bra 	$L__BB1_265;
	setp.neu.f32 	%p261, %f229, 0f7F800000;
	@%p261 bra 	$L__BB1_260;
	mov.f32 	%f1356, 0f00000000;
	mul.rn.f32 	%f2843, %f227, %f1356;
	mov.b32 	%r3626, 0;
	bra.uni 	$L__BB1_265;
$L__BB1_260:
	mov.b32 	%r441, %f227;
	shl.b32 	%r2044, %r441, 8;
	or.b32  	%r442, %r2044, -2147483648;
	mov.b64 	%rd1559, 0;
	mov.b32 	%r3623, 0;
	mov.u64 	%rd1557, __cudart_i2opi_f;
	mov.u64 	%rd1558, %rd2;
$L__BB1_261:
	.pragma "nounroll";
	ld.global.nc.u32 	%r2045, [%rd1557];
	mad.wide.u32 	%rd937, %r2045, %r442, %rd1559;
	shr.u64 	%rd1559, %rd937, 32;
	st.local.u32 	[%rd1558], %rd937;
	add.s32 	%r3623, %r3623, 1;
	add.s64 	%rd1558, %rd1558, 4;
	add.s64 	%rd1557, %rd1557, 4;
	setp.ne.s32 	%p262, %r3623, 6;
	@%p262 bra 	$L__BB1_261;
	shr.u32 	%r2046, %r441, 23;
	st.local.u32 	[%rd2+24], %rd1559;
	and.b32  	%r445, %r2046, 31;
	and.b32  	%r2047, %r2046, 224;
	add.s32 	%r2048, %r2047, -128;
	shr.u32 	%r2049, %r2048, 5;
	mul.wide.u32 	%rd938, %r2049, 4;
	sub.s64 	%rd233, %rd2, %rd938;
	ld.local.u32 	%r3624, [%rd233+24];
	ld.local.u32 	%r3625, [%rd233+20];
	setp.eq.s32 	%p263, %r445, 0;
	@%p263 bra 	$L__BB1_264;
	shf.l.wrap.b32 	%r3624, %r3625, %r3624, %r445;
	ld.local.u32 	%r2050, [%rd233+16];
	shf.l.wrap.b32 	%r3625, %r2050, %r3625, %r445;
$L__BB1_264:
	shr.u32 	%r2051, %r3624, 30;
	shf.l.wrap.b32 	%r2052, %r3625, %r3624, 2;
	shl.b32 	%r2053, %r3625, 2;
	shr.u32 	%r2054, %r2052, 31;
	add.s32 	%r2055, %r2054, %r2051;
	neg.s32 	%r2056, %r2055;
	setp.lt.s32 	%p264, %r441, 0;
	selp.b32 	%r3626, %r2056, %r2055, %p264;
	xor.b32  	%r2057, %r2052, %r441;
	shr.s32 	%r2058, %r2052, 31;
	xor.b32  	%r2059, %r2058, %r2052;
	xor.b32  	%r2060, %r2058, %r2053;
	cvt.u64.u32 	%rd939, %r2059;
	shl.b64 	%rd940, %rd939, 32;
	cvt.u64.u32 	%rd941, %r2060;
	or.b64  	%rd942, %rd940, %rd941;
	cvt.rn.f64.s64 	%fd131, %rd942;
	mul.f64 	%fd132, %fd131, 0d3BF921FB54442D19;
	cvt.rn.f32.f64 	%f1354, %fd132;
	neg.f32 	%f1355, %f1354;
	setp.lt.s32 	%p265, %r2057, 0;
	selp.f32 	%f2843, %f1355, %f1354, %p265;
$L__BB1_265:
	mul.rn.f32 	%f1357, %f2843, %f2843;
	and.b32  	%r2062, %r3626, 1;
	setp.eq.b32 	%p266, %r2062, 1;
	selp.f32 	%f1358, 0f3F800000, %f2843, %p266;
	fma.rn.f32 	%f1359, %f1357, %f1358, 0f00000000;
	fma.rn.f32 	%f1360, %f1357, 0f37CBAC00, 0fBAB607ED;
	selp.f32 	%f1361, %f1360, 0fB94D4153, %p266;
	selp.f32 	%f1362, 0f3D2AAABB, 0f3C0885E4, %p266;
	fma.rn.f32 	%f1363, %f1361, %f1357, %f1362;
	selp.f32 	%f1364, 0fBEFFFFFF, 0fBE2AAAA8, %p266;
	fma.rn.f32 	%f1365, %f1363, %f1357, %f1364;
	fma.rn.f32 	%f1366, %f1365, %f1359, %f1358;
	and.b32  	%r2063, %r3626, 2;
	setp.eq.s32 	%p267, %r2063, 0;
	mov.f32 	%f1367, 0f00000000;
	sub.f32 	%f1368, %f1367, %f1366;
	selp.f32 	%f233, %f1366, %f1368, %p267;
	mul.f32 	%f234, %f223, 0f46B4EA00;
	mul.f32 	%f1369, %f234, %f225;
	fma.rn.f32 	%f235, %f1369, 0f4854BA00, 0f46187800;
	mul.f32 	%f1370, %f235, 0f3F22F983;
	cvt.rni.s32.f32 	%r3630, %f1370;
	cvt.rn.f32.s32 	%f1371, %r3630;
	fma.rn.f32 	%f1372, %f1371, 0fBFC90FDA, %f235;
	fma.rn.f32 	%f1373, %f1371, 0fB3A22168, %f1372;
	fma.rn.f32 	%f2844, %f1371, 0fA7C234C5, %f1373;
	abs.f32 	%f237, %f235;
	setp.ltu.f32 	%p268, %f237, 0f47CE4780;
	@%p268 bra 	$L__BB1_273;
	setp.neu.f32 	%p269, %f237, 0f7F800000;
	@%p269 bra 	$L__BB1_268;
	mov.f32 	%f1376, 0f00000000;
	mul.rn.f32 	%f2844, %f235, %f1376;
	mov.b32 	%r3630, 0;
	bra.uni 	$L__BB1_273;
$L__BB1_268:
	mov.b32 	%r455, %f235;
	mov.b64 	%rd1562, 0;
	mov.b32 	%r3627, 0;
	mov.u64 	%rd1560, __cudart_i2opi_f;
	shl.b32 	%r2066, %r455, 8;
	or.b32  	%r2067, %r2066, -2147483648;
	mov.u64 	%rd1561, %rd2;
$L__BB1_269:
	.pragma "nounroll";
	ld.global.nc.u32 	%r2065, [%rd1560];
	mad.wide.u32 	%rd945, %r2065, %r2067, %rd1562;
	shr.u64 	%rd1562, %rd945, 32;
	st.local.u32 	[%rd1561], %rd945;
	add.s32 	%r3627, %r3627, 1;
	add.s64 	%rd1561, %rd1561, 4;
	add.s64 	%rd1560, %rd1560, 4;
	setp.ne.s32 	%p270, %r3627, 6;
	@%p270 bra 	$L__BB1_269;
	shr.u32 	%r2068, %r455, 23;
	st.local.u32 	[%rd2+24], %rd1562;
	and.b32  	%r458, %r2068, 31;
	and.b32  	%r2069, %r2068, 224;
	add.s32 	%r2070, %r2069, -128;
	shr.u32 	%r2071, %r2070, 5;
	mul.wide.u32 	%rd946, %r2071, 4;
	sub.s64 	%rd240, %rd2, %rd946;
	ld.local.u32 	%r3628, [%rd240+24];
	ld.local.u32 	%r3629, [%rd240+20];
	setp.eq.s32 	%p271, %r458, 0;
	@%p271 bra 	$L__BB1_272;
	shf.l.wrap.b32 	%r3628, %r3629, %r3628, %r458;
	ld.local.u32 	%r2072, [%rd240+16];
	shf.l.wrap.b32 	%r3629, %r2072, %r3629, %r458;
$L__BB1_272:
	shr.u32 	%r2073, %r3628, 30;
	shf.l.wrap.b32 	%r2074, %r3629, %r3628, 2;
	shl.b32 	%r2075, %r3629, 2;
	shr.u32 	%r2076, %r2074, 31;
	add.s32 	%r2077, %r2076, %r2073;
	neg.s32 	%r2078, %r2077;
	setp.lt.s32 	%p272, %r455, 0;
	selp.b32 	%r3630, %r2078, %r2077, %p272;
	xor.b32  	%r2079, %r2074, %r455;
	shr.s32 	%r2080, %r2074, 31;
	xor.b32  	%r2081, %r2080, %r2074;
	xor.b32  	%r2082, %r2080, %r2075;
	cvt.u64.u32 	%rd947, %r2081;
	shl.b64 	%rd948, %rd947, 32;
	cvt.u64.u32 	%rd949, %r2082;
	or.b64  	%rd950, %rd948, %rd949;
	cvt.rn.f64.s64 	%fd133, %rd950;
	mul.f64 	%fd134, %fd133, 0d3BF921FB54442D19;
	cvt.rn.f32.f64 	%f1374, %fd134;
	neg.f32 	%f1375, %f1374;
	setp.lt.s32 	%p273, %r2079, 0;
	selp.f32 	%f2844, %f1375, %f1374, %p273;
$L__BB1_273:
	add.s32 	%r2084, %r3630, 1;
	mul.rn.f32 	%f1377, %f2844, %f2844;
	and.b32  	%r2085, %r3630, 1;
	setp.eq.b32 	%p274, %r2085, 1;
	selp.f32 	%f1378, %f2844, 0f3F800000, %p274;
	fma.rn.f32 	%f1379, %f1377, %f1378, 0f00000000;
	fma.rn.f32 	%f1380, %f1377, 0f37CBAC00, 0fBAB607ED;
	selp.f32 	%f1381, 0fB94D4153, %f1380, %p274;
	selp.f32 	%f1382, 0f3C0885E4, 0f3D2AAABB, %p274;
	fma.rn.f32 	%f1383, %f1381, %f1377, %f1382;
	selp.f32 	%f1384, 0fBE2AAAA8, 0fBEFFFFFF, %p274;
	fma.rn.f32 	%f1385, %f1383, %f1377, %f1384;
	fma.rn.f32 	%f1386, %f1385, %f1379, %f1378;
	and.b32  	%r2086, %r2084, 2;
	setp.eq.s32 	%p275, %r2086, 0;
	mov.f32 	%f1387, 0f00000000;
	sub.f32 	%f1388, %f1387, %f1386;
	selp.f32 	%f1389, %f1386, %f1388, %p275;
	mul.f32 	%f1390, %f233, 0f45368000;
	mul.f32 	%f241, %f1390, %f1389;
	mul.f32 	%f1391, %f241, 0f3F22F983;
	cvt.rni.s32.f32 	%r3638, %f1391;
	cvt.rn.f32.s32 	%f1392, %r3638;
	fma.rn.f32 	%f1393, %f1392, 0fBFC90FDA, %f241;
	fma.rn.f32 	%f1394, %f1392, 0fB3A22168, %f1393;
	fma.rn.f32 	%f2846, %f1392, 0fA7C234C5, %f1394;
	abs.f32 	%f243, %f241;
	setp.ltu.f32 	%p276, %f243, 0f47CE4780;
	mov.u32 	%r3634, %r3638;
	mov.f32 	%f2845, %f2846;
	@%p276 bra 	$L__BB1_281;
	setp.neu.f32 	%p277, %f243, 0f7F800000;
	@%p277 bra 	$L__BB1_276;
	mov.f32 	%f1397, 0f00000000;
	mul.rn.f32 	%f2845, %f241, %f1397;
	mov.b32 	%r3634, 0;
	bra.uni 	$L__BB1_281;
$L__BB1_276:
	mov.b32 	%r468, %f241;
	mov.b64 	%rd1565, 0;
	mov.b32 	%r3631, 0;
	mov.u64 	%rd1563, __cudart_i2opi_f;
	shl.b32 	%r2089, %r468, 8;
	or.b32  	%r2090, %r2089, -2147483648;
	mov.u64 	%rd1564, %rd2;
$L__BB1_277:
	.pragma "nounroll";
	ld.global.nc.u32 	%r2088, [%rd1563];
	mad.wide.u32 	%rd953, %r2088, %r2090, %rd1565;
	shr.u64 	%rd1565, %rd953, 32;
	st.local.u32 	[%rd1564], %rd953;
	add.s32 	%r3631, %r3631, 1;
	add.s64 	%rd1564, %rd1564, 4;
	add.s64 	%rd1563, %rd1563, 4;
	setp.ne.s32 	%p278, %r3631, 6;
	@%p278 bra 	$L__BB1_277;
	shr.u32 	%r2091, %r468, 23;
	st.local.u32 	[%rd2+24], %rd1565;
	and.b32  	%r471, %r2091, 31;
	and.b32  	%r2092, %r2091, 224;
	add.s32 	%r2093, %r2092, -128;
	shr.u32 	%r2094, %r2093, 5;
	mul.wide.u32 	%rd954, %r2094, 4;
	sub.s64 	%rd247, %rd2, %rd954;
	ld.local.u32 	%r3632, [%rd247+24];
	ld.local.u32 	%r3633, [%rd247+20];
	setp.eq.s32 	%p279, %r471, 0;
	@%p279 bra 	$L__BB1_280;
	shf.l.wrap.b32 	%r3632, %r3633, %r3632, %r471;
	ld.local.u32 	%r2095, [%rd247+16];
	shf.l.wrap.b32 	%r3633, %r2095, %r3633, %r471;
$L__BB1_280:
	shr.u32 	%r2096, %r3632, 30;
	shf.l.wrap.b32 	%r2097, %r3633, %r3632, 2;
	shl.b32 	%r2098, %r3633, 2;
	shr.u32 	%r2099, %r2097, 31;
	add.s32 	%r2100, %r2099, %r2096;
	neg.s32 	%r2101, %r2100;
	setp.lt.s32 	%p280, %r468, 0;
	selp.b32 	%r3634, %r2101, %r2100, %p280;
	xor.b32  	%r2102, %r2097, %r468;
	shr.s32 	%r2103, %r2097, 31;
	xor.b32  	%r2104, %r2103, %r2097;
	xor.b32  	%r2105, %r2103, %r2098;
	cvt.u64.u32 	%rd955, %r2104;
	shl.b64 	%rd956, %rd955, 32;
	cvt.u64.u32 	%rd957, %r2105;
	or.b64  	%rd958, %rd956, %rd957;
	cvt.rn.f64.s64 	%fd135, %rd958;
	mul.f64 	%fd136, %fd135, 0d3BF921FB54442D19;
	cvt.rn.f32.f64 	%f1395, %fd136;
	neg.f32 	%f1396, %f1395;
	setp.lt.s32 	%p281, %r2102, 0;
	selp.f32 	%f2845, %f1396, %f1395, %p281;
$L__BB1_281:
	add.s32 	%r2107, %r3634, 1;
	mul.rn.f32 	%f1398, %f2845, %f2845;
	and.b32  	%r2108, %r3634, 1;
	setp.eq.b32 	%p283, %r2108, 1;
	selp.f32 	%f1399, %f2845, 0f3F800000, %p283;
	fma.rn.f32 	%f1400, %f1398, %f1399, 0f00000000;
	fma.rn.f32 	%f1401, %f1398, 0f37CBAC00, 0fBAB607ED;
	selp.f32 	%f1402, 0fB94D4153, %f1401, %p283;
	selp.f32 	%f1403, 0f3C0885E4, 0f3D2AAABB, %p283;
	fma.rn.f32 	%f1404, %f1402, %f1398, %f1403;
	selp.f32 	%f1405, 0fBE2AAAA8, 0fBEFFFFFF, %p283;
	fma.rn.f32 	%f1406, %f1404, %f1398, %f1405;
	fma.rn.f32 	%f1407, %f1406, %f1400, %f1399;
	and.b32  	%r2109, %r2107, 2;
	setp.eq.s32 	%p284, %r2109, 0;
	mov.f32 	%f1408, 0f00000000;
	sub.f32 	%f1409, %f1408, %f1407;
	selp.f32 	%f247, %f1407, %f1409, %p284;
	@%p276 bra 	$L__BB1_289;
	setp.neu.f32 	%p285, %f243, 0f7F800000;
	@%p285 bra 	$L__BB1_284;
	mov.f32 	%f1412, 0f00000000;
	mul.rn.f32 	%f2846, %f241, %f1412;
	mov.b32 	%r3638, 0;
	bra.uni 	$L__BB1_289;
$L__BB1_284:
	mov.b32 	%r480, %f241;
	mov.b64 	%rd1568, 0;
	mov.b32 	%r3635, 0;
	mov.u64 	%rd1566, __cudart_i2opi_f;
	shl.b32 	%r2112, %r480, 8;
	or.b32  	%r2113, %r2112, -2147483648;
	mov.u64 	%rd1567, %rd2;
$L__BB1_285:
	.pragma "nounroll";
	ld.global.nc.u32 	%r2111, [%rd1566];
	mad.wide.u32 	%rd961, %r2111, %r2113, %rd1568;
	shr.u64 	%rd1568, %rd961, 32;
	st.local.u32 	[%rd1567], %rd961;
	add.s32 	%r3635, %r3635, 1;
	add.s64 	%rd1567, %rd1567, 4;
	add.s64 	%rd1566, %rd1566, 4;
	setp.ne.s32 	%p286, %r3635, 6;
	@%p286 bra 	$L__BB1_285;
	shr.u32 	%r2114, %r480, 23;
	st.local.u32 	[%rd2+24], %rd1568;
	and.b32  	%r483, %r2114, 31;
	and.b32  	%r2115, %r2114, 224;
	add.s32 	%r2116, %r2115, -128;
	shr.u32 	%r2117, %r2116, 5;
	mul.wide.u32 	%rd962, %r2117, 4;
	sub.s64 	%rd254, %rd2, %rd962;
	ld.local.u32 	%r3636, [%rd254+24];
	ld.local.u32 	%r3637, [%rd254+20];
	setp.eq.s32 	%p287, %r483, 0;
	@%p287 bra 	$L__BB1_288;
	shf.l.wrap.b32 	%r3636, %r3637, %r3636, %r483;
	ld.local.u32 	%r2118, [%rd254+16];
	shf.l.wrap.b32 	%r3637, %r2118, %r3637, %r483;
$L__BB1_288:
	shr.u32 	%r2119, %r3636, 30;
	shf.l.wrap.b32 	%r2120, %r3637, %r3636, 2;
	shl.b32 	%r2121, %r3637, 2;
	shr.u32 	%r2122, %r2120, 31;
	add.s32 	%r2123, %r2122, %r2119;
	neg.s32 	%r2124, %r2123;
	setp.lt.s32 	%p288, %r480, 0;
	selp.b32 	%r3638, %r2124, %r2123, %p288;
	xor.b32  	%r2125, %r2120, %r480;
	shr.s32 	%r2126, %r2120, 31;
	xor.b32  	%r2127, %r2126, %r2120;
	xor.b32  	%r2128, %r2126, %r2121;
	cvt.u64.u32 	%rd963, %r2127;
	shl.b64 	%rd964, %rd963, 32;
	cvt.u64.u32 	%rd965, %r2128;
	or.b64  	%rd966, %rd964, %rd965;
	cvt.rn.f64.s64 	%fd137, %rd966;
	mul.f64 	%fd138, %fd137, 0d3BF921FB54442D19;
	cvt.rn.f32.f64 	%f1410, %fd138;
	neg.f32 	%f1411, %f1410;
	setp.lt.s32 	%p289, %r2125, 0;
	selp.f32 	%f2846, %f1411, %f1410, %p289;
$L__BB1_289:
	mul.rn.f32 	%f1413, %f2846, %f2846;
	and.b32  	%r2130, %r3638, 1;
	setp.eq.b32 	%p290, %r2130, 1;
	selp.f32 	%f1414, 0f3F800000, %f2846, %p290;
	fma.rn.f32 	%f1415, %f1413, %f1414, 0f00000000;
	fma.rn.f32 	%f1416, %f1413, 0f37CBAC00, 0fBAB607ED;
	selp.f32 	%f1417, %f1416, 0fB94D4153, %p290;
	selp.f32 	%f1418, 0f3D2AAABB, 0f3C0885E4, %p290;
	fma.rn.f32 	%f1419, %f1417, %f1413, %f1418;
	selp.f32 	%f1420, 0fBEFFFFFF, 0fBE2AAAA8, %p290;
	fma.rn.f32 	%f1421, %f1419, %f1413, %f1420;
	fma.rn.f32 	%f1422, %f1421, %f1415, %f1414;
	and.b32  	%r2131, %r3638, 2;
	setp.eq.s32 	%p291, %r2131, 0;
	mov.f32 	%f1423, 0f00000000;
	sub.f32 	%f1424, %f1423, %f1422;
	selp.f32 	%f1425, %f1422, %f1424, %p291;
	cvt.rn.f32.f64 	%f1426, %fd13;
	sub.f32 	%f251, %f1426, %f223;
	cvt.rn.f32.f64 	%f1427, %fd14;
	sub.f32 	%f252, %f1427, %f225;
	mul.f32 	%f1428, %f252, %f1425;
	fma.rn.f32 	%f253, %f251, %f247, %f1428;
	add.s32 	%r2132, %r438, 1;
	cvt.rn.f32.s32 	%f254, %r2132;
	mul.f32 	%f255, %f254, 0f46AB6C00;
	add.f32 	%f1429, %f226, %f255;
	add.f32 	%f256, %f1429, 0f460B4000;
	mul.f32 	%f1430, %f256, 0f3F22F983;
	cvt.rni.s32.f32 	%r3642, %f1430;
	cvt.rn.f32.s32 	%f1431, %r3642;
	fma.rn.f32 	%f1432, %f1431, 0fBFC90FDA, %f256;
	fma.rn.f32 	%f1433, %f1431, 0fB3A22168, %f1432;
	fma.rn.f32 	%f2847, %f1431, 0fA7C234C5, %f1433;
	abs.f32 	%f258, %f256;
	setp.ltu.f32 	%p292, %f258, 0f47CE4780;
	@%p292 bra 	$L__BB1_297;
	setp.neu.f32 	%p293, %f258, 0f7F800000;
	@%p293 bra 	$L__BB1_292;
	mov.f32 	%f1436, 0f00000000;
	mul.rn.f32 	%f2847, %f256, %f1436;
	mov.b32 	%r3642, 0;
	bra.uni 	$L__BB1_297;
$L__BB1_292:
	mov.b32 	%r493, %f256;
	mov.b64 	%rd1571, 0;
	mov.b32 	%r3639, 0;
	mov.u64 	%rd1569, __cudart_i2opi_f;
	shl.b32 	%r2135, %r493, 8;
	or.b32  	%r2136, %r2135, -2147483648;
	mov.u64 	%rd1570, %rd2;
$L__BB1_293:
	.pragma "nounroll";
	ld.global.nc.u32 	%r2134, [%rd1569];
	mad.wide.u32 	%rd969, %r2134, %r2136, %rd1571;
	shr.u64 	%rd1571, %rd969, 32;
	st.local.u32 	[%rd1570], %rd969;
	add.s32 	%r3639, %r3639, 1;
	add.s64 	%rd1570, %rd1570, 4;
	add.s64 	%rd1569, %rd1569, 4;
	setp.ne.s32 	%p294, %r3639, 6;
	@%p294 bra 	$L__BB1_293;
	shr.u32 	%r2137, %r493, 23;
	st.local.u32 	[%rd2+24], %rd1571;
	and.b32  	%r496, %r2137, 31;
	and.b32  	%r2138, %r2137, 224;
	add.s32 	%r2139, %r2138, -128;
	shr.u32 	%r2140, %r2139, 5;
	mul.wide.u32 	%rd970, %r2140, 4;
	sub.s64 	%rd261, %rd2, %rd970;
	ld.local.u32 	%r3640, [%rd261+24];
	ld.local.u32 	%r3641, [%rd261+20];
	setp.eq.s32 	%p295, %r496, 0;
	@%p295 bra 	$L__BB1_296;
	shf.l.wrap.b32 	%r3640, %r3641, %r3640, %r496;
	ld.local.u32 	%r2141, [%rd261+16];
	shf.l.wrap.b32 	%r3641, %r2141, %r3641, %r496;
$L__BB1_296:
	shr.u32 	%r2142, %r3640, 30;
	shf.l.wrap.b32 	%r2143, %r3641, %r3640, 2;
	shl.b32 	%r2144, %r3641, 2;
	shr.u32 	%r2145, %r2143, 31;
	add.s32 	%r2146, %r2145, %r2142;
	neg.s32 	%r2147, %r2146;
	setp.lt.s32 	%p296, %r493, 0;
	selp.b32 	%r3642, %r2147, %r2146, %p296;
	xor.b32  	%r2148, %r2143, %r493;
	shr.s32 	%r2149, %r2143, 31;
	xor.b32  	%r2150, %r2149, %r2143;
	xor.b32  	%r2151, %r2149, %r2144;
	cvt.u64.u32 	%rd971, %r2150;
	shl.b64 	%rd972, %rd971, 32;
	cvt.u64.u32 	%rd973, %r2151;
	or.b64  	%rd974, %rd972, %rd973;
	cvt.rn.f64.s64 	%fd139, %rd974;
	mul.f64 	%fd140, %fd139, 0d3BF921FB54442D19;
	cvt.rn.f32.f64 	%f1434, %fd140;
	neg.f32 	%f1435, %f1434;
	setp.lt.s32 	%p297, %r2148, 0;
	selp.f32 	%f2847, %f1435, %f1434, %p297;
$L__BB1_297:
	mul.rn.f32 	%f1437, %f2847, %f2847;
	and.b32  	%r2153, %r3642, 1;
	setp.eq.b32 	%p298, %r2153, 1;
	selp.f32 	%f1438, 0f3F800000, %f2847, %p298;
	fma.rn.f32 	%f1439, %f1437, %f1438, 0f00000000;
	fma.rn.f32 	%f1440, %f1437, 0f37CBAC00, 0fBAB607ED;
	selp.f32 	%f1441, %f1440, 0fB94D4153, %p298;
	selp.f32 	%f1442, 0f3D2AAABB, 0f3C0885E4, %p298;
	fma.rn.f32 	%f1443, %f1441, %f1437, %f1442;
	selp.f32 	%f1444, 0fBEFFFFFF, 0fBE2AAAA8, %p298;
	fma.rn.f32 	%f1445, %f1443, %f1437, %f1444;
	fma.rn.f32 	%f1446, %f1445, %f1439, %f1438;
	and.b32  	%r2154, %r3642, 2;
	setp.eq.s32 	%p299, %r2154, 0;
	mov.f32 	%f1447, 0f00000000;
	sub.f32 	%f1448, %f1447, %f1446;
	selp.f32 	%f262, %f1446, %f1448, %p299;
	mul.f32 	%f263, %f254, 0f46B4EA00;
	mul.f32 	%f1449, %f263, %f225;
	fma.rn.f32 	%f264, %f1449, 0f4854BA00, 0f46187800;
	mul.f32 	%f1450, %f264, 0f3F22F983;
	cvt.rni.s32.f32 	%r3646, %f1450;
	cvt.rn.f32.s32 	%f1451, %r3646;
	fma.rn.f32 	%f1452, %f1451, 0fBFC90FDA, %f264;
	fma.rn.f32 	%f1453, %f1451, 0fB3A22168, %f1452;
	fma.rn.f32 	%f2848, %f1451, 0fA7C234C5, %f1453;
	abs.f32 	%f266, %f264;
	setp.ltu.f32 	%p300, %f266, 0f47CE4780;
	@%p300 bra 	$L__BB1_305;
	setp.neu.f32 	%p301, %f266, 0f7F800000;
	@%p301 bra 	$L__BB1_300;
	mov.f32 	%f1456, 0f00000000;
	mul.rn.f32 	%f2848, %f264, %f1456;
	mov.b32 	%r3646, 0;
	bra.uni 	$L__BB1_305;
$L__BB1_300:
	mov.b32 	%r506, %f264;
	mov.b64 	%rd1574, 0;
	mov.b32 	%r3643, 0;
	mov.u64 	%rd1572, __cudart_i2opi_f;
	shl.b32 	%r2157, %r506, 8;
	or.b32  	%r2158, %r2157, -2147483648;
	mov.u64 	%rd1573, %rd2;
$L__BB1_301:
	.pragma "nounroll";
	ld.global.nc.u32 	%r2156, [%rd1572];
	mad.wide.u32 	%rd977, %r2156, %r2158, %rd1574;
	shr.u64 	%rd1574, %rd977, 32;
	st.local.u32 	[%rd1573], %rd977;
	add.s32 	%r3643, %r3643, 1;
	add.s64 	%rd1573, %rd1573, 4;
	add.s64 	%rd1572, %rd1572, 4;
	setp.ne.s32 	%p302, %r3643, 6;
	@%p302 bra 	$L__BB1_301;
	shr.u32 	%r2159, %r506, 23;
	st.local.u32 	[%rd2+24], %rd1574;
	and.b32  	%r509, %r2159, 31;
	and.b32  	%r2160, %r2159, 224;
	add.s32 	%r2161, %r2160, -128;
	shr.u32 	%r2162, %r2161, 5;
	mul.wide.u32 	%rd978, %r2162, 4;
	sub.s64 	%rd268, %rd2, %rd978;
	ld.local.u32 	%r3644, [%rd268+24];
	ld.local.u32 	%r3645, [%rd268+20];
	setp.eq.s32 	%p303, %r509, 0;
	@%p303 bra 	$L__BB1_304;
	shf.l.wrap.b32 	%r3644, %r3645, %r3644, %r509;
	ld.local.u32 	%r2163, [%rd268+16];
	shf.l.wrap.b32 	%r3645, %r2163, %r3645, %r509;
$L__BB1_304:
	shr.u32 	%r2164, %r3644, 30;
	shf.l.wrap.b32 	%r2165, %r3645, %r3644, 2;
	shl.b32 	%r2166, %r3645, 2;
	shr.u32 	%r2167, %r2165, 31;
	add.s32 	%r2168, %r2167, %r2164;
	neg.s32 	%r2169, %r2168;
	setp.lt.s32 	%p304, %r506, 0;
	selp.b32 	%r3646, %r2169, %r2168, %p304;
	xor.b32  	%r2170, %r2165, %r506;
	shr.s32 	%r2171, %r2165, 31;
	xor.b32  	%r2172, %r2171, %r2165;
	xor.b32  	%r2173, %r2171, %r2166;
	cvt.u64.u32 	%rd979, %r2172;
	shl.b64 	%rd980, %rd979, 32;
	cvt.u64.u32 	%rd981, %r2173;
	or.b64  	%rd982, %rd980, %rd981;
	cvt.rn.f64.s64 	%fd141, %rd982;
	mul.f64 	%fd142, %fd141, 0d3BF921FB54442D19;
	cvt.rn.f32.f64 	%f1454, %fd142;
	neg.f32 	%f1455, %f1454;
	setp.lt.s32 	%p305, %r2170, 0;
	selp.f32 	%f2848, %f1455, %f1454, %p305;
$L__BB1_305:
	add.s32 	%r2175, %r3646, 1;
	mul.rn.f32 	%f1457, %f2848, %f2848;
	and.b32  	%r2176, %r3646, 1;
	setp.eq.b32 	%p306, %r2176, 1;
	selp.f32 	%f1458, %f2848, 0f3F800000, %p306;
	fma.rn.f32 	%f1459, %f1457, %f1458, 0f00000000;
	fma.rn.f32 	%f1460, %f1457, 0f37CBAC00, 0fBAB607ED;
	selp.f32 	%f1461, 0fB94D4153, %f1460, %p306;
	selp.f32 	%f1462, 0f3C0885E4, 0f3D2AAABB, %p306;
	fma.rn.f32 	%f1463, %f1461, %f1457, %f1462;
	selp.f32 	%f1464, 0fBE2AAAA8, 0fBEFFFFFF, %p306;
	fma.rn.f32 	%f1465, %f1463, %f1457, %f1464;
	fma.rn.f32 	%f1466, %f1465, %f1459, %f1458;
	and.b32  	%r2177, %r2175, 2;
	setp.eq.s32 	%p307, %r2177, 0;
	mov.f32 	%f1467, 0f00000000;
	sub.f32 	%f1468, %f1467, %f1466;
	selp.f32 	%f1469, %f1466, %f1468, %p307;
	mul.f32 	%f1470, %f262, 0f45368000;
	mul.f32 	%f270, %f1470, %f1469;
	mul.f32 	%f1471, %f270, 0f3F22F983;
	cvt.rni.s32.f32 	%r3654, %f1471;
	cvt.rn.f32.s32 	%f1472, %r3654;
	fma.rn.f32 	%f1473, %f1472, 0fBFC90FDA, %f270;
	fma.rn.f32 	%f1474, %f1472, 0fB3A22168, %f1473;
	fma.rn.f32 	%f2850, %f1472, 0fA7C234C5, %f1474;
	abs.f32 	%f272, %f270;
	setp.ltu.f32 	%p308, %f272, 0f47CE4780;
	mov.u32 	%r3650, %r3654;
	mov.f32 	%f2849, %f2850;
	@%p308 bra 	$L__BB1_313;
	setp.neu.f32 	%p309, %f272, 0f7F800000;
	@%p309 bra 	$L__BB1_308;
	mov.f32 	%f1477, 0f00000000;
	mul.rn.f32 	%f2849, %f270, %f1477;
	mov.b32 	%r3650, 0;
	bra.uni 	$L__BB1_313;
$L__BB1_308:
	mov.b32 	%r519, %f270;
	mov.b64 	%rd1577, 0;
	mov.b32 	%r3647, 0;
	mov.u64 	%rd1575, __cudart_i2opi_f;
	shl.b32 	%r2180, %r519, 8;
	or.b32  	%r2181, %r2180, -2147483648;
	mov.u64 	%rd1576, %rd2;
$L__BB1_309:
	.pragma "nounroll";
	ld.global.nc.u32 	%r2179, [%rd1575];
	mad.wide.u32 	%rd985, %r2179, %r2181, %rd1577;
	shr.u64 	%rd1577, %rd985, 32;
	st.local.u32 	[%rd1576], %rd985;
	add.s32 	%r3647, %r3647, 1;
	add.s64 	%rd1576, %rd1576, 4;
	add.s64 	%rd1575, %rd1575, 4;
	setp.ne.s32 	%p310, %r3647, 6;
	@%p310 bra 	$L__BB1_309;
	shr.u32 	%r2182, %r519, 23;
	st.local.u32 	[%rd2+24], %rd1577;
	and.b32  	%r522, %r2182, 31;
	and.b32  	%r2183, %r2182, 224;
	add.s32 	%r2184, %r2183, -128;
	shr.u32 	%r2185, %r2184, 5;
	mul.wide.u32 	%rd986, %r2185, 4;
	sub.s64 	%rd275, %rd2, %rd986;
	ld.local.u32 	%r3648, [%rd275+24];
	ld.local.u32 	%r3649, [%rd275+20];
	setp.eq.s32 	%p311, %r522, 0;
	@%p311 bra 	$L__BB1_312;
	shf.l.wrap.b32 	%r3648, %r3649, %r3648, %r522;
	ld.local.u32 	%r2186, [%rd275+16];
	shf.l.wrap.b32 	%r3649, %r2186, %r3649, %r522;
$L__BB1_312:
	shr.u32 	%r2187, %r3648, 30;
	shf.l.wrap.b32 	%r2188, %r3649, %r3648, 2;
	shl.b32 	%r2189, %r3649, 2;
	shr.u32 	%r2190, %r2188, 31;
	add.s32 	%r2191, %r2190, %r2187;
	neg.s32 	%r2192, %r2191;
	setp.lt.s32 	%p312, %r519, 0;
	selp.b32 	%r3650, %r2192, %r2191, %p312;
	xor.b32  	%r2193, %r2188, %r519;
	shr.s32 	%r2194, %r2188, 31;
	xor.b32  	%r2195, %r2194, %r2188;
	xor.b32  	%r2196, %r2194, %r2189;
	cvt.u64.u32 	%rd987, %r2195;
	shl.b64 	%rd988, %rd987, 32;
	cvt.u64.u32 	%rd989, %r2196;
	or.b64  	%rd990, %rd988, %rd989;
	cvt.rn.f64.s64 	%fd143, %rd990;
	mul.f64 	%fd144, %fd143, 0d3BF921FB54442D19;
	cvt.rn.f32.f64 	%f1475, %fd144;
	neg.f32 	%f1476, %f1475;
	setp.lt.s32 	%p313, %r2193, 0;
	selp.f32 	%f2849, %f1476, %f1475, %p313;
$L__BB1_313:
	add.s32 	%r2198, %r3650, 1;
	mul.rn.f32 	%f1478, %f2849, %f2849;
	and.b32  	%r2199, %r3650, 1;
	setp.eq.b32 	%p315, %r2199, 1;
	selp.f32 	%f1479, %f2849, 0f3F800000, %p315;
	fma.rn.f32 	%f1480, %f1478, %f1479, 0f00000000;
	fma.rn.f32 	%f1481, %f1478, 0f37CBAC00, 0fBAB607ED;
	selp.f32 	%f1482, 0fB94D4153, %f1481, %p315;
	selp.f32 	%f1483, 0f3C0885E4, 0f3D2AAABB, %p315;
	fma.rn.f32 	%f1484, %f1482, %f1478, %f1483;
	selp.f32 	%f1485, 0fBE2AAAA8, 0fBEFFFFFF, %p315;
	fma.rn.f32 	%f1486, %f1484, %f1478, %f1485;
	fma.rn.f32 	%f1487, %f1486, %f1480, %f1479;
	and.b32  	%r2200, %r2198, 2;
	setp.eq.s32 	%p316, %r2200, 0;
	mov.f32 	%f1488, 0f00000000;
	sub.f32 	%f1489, %f1488, %f1487;
	selp.f32 	%f276, %f1487, %f1489, %p316;
	@%p308 bra 	$L__BB1_321;
	setp.neu.f32 	%p317, %f272, 0f7F800000;
	@%p317 bra 	$L__BB1_316;
	mov.f32 	%f1492, 0f00000000;
	mul.rn.f32 	%f2850, %f270, %f1492;
	mov.b32 	%r3654, 0;
	bra.uni 	$L__BB1_321;
$L__BB1_316:
	mov.b32 	%r531, %f270;
	mov.b64 	%rd1580, 0;
	mov.b32 	%r3651, 0;
	mov.u64 	%rd1578, __cudart_i2opi_f;
	shl.b32 	%r2203, %r531, 8;
	or.b32  	%r2204, %r2203, -2147483648;
	mov.u64 	%rd1579, %rd2;
$L__BB1_317:
	.pragma "nounroll";
	ld.global.nc.u32 	%r2202, [%rd1578];
	mad.wide.u32 	%rd993, %r2202, %r2204, %rd1580;
	shr.u64 	%rd1580, %rd993, 32;
	st.local.u32 	[%rd1579], %rd993;
	add.s32 	%r3651, %r3651, 1;
	add.s64 	%rd1579, %rd1579, 4;
	add.s64 	%rd1578, %rd1578, 4;
	setp.ne.s32 	%p318, %r3651, 6;
	@%p318 bra 	$L__BB1_317;
	shr.u32 	%r2205, %r531, 23;
	st.local.u32 	[%rd2+24], %rd1580;
	and.b32  	%r534, %r2205, 31;
	and.b32  	%r2206, %r2205, 224;
	add.s32 	%r2207, %r2206, -128;
	shr.u32 	%r2208, %r2207, 5;
	mul.wide.u32 	%rd994, %r2208, 4;
	sub.s64 	%rd282, %rd2, %rd994;
	ld.local.u32 	%r3652, [%rd282+24];
	ld.local.u32 	%r3653, [%rd282+20];
	setp.eq.s32 	%p319, %r534, 0;
	@%p319 bra 	$L__BB1_320;
	shf.l.wrap.b32 	%r3652, %r3653, %r3652, %r534;
	ld.local.u32 	%r2209, [%rd282+16];
	shf.l.wrap.b32 	%r3653, %r2209, %r3653, %r534;
$L__BB1_320:
	shr.u32 	%r2210, %r3652, 30;
	shf.l.wrap.b32 	%r2211, %r3653, %r3652, 2;
	shl.b32 	%r2212, %r3653, 2;
	shr.u32 	%r2213, %r2211, 31;
	add.s32 	%r2214, %r2213, %r2210;
	neg.s32 	%r2215, %r2214;
	setp.lt.s32 	%p320, %r531, 0;
	selp.b32 	%r3654, %r2215, %r2214, %p320;
	xor.b32  	%r2216, %r2211, %r531;
	shr.s32 	%r2217, %r2211, 31;
	xor.b32  	%r2218, %r2217, %r2211;
	xor.b32  	%r2219, %r2217, %r2212;
	cvt.u64.u32 	%rd995, %r2218;
	shl.b64 	%rd996, %rd995, 32;
	cvt.u64.u32 	%rd997, %r2219;
	or.b64  	%rd998, %rd996, %rd997;
	cvt.rn.f64.s64 	%fd145, %rd998;
	mul.f64 	%fd146, %fd145, 0d3BF921FB54442D19;
	cvt.rn.f32.f64 	%f1490, %fd146;
	neg.f32 	%f1491, %f1490;
	setp.lt.s32 	%p321, %r2216, 0;
	selp.f32 	%f2850, %f1491, %f1490, %p321;
$L__BB1_321:
	cvt.rn.f64.s32 	%fd147, %r3;
	div.rn.f64 	%fd148, %fd147, %fd12;
	cvt.rzi.s32.f64 	%r2221, %fd148;
	add.s32 	%r2222, %r2221, -1;
	div.rn.f64 	%fd149, %fd4, %fd12;
	cvt.rzi.s32.f64 	%r2223, %fd149;
	setp.eq.s32 	%p322, %r2223, %r2222;
	div.rn.f64 	%fd150, %fd6, %fd12;
	mul.rn.f32 	%f1493, %f2850, %f2850;
	and.b32  	%r2224, %r3654, 1;
	setp.eq.b32 	%p323, %r2224, 1;
	selp.f32 	%f1494, 0f3F800000, %f2850, %p323;
	fma.rn.f32 	%f1495, %f1493, %f1494, 0f00000000;
	fma.rn.f32 	%f1496, %f1493, 0f37CBAC00, 0fBAB607ED;
	selp.f32 	%f1497, %f1496, 0fB94D4153, %p323;
	selp.f32 	%f1498, 0f3D2AAABB, 0f3C0885E4, %p323;
	fma.rn.f32 	%f1499, %f1497, %f1493, %f1498;
	selp.f32 	%f1500, 0fBEFFFFFF, 0fBE2AAAA8, %p323;
	fma.rn.f32 	%f1501, %f1499, %f1493, %f1500;
	fma.rn.f32 	%f1502, %f1501, %f1495, %f1494;
	and.b32  	%r2225, %r3654, 2;
	setp.eq.s32 	%p324, %r2225, 0;
	mov.f32 	%f1503, 0f00000000;
	sub.f32 	%f1504, %f1503, %f1502;
	selp.f32 	%f1505, %f1502, %f1504, %p324;
	cvt.rn.f32.f64 	%f1506, %fd13;
	sub.f32 	%f280, %f1506, %f254;
	mul.f32 	%f1507, %f252, %f1505;
	fma.rn.f32 	%f1508, %f280, %f276, %f1507;
	cvt.rn.f64.s32 	%fd151, %r438;
	sub.f64 	%fd152, %fd13, %fd151;
	cvt.rn.f32.f64 	%f1509, %fd152;
	mul.f32 	%f1510, %f1509, %f1509;
	mul.f32 	%f1511, %f1510, %f1509;
	fma.rn.f32 	%f1512, %f1509, 0f40C00000, 0fC1700000;
	fma.rn.f32 	%f1513, %f1512, %f1509, 0f41200000;
	mul.f32 	%f281, %f1511, %f1513;
	sub.f32 	%f1514, %f1508, %f253;
	fma.rn.f32 	%f282, %f281, %f1514, %f253;
	sub.f64 	%fd153, %fd14, %fd150;
	selp.f64 	%fd154, %fd153, %fd14, %p322;
	cvt.rn.f32.f64 	%f283, %fd154;
	selp.f64 	%fd155, %fd150, 0d0000000000000000, %p322;
	add.s32 	%r2226, %r439, 1;
	cvt.rn.f64.s32 	%fd156, %r2226;
	sub.f64 	%fd157, %fd156, %fd155;
	cvt.rzi.s32.f64 	%r2227, %fd157;
	cvt.rn.f32.s32 	%f284, %r2227;
	mul.f32 	%f285, %f284, 0f48274F00;
	add.f32 	%f1515, %f224, %f285;
	add.f32 	%f286, %f1515, 0f460B4000;
	mul.f32 	%f1516, %f286, 0f3F22F983;
	cvt.rni.s32.f32 	%r3658, %f1516;
	cvt.rn.f32.s32 	%f1517, %r3658;
	fma.rn.f32 	%f1518, %f1517, 0fBFC90FDA, %f286;
	fma.rn.f32 	%f1519, %f1517, 0fB3A22168, %f1518;
	fma.rn.f32 	%f2851, %f1517, 0fA7C234C5, %f1519;
	abs.f32 	%f288, %f286;
	setp.ltu.f32 	%p325, %f288, 0f47CE4780;
	@%p325 bra 	$L__BB1_329;
	setp.neu.f32 	%p326, %f288, 0f7F800000;
	@%p326 bra 	$L__BB1_324;
	mov.f32 	%f1522, 0f00000000;
	mul.rn.f32 	%f2851, %f286, %f1522;
	mov.b32 	%r3658, 0;
	bra.uni 	$L__BB1_329;
$L__BB1_324:
	mov.b32 	%r544, %f286;
	mov.b64 	%rd1583, 0;
	mov.b32 	%r3655, 0;
	mov.u64 	%rd1581, __cudart_i2opi_f;
	shl.b32 	%r2230, %r544, 8;
	or.b32  	%r2231, %r2230, -2147483648;
	mov.u64 	%rd1582, %rd2;
$L__BB1_325:
	.pragma "nounroll";
	ld.global.nc.u32 	%r2229, [%rd1581];
	mad.wide.u32 	%rd1001, %r2229, %r2231, %rd1583;
	shr.u64 	%rd1583, %rd1001, 32;
	st.local.u32 	[%rd1582], %rd1001;
	add.s32 	%r3655, %r3655, 1;
	add.s64 	%rd1582, %rd1582, 4;
	add.s64 	%rd1581, %rd1581, 4;
	setp.ne.s32 	%p327, %r3655, 6;
	@%p327 bra 	$L__BB1_325;
	shr.u32 	%r2232, %r544, 23;
	st.local.u32 	[%rd2+24], %rd1583;
	and.b32  	%r547, %r2232, 31;
	and.b32  	%r2233, %r2232, 224;
	add.s32 	%r2234, %r2233, -128;
	shr.u32 	%r2235, %r2234, 5;
	mul.wide.u32 	%rd1002, %r2235, 4;
	sub.s64 	%rd289, %rd2, %rd1002;
	ld.local.u32 	%r3656, [%rd289+24];
	ld.local.u32 	%r3657, [%rd289+20];
	setp.eq.s32 	%p328, %r547, 0;
	@%p328 bra 	$L__BB1_328;
	shf.l.wrap.b32 	%r3656, %r3657, %r3656, %r547;
	ld.local.u32 	%r2236, [%rd289+16];
	shf.l.wrap.b32 	%r3657, %r2236, %r3657, %r547;
$L__BB1_328:
	shr.u32 	%r2237, %r3656, 30;
	shf.l.wrap.b32 	%r2238, %r3657, %r3656, 2;
	shl.b32 	%r2239, %r3657, 2;
	shr.u32 	%r2240, %r2238, 31;
	add.s32 	%r2241, %r2240, %r2237;
	neg.s32 	%r2242, %r2241;
	setp.lt.s32 	%p329, %r544, 0;
	selp.b32 	%r3658, %r2242, %r2241, %p329;
	xor.b32  	%r2243, %r2238, %r544;
	shr.s32 	%r2244, %r2238, 31;
	xor.b32  	%r2245, %r2244, %r2238;
	xor.b32  	%r2246, %r2244, %r2239;
	cvt.u64.u32 	%rd1003, %r2245;
	shl.b64 	%rd1004, %rd1003, 32;
	cvt.u64.u32 	%rd1005, %r2246;
	or.b64  	%rd1006, %rd1004, %rd1005;
	cvt.rn.f64.s64 	%fd158, %rd1006;
	mul.f64 	%fd159, %fd158, 0d3BF921FB54442D19;
	cvt.rn.f32.f64 	%f1520, %fd159;
	neg.f32 	%f1521, %f1520;
	setp.lt.s32 	%p330, %r2243, 0;
	selp.f32 	%f2851, %f1521, %f1520, %p330;
$L__BB1_329:
	mul.rn.f32 	%f1523, %f2851, %f2851;
	and.b32  	%r2248, %r3658, 1;
	setp.eq.b32 	%p331, %r2248, 1;
	selp.f32 	%f1524, 0f3F800000, %f2851, %p331;
	fma.rn.f32 	%f1525, %f1523, %f1524, 0f00000000;
	fma.rn.f32 	%f1526, %f1523, 0f37CBAC00, 0fBAB607ED;
	selp.f32 	%f1527, %f1526, 0fB94D4153, %p331;
	selp.f32 	%f1528, 0f3D2AAABB, 0f3C0885E4, %p331;
	fma.rn.f32 	%f1529, %f1527, %f1523, %f1528;
	selp.f32 	%f1530, 0fBEFFFFFF, 0fBE2AAAA8, %p331;
	fma.rn.f32 	%f1531, %f1529, %f1523, %f1530;
	fma.rn.f32 	%f1532, %f1531, %f1525, %f1524;
	and.b32  	%r2249, %r3658, 2;
	setp.eq.s32 	%p332, %r2249, 0;
	mov.f32 	%f1533, 0f00000000;
	sub.f32 	%f1534, %f1533, %f1532;
	selp.f32 	%f292, %f1532, %f1534, %p332;
	mul.f32 	%f1535, %f234, %f284;
	fma.rn.f32 	%f293, %f1535, 0f4854BA00, 0f46187800;
	mul.f32 	%f1536, %f293, 0f3F22F983;
	cvt.rni.s32.f32 	%r3662, %f1536;
	cvt.rn.f32.s32 	%f1537, %r3662;
	fma.rn.f32 	%f1538, %f1537, 0fBFC90FDA, %f293;
	fma.rn.f32 	%f1539, %f1537, 0fB3A22168, %f1538;
	fma.rn.f32 	%f2852, %f1537, 0fA7C234C5, %f1539;
	abs.f32 	%f295, %f293;
	setp.ltu.f32 	%p333, %f295, 0f47CE4780;
	@%p333 bra 	$L__BB1_337;
	setp.neu.f32 	%p334, %f295, 0f7F800000;
	@%p334 bra 	$L__BB1_332;
	mov.f32 	%f1542, 0f00000000;
	mul.rn.f32 	%f2852, %f293, %f1542;
	mov.b32 	%r3662, 0;
	bra.uni 	$L__BB1_337;
$L__BB1_332:
	mov.b32 	%r557, %f293;
	mov.b64 	%rd1586, 0;
	mov.b32 	%r3659, 0;
	mov.u64 	%rd1584, __cudart_i2opi_f;
	shl.b32 	%r2252, %r557, 8;
	or.b32  	%r2253, %r2252, -2147483648;
	mov.u64 	%rd1585, %rd2;
$L__BB1_333:
	.pragma "nounroll";
	ld.global.nc.u32 	%r2251, [%rd1584];
	mad.wide.u32 	%rd1009, %r2251, %r2253, %rd1586;
	shr.u64 	%rd1586, %rd1009, 32;
	st.local.u32 	[%rd1585], %rd1009;
	add.s32 	%r3659, %r3659, 1;
	add.s64 	%rd1585, %rd1585, 4;
	add.s64 	%rd1584, %rd1584, 4;
	setp.ne.s32 	%p335, %r3659, 6;
	@%p335 bra 	$L__BB1_333;
	shr.u32 	%r2254, %r557, 23;
	st.local.u32 	[%rd2+24], %rd1586;
	and.b32  	%r560, %r2254, 31;
	and.b32  	%r2255, %r2254, 224;
	add.s32 	%r2256, %r2255, -128;
	shr.u32 	%r2257, %r2256, 5;
	mul.wide.u32 	%rd1010, %r2257, 4;
	sub.s64 	%rd296, %rd2, %rd1010;
	ld.local.u32 	%r3660, [%rd296+24];
	ld.local.u32 	%r3661, [%rd296+20];
	setp.eq.s32 	%p336, %r560, 0;
	@%p336 bra 	$L__BB1_336;
	shf.l.wrap.b32 	%r3660, %r3661, %r3660, %r560;
	ld.local.u32 	%r2258, [%rd296+16];
	shf.l.wrap.b32 	%r3661, %r2258, %r3661, %r560;
$L__BB1_336:
	shr.u32 	%r2259, %r3660, 30;
	shf.l.wrap.b32 	%r2260, %r3661, %r3660, 2;
	shl.b32 	%r2261, %r3661, 2;
	shr.u32 	%r2262, %r2260, 31;
	add.s32 	%r2263, %r2262, %r2259;
	neg.s32 	%r2264, %r2263;
	setp.lt.s32 	%p337, %r557, 0;
	selp.b32 	%r3662, %r2264, %r2263, %p337;
	xor.b32  	%r2265, %r2260, %r557;
	shr.s32 	%r2266, %r2260, 31;
	xor.b32  	%r2267, %r2266, %r2260;
	xor.b32  	%r2268, %r2266, %r2261;
	cvt.u64.u32 	%rd1011, %r2267;
	shl.b64 	%rd1012, %rd1011, 32;
	cvt.u64.u32 	%rd1013, %r2268;
	or.b64  	%rd1014, %rd1012, %rd1013;
	cvt.rn.f64.s64 	%fd160, %rd1014;
	mul.f64 	%fd161, %fd160, 0d3BF921FB54442D19;
	cvt.rn.f32.f64 	%f1540, %fd161;
	neg.f32 	%f1541, %f1540;
	setp.lt.s32 	%p338, %r2265, 0;
	selp.f32 	%f2852, %f1541, %f1540, %p338;
$L__BB1_337:
	add.s32 	%r2270, %r3662, 1;
	mul.rn.f32 	%f1543, %f2852, %f2852;
	and.b32  	%r2271, %r3662, 1;
	setp.eq.b32 	%p339, %r2271, 1;
	selp.f32 	%f1544, %f2852, 0f3F800000, %p339;
	fma.rn.f32 	%f1545, %f1543, %f1544, 0f00000000;
	fma.rn.f32 	%f1546, %f1543, 0f37CBAC00, 0fBAB607ED;
	selp.f32 	%f1547, 0fB94D4153, %f1546, %p339;
	selp.f32 	%f1548, 0f3C0885E4, 0f3D2AAABB, %p339;
	fma.rn.f32 	%f1549, %f1547, %f1543, %f1548;
	selp.f32 	%f1550, 0fBE2AAAA8, 0fBEFFFFFF, %p339;
	fma.rn.f32 	%f1551, %f1549, %f1543, %f1550;
	fma.rn.f32 	%f1552, %f1551, %f1545, %f1544;
	and.b32  	%r2272, %r2270, 2;
	setp.eq.s32 	%p340, %r2272, 0;
	mov.f32 	%f1553, 0f00000000;
	sub.f32 	%f1554, %f1553, %f1552;
	selp.f32 	%f1555, %f1552, %f1554, %p340;
	mul.f32 	%f1556, %f292, 0f45368000;
	mul.f32 	%f299, %f1556, %f1555;
	mul.f32 	%f1557, %f299, 0f3F22F983;
	cvt.rni.s32.f32 	%r3670, %f1557;
	cvt.rn.f32.s32 	%f1558, %r3670;
	fma.rn.f32 	%f1559, %f1558, 0fBFC90FDA, %f299;
	fma.rn.f32 	%f1560, %f1558, 0fB3A22168, %f1559;
	fma.rn.f32 	%f2854, %f1558, 0fA7C234C5, %f1560;
	abs.f32 	%f301, %f299;
	setp.ltu.f32 	%p341, %f301, 0f47CE4780;
	mov.u32 	%r3666, %r3670;
	mov.f32 	%f2853, %f2854;
	@%p341 bra 	$L__BB1_345;
	setp.neu.f32 	%p342, %f301, 0f7F800000;
	@%p342 bra 	$L__BB1_340;
	mov.f32 	%f1563, 0f00000000;
	mul.rn.f32 	%f2853, %f299, %f1563;
	mov.b32 	%r3666, 0;
	bra.uni 	$L__BB1_345;
$L__BB1_340:
	mov.b32 	%r570, %f299;
	mov.b64 	%rd1589, 0;
	mov.b32 	%r3663, 0;
	mov.u64 	%rd1587, __cudart_i2opi_f;
	shl.b32 	%r2275, %r570, 8;
	or.b32  	%r2276, %r2275, -2147483648;
	mov.u64 	%rd1588, %rd2;
$L__BB1_341:
	.pragma "nounroll";
	ld.global.nc.u32 	%r2274, [%rd1587];
	mad.wide.u32 	%rd1017, %r2274, %r2276, %rd1589;
	shr.u64 	%rd1589, %rd1017, 32;
	st.local.u32 	[%rd1588], %rd1017;
	add.s32 	%r3663, %r3663, 1;
	add.s64 	%rd1588, %rd1588, 4;
	add.s64 	%rd1587, %rd1587, 4;
	setp.ne.s32 	%p343, %r3663, 6;
	@%p343 bra 	$L__BB1_341;
	shr.u32 	%r2277, %r570, 23;
	st.local.u32 	[%rd2+24], %rd1589;
	and.b32  	%r573, %r2277, 31;
	and.b32  	%r2278, %r2277, 224;
	add.s32 	%r2279, %r2278, -128;
	shr.u32 	%r2280, %r2279, 5;
	mul.wide.u32 	%rd1018, %r2280, 4;
	sub.s64 	%rd303, %rd2, %rd1018;
	ld.local.u32 	%r3664, [%rd303+24];
	ld.local.u32 	%r3665, [%rd303+20];
	setp.eq.s32 	%p344, %r573, 0;
	@%p344 bra 	$L__BB1_344;
	shf.l.wrap.b32 	%r3664, %r3665, %r3664, %r573;
	ld.local.u32 	%r2281, [%rd303+16];
	shf.l.wrap.b32 	%r3665, %r2281, %r3665, %r573;
$L__BB1_344:
	shr.u32 	%r2282, %r3664, 30;
	shf.l.wrap.b32 	%r2283, %r3665, %r3664, 2;
	shl.b32 	%r2284, %r3665, 2;
	shr.u32 	%r2285, %r2283, 31;
	add.s32 	%r2286, %r2285, %r2282;
	neg.s32 	%r2287, %r2286;
	setp.lt.s32 	%p345, %r570, 0;
	selp.b32 	%r3666, %r2287, %r2286, %p345;
	xor.b32  	%r2288, %r2283, %r570;
	shr.s32 	%r2289, %r2283, 31;
	xor.b32  	%r2290, %r2289, %r2283;
	xor.b32  	%r2291, %r2289, %r2284;
	cvt.u64.u32 	%rd1019, %r2290;
	shl.b64 	%rd1020, %rd1019, 32;
	cvt.u64.u32 	%rd1021, %r2291;
	or.b64  	%rd1022, %rd1020, %rd1021;
	cvt.rn.f64.s64 	%fd162, %rd1022;
	mul.f64 	%fd163, %fd162, 0d3BF921FB54442D19;
	cvt.rn.f32.f64 	%f1561, %fd163;
	neg.f32 	%f1562, %f1561;
	setp.lt.s32 	%p346, %r2288, 0;
	selp.f32 	%f2853, %f1562, %f1561, %p346;
$L__BB1_345:
	add.s32 	%r2293, %r3666, 1;
	mul.rn.f32 	%f1564, %f2853, %f2853;
	and.b32  	%r2294, %r3666, 1;
	setp.eq.b32 	%p348, %r2294, 1;
	selp.f32 	%f1565, %f2853, 0f3F800000, %p348;
	fma.rn.f32 	%f1566, %f1564, %f1565, 0f00000000;
	fma.rn.f32 	%f1567, %f1564, 0f37CBAC00, 0fBAB607ED;
	selp.f32 	%f1568, 0fB94D4153, %f1567, %p348;
	selp.f32 	%f1569, 0f3C0885E4, 0f3D2AAABB, %p348;
	fma.rn.f32 	%f1570, %f1568, %f1564, %f1569;
	selp.f32 	%f1571, 0fBE2AAAA8, 0fBEFFFFFF, %p348;
	fma.rn.f32 	%f1572, %f1570, %f1564, %f1571;
	fma.rn.f32 	%f1573, %f1572, %f1566, %f1565;
	and.b32  	%r2295, %r2293, 2;
	setp.eq.s32 	%p349, %r2295, 0;
	mov.f32 	%f1574, 0f00000000;
	sub.f32 	%f1575, %f1574, %f1573;
	selp.f32 	%f305, %f1573, %f1575, %p349;
	@%p341 bra 	$L__BB1_353;
	setp.neu.f32 	%p350, %f301, 0f7F800000;
	@%p350 bra 	$L__BB1_348;
	mov.f32 	%f1578, 0f00000000;
	mul.rn.f32 	%f2854, %f299, %f1578;
	mov.b32 	%r3670, 0;
	bra.uni 	$L__BB1_353;
$L__BB1_348:
	mov.b32 	%r582, %f299;
	mov.b64 	%rd1592, 0;
	mov.b32 	%r3667, 0;
	mov.u64 	%rd1590, __cudart_i2opi_f;
	shl.b32 	%r2298, %r582, 8;
	or.b32  	%r2299, %r2298, -2147483648;
	mov.u64 	%rd1591, %rd2;
$L__BB1_349:
	.pragma "nounroll";
	ld.global.nc.u32 	%r2297, [%rd1590];
	mad.wide.u32 	%rd1025, %r2297, %r2299, %rd1592;
	shr.u64 	%rd1592, %rd1025, 32;
	st.local.u32 	[%rd1591], %rd1025;
	add.s32 	%r3667, %r3667, 1;
	add.s64 	%rd1591, %rd1591, 4;
	add.s64 	%rd1590, %rd1590, 4;
	setp.ne.s32 	%p351, %r3667, 6;
	@%p351 bra 	$L__BB1_349;
	shr.u32 	%r2300, %r582, 23;
	st.local.u32 	[%rd2+24], %rd1592;
	and.b32  	%r585, %r2300, 31;
	and.b32  	%r2301, %r2300, 224;
	add.s32 	%r2302, %r2301, -128;
	shr.u32 	%r2303, %r2302, 5;
	mul.wide.u32 	%rd1026, %r2303, 4;
	sub.s64 	%rd310, %rd2, %rd1026;
	ld.local.u32 	%r3668, [%rd310+24];
	ld.local.u32 	%r3669, [%rd310+20];
	setp.eq.s32 	%p352, %r585, 0;
	@%p352 bra 	$L__BB1_352;
	shf.l.wrap.b32 	%r3668, %r3669, %r3668, %r585;
	ld.local.u32 	%r2304, [%rd310+16];
	shf.l.wrap.b32 	%r3669, %r2304, %r3669, %r585;
$L__BB1_352:
	shr.u32 	%r2305, %r3668, 30;
	shf.l.wrap.b32 	%r2306, %r3669, %r3668, 2;
	shl.b32 	%r2307, %r3669, 2;
	shr.u32 	%r2308, %r2306, 31;
	add.s32 	%r2309, %r2308, %r2305;
	neg.s32 	%r2310, %r2309;
	setp.lt.s32 	%p353, %r582, 0;
	selp.b32 	%r3670, %r2310, %r2309, %p353;
	xor.b32  	%r2311, %r2306, %r582;
	shr.s32 	%r2312, %r2306, 31;
	xor.b32  	%r2313, %r2312, %r2306;
	xor.b32  	%r2314, %r2312, %r2307;
	cvt.u64.u32 	%rd1027, %r2313;
	shl.b64 	%rd1028, %rd1027, 32;
	cvt.u64.u32 	%rd1029, %r2314;
	or.b64  	%rd1030, %rd1028, %rd1029;
	cvt.rn.f64.s64 	%fd164, %rd1030;
	mul.f64 	%fd165, %fd164, 0d3BF921FB54442D19;
	cvt.rn.f32.f64 	%f1576, %fd165;
	neg.f32 	%f1577, %f1576;
	setp.lt.s32 	%p354, %r2311, 0;
	selp.f32 	%f2854, %f1577, %f1576, %p354;
$L__BB1_353:
	mul.rn.f32 	%f1579, %f2854, %f2854;
	and.b32  	%r2316, %r3670, 1;
	setp.eq.b32 	%p355, %r2316, 1;
	selp.f32 	%f1580, 0f3F800000, %f2854, %p355;
	fma.rn.f32 	%f1581, %f1579, %f1580, 0f00000000;
	fma.rn.f32 	%f1582, %f1579, 0f37CBAC00, 0fBAB607ED;
	selp.f32 	%f1583, %f1582, 0fB94D4153, %p355;
	selp.f32 	%f1584, 0f3D2AAABB, 0f3C0885E4, %p355;
	fma.rn.f32 	%f1585, %f1583, %f1579, %f1584;
	selp.f32 	%f1586, 0fBEFFFFFF, 0fBE2AAAA8, %p355;
	fma.rn.f32 	%f1587, %f1585, %f1579, %f1586;
	fma.rn.f32 	%f1588, %f1587, %f1581, %f1580;
	and.b32  	%r2317, %r3670, 2;
	setp.eq.s32 	%p356, %r2317, 0;
	mov.f32 	%f1589, 0f00000000;
	sub.f32 	%f1590, %f1589, %f1588;
	selp.f32 	%f1591, %f1588, %f1590, %p356;
	sub.f32 	%f309, %f283, %f284;
	mul.f32 	%f1592, %f309, %f1591;
	fma.rn.f32 	%f310, %f251, %f305, %f1592;
	add.f32 	%f1593, %f255, %f285;
	add.f32 	%f311, %f1593, 0f460B4000;
	mul.f32 	%f1594, %f311, 0f3F22F983;
	cvt.rni.s32.f32 	%r3674, %f1594;
	cvt.rn.f32.s32 	%f1595, %r3674;
	fma.rn.f32 	%f1596, %f1595, 0fBFC90FDA, %f311;
	fma.rn.f32 	%f1597, %f1595, 0fB3A22168, %f1596;
	fma.rn.f32 	%f2855, %f1595, 0fA7C234C5, %f1597;
	abs.f32 	%f313, %f311;
	setp.ltu.f32 	%p357, %f313, 0f47CE4780;
	@%p357 bra 	$L__BB1_361;
	setp.neu.f32 	%p358, %f313, 0f7F800000;
	@%p358 bra 	$L__BB1_356;
	mov.f32 	%f1600, 0f00000000;
	mul.rn.f32 	%f2855, %f311, %f1600;
	mov.b32 	%r3674, 0;
	bra.uni 	$L__BB1_361;
$L__BB1_356:
	mov.b32 	%r595, %f311;
	shl.b32 	%r2319, %r595, 8;
	or.b32  	%r596, %r2319, -2147483648;
	mov.b64 	%rd1595, 0;
	mov.b32 	%r3671, 0;
	mov.u64 	%rd1593, __cudart_i2opi_f;
	mov.u64 	%rd1594, %rd2;
$L__BB1_357:
	.pragma "nounroll";
	ld.global.nc.u32 	%r2320, [%rd1593];
	mad.wide.u32 	%rd1033, %r2320, %r596, %rd1595;
	shr.u64 	%rd1595, %rd1033, 32;
	st.local.u32 	[%rd1594], %rd1033;
	add.s32 	%r3671, %r3671, 1;
	add.s64 	%rd1594, %rd1594, 4;
	add.s64 	%rd1593, %rd1593, 4;
	setp.ne.s32 	%p359, %r3671, 6;
	@%p359 bra 	$L__BB1_357;
	shr.u32 	%r2321, %r595, 23;
	st.local.u32 	[%rd2+24], %rd1595;
	and.b32  	%r599, %r2321, 31;
	and.b32  	%r2322, %r2321, 224;
	add.s32 	%r2323, %r2322, -128;
	shr.u32 	%r2324, %r2323, 5;
	mul.wide.u32 	%rd1034, %r2324, 4;
	sub.s64 	%rd317, %rd2, %rd1034;
	ld.local.u32 	%r3672, [%rd317+24];
	ld.local.u32 	%r3673, [%rd317+20];
	setp.eq.s32 	%p360, %r599, 0;
	@%p360 bra 	$L__BB1_360;
	shf.l.wrap.b32 	%r3672, %r3673, %r3672, %r599;
	ld.local.u32 	%r2325, [%rd317+16];
	shf.l.wrap.b32 	%r3673, %r2325, %r3673, %r599;
$L__BB1_360:
	shr.u32 	%r2326, %r3672, 30;
	shf.l.wrap.b32 	%r2327, %r3673, %r3672, 2;
	shl.b32 	%r2328, %r3673, 2;
	shr.u32 	%r2329, %r2327, 31;
	add.s32 	%r2330, %r2329, %r2326;
	neg.s32 	%r2331, %r2330;
	setp.lt.s32 	%p361, %r595, 0;
	selp.b32 	%r3674, %r2331, %r2330, %p361;
	xor.b32  	%r2332, %r2327, %r595;
	shr.s32 	%r2333, %r2327, 31;
	xor.b32  	%r2334, %r2333, %r2327;
	xor.b32  	%r2335, %r2333, %r2328;
	cvt.u64.u32 	%rd1035, %r2334;
	shl.b64 	%rd1036, %rd1035, 32;
	cvt.u64.u32 	%rd1037, %r2335;
	or.b64  	%rd1038, %rd1036, %rd1037;
	cvt.rn.f64.s64 	%fd166, %rd1038;
	mul.f64 	%fd167, %fd166, 0d3BF921FB54442D19;
	cvt.rn.f32.f64 	%f1598, %fd167;
	neg.f32 	%f1599, %f1598;
	setp.lt.s32 	%p362, %r2332, 0;
	selp.f32 	%f2855, %f1599, %f1598, %p362;
$L__BB1_361:
	mul.rn.f32 	%f1601, %f2855, %f2855;
	and.b32  	%r2337, %r3674, 1;
	setp.eq.b32 	%p363, %r2337, 1;
	selp.f32 	%f1602, 0f3F800000, %f2855, %p363;
	fma.rn.f32 	%f1603, %f1601, %f1602, 0f00000000;
	fma.rn.f32 	%f1604, %f1601, 0f37CBAC00, 0fBAB607ED;
	selp.f32 	%f1605, %f1604, 0fB94D4153, %p363;
	selp.f32 	%f1606, 0f3D2AAABB, 0f3C0885E4, %p363;
	fma.rn.f32 	%f1607, %f1605, %f1601, %f1606;
	selp.f32 	%f1608, 0fBEFFFFFF, 0fBE2AAAA8, %p363;
	fma.rn.f32 	%f1609, %f1607, %f1601, %f1608;
	fma.rn.f32 	%f1610, %f1609, %f1603, %f1602;
	and.b32  	%r2338, %r3674, 2;
	setp.eq.s32 	%p364, %r2338, 0;
	mov.f32 	%f1611, 0f00000000;
	sub.f32 	%f1612, %f1611, %f1610;
	selp.f32 	%f317, %f1610, %f1612, %p364;
	mul.f32 	%f1613, %f263, %f284;
	fma.rn.f32 	%f318, %f1613, 0f4854BA00, 0f46187800;
	mul.f32 	%f1614, %f318, 0f3F22F983;
	cvt.rni.s32.f32 	%r3678, %f1614;
	cvt.rn.f32.s32 	%f1615, %r3678;
	fma.rn.f32 	%f1616, %f1615, 0fBFC90FDA, %f318;
	fma.rn.f32 	%f1617, %f1615, 0fB3A22168, %f1616;
	fma.rn.f32 	%f2856, %f1615, 0fA7C234C5, %f1617;
	abs.f32 	%f320, %f318;
	setp.ltu.f32 	%p365, %f320, 0f47CE4780;
	@%p365 bra 	$L__BB1_369;
	setp.neu.f32 	%p366, %f320, 0f7F800000;
	@%p366 bra 	$L__BB1_364;
	mov.f32 	%f1620, 0f00000000;
	mul.rn.f32 	%f2856, %f318, %f1620;
	mov.b32 	%r3678, 0;
	bra.uni 	$L__BB1_369;
$L__BB1_364:
	mov.b32 	%r609, %f318;
	shl.b32 	%r2340, %r609, 8;
	or.b32  	%r610, %r2340, -2147483648;
	mov.b64 	%rd1598, 0;
	mov.b32 	%r3675, 0;
	mov.u64 	%rd1596, __cudart_i2opi_f;
	mov.u64 	%rd1597, %rd2;
$L__BB1_365:
	.pragma "nounroll";
	ld.global.nc.u32 	%r2341, [%rd1596];
	mad.wide.u32 	%rd1041, %r2341, %r610, %rd1598;
	shr.u64 	%rd1598, %rd1041, 32;
	st.local.u32 	[%rd1597], %rd1041;
	add.s32 	%r3675, %r3675, 1;
	add.s64 	%rd1597, %rd1597, 4;
	add.s64 	%rd1596, %rd1596, 4;
	setp.ne.s32 	%p367, %r3675, 6;
	@%p367 bra 	$L__BB1_365;
	shr.u32 	%r2342, %r609, 23;
	st.local.u32 	[%rd2+24], %rd1598;
	and.b32  	%r613, %r2342, 31;
	and.b32  	%r2343, %r2342, 224;
	add.s32 	%r2344, %r2343, -128;
	shr.u32 	%r2345, %r2344, 5;
	mul.wide.u32 	%rd1042, %r2345, 4;
	sub.s64 	%rd324, %rd2, %rd1042;
	ld.local.u32 	%r3676, [%rd324+24];
	ld.local.u32 	%r3677, [%rd324+20];
	setp.eq.s32 	%p368, %r613, 0;
	@%p368 bra 	$L__BB1_368;
	shf.l.wrap.b32 	%r3676, %r3677, %r3676, %r613;
	ld.local.u32 	%r2346, [%rd324+16];
	shf.l.wrap.b32 	%r3677, %r2346, %r3677, %r613;
$L__BB1_368:
	shr.u32 	%r2347, %r3676, 30;
	shf.l.wrap.b32 	%r2348, %r3677, %r3676, 2;
	shl.b32 	%r2349, %r3677, 2;
	shr.u32 	%r2350, %r2348, 31;
	add.s32 	%r2351, %r2350, %r2347;
	neg.s32 	%r2352, %r2351;
	setp.lt.s32 	%p369, %r609, 0;
	selp.b32 	%r3678, %r2352, %r2351, %p369;
	xor.b32  	%r2353, %r2348, %r609;
	shr.s32 	%r2354, %r2348, 31;
	xor.b32  	%r2355, %r2354, %r2348;
	xor.b32  	%r2356, %r2354, %r2349;
	cvt.u64.u32 	%rd1043, %r2355;
	shl.b64 	%rd1044, %rd1043, 32;
	cvt.u64.u32 	%rd1045, %r2356;
	or.b64  	%rd1046, %rd1044, %rd1045;
	cvt.rn.f64.s64 	%fd168, %rd1046;
	mul.f64 	%fd169, %fd168, 0d3BF921FB54442D19;
	cvt.rn.f32.f64 	%f1618, %fd169;
	neg.f32 	%f1619, %f1618;
	setp.lt.s32 	%p370, %r2353, 0;
	selp.f32 	%f2856, %f1619, %f1618, %p370;
$L__BB1_369:
	add.s32 	%r2358, %r3678, 1;
	mul.rn.f32 	%f1621, %f2856, %f2856;
	and.b32  	%r2359, %r3678, 1;
	setp.eq.b32 	%p371, %r2359, 1;
	selp.f32 	%f1622, %f2856, 0f3F800000, %p371;
	fma.rn.f32 	%f1623, %f1621, %f1622, 0f00000000;
	fma.rn.f32 	%f1624, %f1621, 0f37CBAC00, 0fBAB607ED;
	selp.f32 	%f1625, 0fB94D4153, %f1624, %p371;
	selp.f32 	%f1626, 0f3C0885E4, 0f3D2AAABB, %p371;
	fma.rn.f32 	%f1627, %f1625, %f1621, %f1626;
	selp.f32 	%f1628, 0fBE2AAAA8, 0fBEFFFFFF, %p371;
	fma.rn.f32 	%f1629, %f1627, %f1621, %f1628;
	fma.rn.f32 	%f1630, %f1629, %f1623, %f1622;
	and.b32  	%r2360, %r2358, 2;
	setp.eq.s32 	%p372, %r2360, 0;
	mov.f32 	%f1631, 0f00000000;
	sub.f32 	%f1632, %f1631, %f1630;
	selp.f32 	%f1633, %f1630, %f1632, %p372;
	mul.f32 	%f1634, %f317, 0f45368000;
	mul.f32 	%f324, %f1634, %f1633;
	mul.f32 	%f1635, %f324, 0f3F22F983;
	cvt.rni.s32.f32 	%r3686, %f1635;
	cvt.rn.f32.s32 	%f1636, %r3686;
	fma.rn.f32 	%f1637, %f1636, 0fBFC90FDA, %f324;
	fma.rn.f32 	%f1638, %f1636, 0fB3A22168, %f1637;
	fma.rn.f32 	%f2858, %f1636, 0fA7C234C5, %f1638;
	abs.f32 	%f326, %f324;
	setp.ltu.f32 	%p373, %f326, 0f47CE4780;
	mov.u32 	%r3682, %r3686;
	mov.f32 	%f2857, %f2858;
	@%p373 bra 	$L__BB1_377;
	setp.neu.f32 	%p374, %f326, 0f7F800000;
	@%p374 bra 	$L__BB1_372;
	mov.f32 	%f1641, 0f00000000;
	mul.rn.f32 	%f2857, %f324, %f1641;
	mov.b32 	%r3682, 0;
	bra.uni 	$L__BB1_377;
$L__BB1_372:
	mov.b32 	%r623, %f324;
	shl.b32 	%r2362, %r623, 8;
	or.b32  	%r624, %r2362, -2147483648;
	mov.b64 	%rd1601, 0;
	mov.b32 	%r3679, 0;
	mov.u64 	%rd1599, __cudart_i2opi_f;
	mov.u64 	%rd1600, %rd2;
$L__BB1_373:
	.pragma "nounroll";
	ld.global.nc.u32 	%r2363, [%rd1599];
	mad.wide.u32 	%rd1049, %r2363, %r624, %rd1601;
	shr.u64 	%rd1601, %rd1049, 32;
	st.local.u32 	[%rd1600], %rd1049;
	add.s32 	%r3679, %r3679, 1;
	add.s64 	%rd1600, %rd1600, 4;
	add.s64 	%rd1599, %rd1599, 4;
	setp.ne.s32 	%p375, %r3679, 6;
	@%p375 bra 	$L__BB1_373;
	shr.u32 	%r2364, %r623, 23;
	st.local.u32 	[%rd2+24], %rd1601;
	and.b32  	%r627, %r2364, 31;
	and.b32  	%r2365, %r2364, 224;
	add.s32 	%r2366, %r2365, -128;
	shr.u32 	%r2367, %r2366, 5;
	mul.wide.u32 	%rd1050, %r2367, 4;
	sub.s64 	%rd331, %rd2, %rd1050;
	ld.local.u32 	%r3680, [%rd331+24];
	ld.local.u32 	%r3681, [%rd331+20];
	setp.eq.s32 	%p376, %r627, 0;
	@%p376 bra 	$L__BB1_376;
	shf.l.wrap.b32 	%r3680, %r3681, %r3680, %r627;
	ld.local.u32 	%r2368, [%rd331+16];
	shf.l.wrap.b32 	%r3681, %r2368, %r3681, %r627;
$L__BB1_376:
	shr.u32 	%r2369, %r3680, 30;
	shf.l.wrap.b32 	%r2370, %r3681, %r3680, 2;
	shl.b32 	%r2371, %r3681, 2;
	shr.u32 	%r2372, %r2370, 31;
	add.s32 	%r2373, %r2372, %r2369;
	neg.s32 	%r2374, %r2373;
	setp.lt.s32 	%p377, %r623, 0;
	selp.b32 	%r3682, %r2374, %r2373, %p377;
	xor.b32  	%r2375, %r2370, %r623;
	shr.s32 	%r2376, %r2370, 31;
	xor.b32  	%r2377, %r2376, %r2370;
	xor.b32  	%r2378, %r2376, %r2371;
	cvt.u64.u32 	%rd1051, %r2377;
	shl.b64 	%rd1052, %rd1051, 32;
	cvt.u64.u32 	%rd1053, %r2378;
	or.b64  	%rd1054, %rd1052, %rd1053;
	cvt.rn.f64.s64 	%fd170, %rd1054;
	mul.f64 	%fd171, %fd170, 0d3BF921FB54442D19;
	cvt.rn.f32.f64 	%f1639, %fd171;
	neg.f32 	%f1640, %f1639;
	setp.lt.s32 	%p378, %r2375, 0;
	selp.f32 	%f2857, %f1640, %f1639, %p378;
$L__BB1_377:
	setp.ltu.f32 	%p379, %f326, 0f47CE4780;
	add.s32 	%r2380, %r3682, 1;
	mul.rn.f32 	%f1642, %f2857, %f2857;
	and.b32  	%r2381, %r3682, 1;
	setp.eq.b32 	%p380, %r2381, 1;
	selp.f32 	%f1643, %f2857, 0f3F800000, %p380;
	fma.rn.f32 	%f1644, %f1642, %f1643, 0f00000000;
	fma.rn.f32 	%f1645, %f1642, 0f37CBAC00, 0fBAB607ED;
	selp.f32 	%f1646, 0fB94D4153, %f1645, %p380;
	selp.f32 	%f1647, 0f3C0885E4, 0f3D2AAABB, %p380;
	fma.rn.f32 	%f1648, %f1646, %f1642, %f1647;
	selp.f32 	%f1649, 0fBE2AAAA8, 0fBEFFFFFF, %p380;
	fma.rn.f32 	%f1650, %f1648, %f1642, %f1649;
	fma.rn.f32 	%f1651, %f1650, %f1644, %f1643;
	and.b32  	%r2382, %r2380, 2;
	setp.eq.s32 	%p381, %r2382, 0;
	mov.f32 	%f1652, 0f00000000;
	sub.f32 	%f1653, %f1652, %f1651;
	selp.f32 	%f330, %f1651, %f1653, %p381;
	@%p379 bra 	$L__BB1_385;
	setp.neu.f32 	%p382, %f326, 0f7F800000;
	@%p382 bra 	$L__BB1_380;
	mov.f32 	%f1656, 0f00000000;
	mul.rn.f32 	%f2858, %f324, %f1656;
	mov.b32 	%r3686, 0;
	bra.uni 	$L__BB1_385;
$L__BB1_380:
	mov.b32 	%r636, %f324;
	shl.b32 	%r2384, %r636, 8;
	or.b32  	%r637, %r2384, -2147483648;
	mov.b64 	%rd1604, 0;
	mov.b32 	%r3683, 0;
	mov.u64 	%rd1602, __cudart_i2opi_f;
	mov.u64 	%rd1603, %rd2;
$L__BB1_381:
	.pragma "nounroll";
	ld.global.nc.u32 	%r2385, [%rd1602];
	mad.wide.u32 	%rd1057, %r2385, %r637, %rd1604;
	shr.u64 	%rd1604, %rd1057, 32;
	st.local.u32 	[%rd1603], %rd1057;
	add.s32 	%r3683, %r3683, 1;
	add.s64 	%rd1603, %rd1603, 4;
	add.s64 	%rd1602, %rd1602, 4;
	setp.ne.s32 	%p383, %r3683, 6;
	@%p383 bra 	$L__BB1_381;
	shr.u32 	%r2386, %r636, 23;
	st.local.u32 	[%rd2+24], %rd1604;
	and.b32  	%r640, %r2386, 31;
	and.b32  	%r2387, %r2386, 224;
	add.s32 	%r2388, %r2387, -128;
	shr.u32 	%r2389, %r2388, 5;
	mul.wide.u32 	%rd1058, %r2389, 4;
	sub.s64 	%rd338, %rd2, %rd1058;
	ld.local.u32 	%r3684, [%rd338+24];
	ld.local.u32 	%r3685, [%rd338+20];
	setp.eq.s32 	%p384, %r640, 0;
	@%p384 bra 	$L__BB1_384;
	shf.l.wrap.b32 	%r3684, %r3685, %r3684, %r640;
	ld.local.u32 	%r2390, [%rd338+16];
	shf.l.wrap.b32 	%r3685, %r2390, %r3685, %r640;
$L__BB1_384:
	shr.u32 	%r2391, %r3684, 30;
	shf.l.wrap.b32 	%r2392, %r3685, %r3684, 2;
	shl.b32 	%r2393, %r3685, 2;
	shr.u32 	%r2394, %r2392, 31;
	add.s32 	%r2395, %r2394, %r2391;
	neg.s32 	%r2396, %r2395;
	setp.lt.s32 	%p385, %r636, 0;
	selp.b32 	%r3686, %r2396, %r2395, %p385;
	xor.b32  	%r2397, %r2392, %r636;
	shr.s32 	%r2398, %r2392, 31;
	xor.b32  	%r2399, %r2398, %r2392;
	xor.b32  	%r2400, %r2398, %r2393;
	cvt.u64.u32 	%rd1059, %r2399;
	shl.b64 	%rd1060, %rd1059, 32;
	cvt.u64.u32 	%rd1061, %r2400;
	or.b64  	%rd1062, %rd1060, %rd1061;
	cvt.rn.f64.s64 	%fd172, %rd1062;
	mul.f64 	%fd173, %fd172, 0d3BF921FB54442D19;
	cvt.rn.f32.f64 	%f1654, %fd173;
	neg.f32 	%f1655, %f1654;
	setp.lt.s32 	%p386, %r2397, 0;
	selp.f32 	%f2858, %f1655, %f1654, %p386;
$L__BB1_385:
	mul.rn.f32 	%f1657, %f2858, %f2858;
	and.b32  	%r2402, %r3686, 1;
	setp.eq.b32 	%p387, %r2402, 1;
	selp.f32 	%f1658, 0f3F800000, %f2858, %p387;
	fma.rn.f32 	%f1659, %f1657, %f1658, 0f00000000;
	fma.rn.f32 	%f1660, %f1657, 0f37CBAC00, 0fBAB607ED;
	selp.f32 	%f1661, %f1660, 0fB94D4153, %p387;
	selp.f32 	%f1662, 0f3D2AAABB, 0f3C0885E4, %p387;
	fma.rn.f32 	%f1663, %f1661, %f1657, %f1662;
	selp.f32 	%f1664, 0fBEFFFFFF, 0fBE2AAAA8, %p387;
	fma.rn.f32 	%f1665, %f1663, %f1657, %f1664;
	fma.rn.f32 	%f1666, %f1665, %f1659, %f1658;
	and.b32  	%r2403, %r3686, 2;
	setp.eq.s32 	%p388, %r2403, 0;
	mov.f32 	%f1667, 0f00000000;
	sub.f32 	%f1668, %f1667, %f1666;
	selp.f32 	%f1669, %f1666, %f1668, %p388;
	mul.f32 	%f1670, %f309, %f1669;
	fma.rn.f32 	%f1671, %f280, %f330, %f1670;
	sub.f32 	%f1672, %f1671, %f310;
	fma.rn.f32 	%f1673, %f281, %f1672, %f310;
	cvt.rn.f64.s32 	%fd174, %r439;
	sub.f64 	%fd175, %fd14, %fd174;
	cvt.rn.f32.f64 	%f1674, %fd175;
	mul.f32 	%f1675, %f1674, %f1674;
	mul.f32 	%f1676, %f1675, %f1674;
	fma.rn.f32 	%f1677, %f1674, 0f40C00000, 0fC1700000;
	fma.rn.f32 	%f1678, %f1677, %f1674, 0f41200000;
	mul.f32 	%f1679, %f1676, %f1678;
	sub.f32 	%f1680, %f1673, %f282;
	fma.rn.f32 	%f1681, %f1679, %f1680, %f282;
	cvt.f64.f32 	%fd176, %f1681;
	div.rn.f64 	%fd177, %fd12, %fd1;
	fma.rn.f64 	%fd15, %fd177, %fd176, %fd11;
	mul.f64 	%fd16, %fd12, 0d3FE0000000000000;
	fma.rn.f64 	%fd178, %fd16, 0d4018000000000000, %fd2;
	div.rn.f64 	%fd17, %fd178, %fd16;
	fma.rn.f64 	%fd179, %fd16, 0d4036000000000000, %fd4;
	div.rn.f64 	%fd18, %fd179, %fd16;
	cvt.rzi.s32.f64 	%r649, %fd17;
	cvt.rzi.s32.f64 	%r650, %fd18;
	cvt.rn.f32.s32 	%f334, %r649;
	mul.f32 	%f335, %f334, 0f46AB6C00;
	cvt.rn.f32.s32 	%f336, %r650;
	mul.f32 	%f337, %f336, 0f48274F00;
	add.f32 	%f1682, %f335, %f337;
	add.f32 	%f338, %f1682, 0f460B4000;
	mul.f32 	%f1683, %f338, 0f3F22F983;
	cvt.rni.s32.f32 	%r3690, %f1683;
	cvt.rn.f32.s32 	%f1684, %r3690;
	fma.rn.f32 	%f1685, %f1684, 0fBFC90FDA, %f338;
	fma.rn.f32 	%f1686, %f1684, 0fB3A22168, %f1685;
	fma.rn.f32 	%f2859, %f1684, 0fA7C234C5, %f1686;
	abs.f32 	%f340, %f338;
	setp.ltu.f32 	%p389, %f340, 0f47CE4780;
	@%p389 bra 	$L__BB1_393;
	setp.neu.f32 	%p390, %f340, 0f7F800000;
	@%p390 bra 	$L__BB1_388;
	mov.f32 	%f1689, 0f00000000;
	mul.rn.f32 	%f2859, %f338, %f1689;
	mov.b32 	%r3690, 0;
	bra.uni 	$L__BB1_393;
$L__BB1_388:
	mov.b32 	%r652, %f338;
	shl.b32 	%r2405, %r652, 8;
	or.b32  	%r653, %r2405, -2147483648;
	mov.b64 	%rd1607, 0;
	mov.b32 	%r3687, 0;
	mov.u64 	%rd1605, __cudart_i2opi_f;
	mov.u64 	%rd1606, %rd2;
$L__BB1_389:
	.pragma "nounroll";
	ld.global.nc.u32 	%r2406, [%rd1605];
	mad.wide.u32 	%rd1065, %r2406, %r653, %rd1607;
	shr.u64 	%rd1607, %rd1065, 32;
	st.local.u32 	[%rd1606], %rd1065;
	add.s32 	%r3687, %r3687, 1;
	add.s64 	%rd1606, %rd1606, 4;
	add.s64 	%rd1605, %rd1605, 4;
	setp.ne.s32 	%p391, %r3687, 6;
	@%p391 bra 	$L__BB1_389;
	shr.u32 	%r2407, %r652, 23;
	st.local.u32 	[%rd2+24], %rd1607;
	and.b32  	%r656, %r2407, 31;
	and.b32  	%r2408, %r2407, 224;
	add.s32 	%r2409, %r2408, -128;
	shr.u32 	%r2410, %r2409, 5;
	mul.wide.u32 	%rd1066, %r2410, 4;
	sub.s64 	%rd345, %rd2, %rd1066;
	ld.local.u32 	%r3688, [%rd345+24];
	ld.local.u32 	%r3689, [%rd345+20];
	setp.eq.s32 	%p392, %r656, 0;
	@%p392 bra 	$L__BB1_392;
	shf.l.wrap.b32 	%r3688, %r3689, %r3688, %r656;
	ld.local.u32 	%r2411, [%rd345+16];
	shf.l.wrap.b32 	%r3689, %r2411, %r3689, %r656;
$L__BB1_392:
	shr.u32 	%r2412, %r3688, 30;
	shf.l.wrap.b32 	%r2413, %r3689, %r3688, 2;
	shl.b32 	%r2414, %r3689, 2;
	shr.u32 	%r2415, %r2413, 31;
	add.s32 	%r2416, %r2415, %r2412;
	neg.s32 	%r2417, %r2416;
	setp.lt.s32 	%p393, %r652, 0;
	selp.b32 	%r3690, %r2417, %r2416, %p393;
	xor.b32  	%r2418, %r2413, %r652;
	shr.s32 	%r2419, %r2413, 31;
	xor.b32  	%r2420, %r2419, %r2413;
	xor.b32  	%r2421, %r2419, %r2414;
	cvt.u64.u32 	%rd1067, %r2420;
	shl.b64 	%rd1068, %rd1067, 32;
	cvt.u64.u32 	%rd1069, %r2421;
	or.b64  	%rd1070, %rd1068, %rd1069;
	cvt.rn.f64.s64 	%fd180, %rd1070;
	mul.f64 	%fd181, %fd180, 0d3BF921FB54442D19;
	cvt.rn.f32.f64 	%f1687, %fd181;
	neg.f32 	%f1688, %f1687;
	setp.lt.s32 	%p394, %r2418, 0;
	selp.f32 	%f2859, %f1688, %f1687, %p394;
$L__BB1_393:
	mul.rn.f32 	%f1690, %f2859, %f2859;
	and.b32  	%r2423, %r3690, 1;
	setp.eq.b32 	%p395, %r2423, 1;
	selp.f32 	%f1691, 0f3F800000, %f2859, %p395;
	fma.rn.f32 	%f1692, %f1690, %f1691, 0f00000000;
	fma.rn.f32 	%f1693, %f1690, 0f37CBAC00, 0fBAB607ED;
	selp.f32 	%f1694, %f1693, 0fB94D4153, %p395;
	selp.f32 	%f1695, 0f3D2AAABB, 0f3C0885E4, %p395;
	fma.rn.f32 	%f1696, %f1694, %f1690, %f1695;
	selp.f32 	%f1697, 0fBEFFFFFF, 0fBE2AAAA8, %p395;
	fma.rn.f32 	%f1698, %f1696, %f1690, %f1697;
	fma.rn.f32 	%f1699, %f1698, %f1692, %f1691;
	and.b32  	%r2424, %r3690, 2;
	setp.eq.s32 	%p396, %r2424, 0;
	mov.f32 	%f1700, 0f00000000;
	sub.f32 	%f1701, %f1700, %f1699;
	selp.f32 	%f344, %f1699, %f1701, %p396;
	mul.f32 	%f345, %f334, 0f46B4EA00;
	mul.f32 	%f1702, %f345, %f336;
	fma.rn.f32 	%f346, %f1702, 0f4854BA00, 0f46187800;
	mul.f32 	%f1703, %f346, 0f3F22F983;
	cvt.rni.s32.f32 	%r3694, %f1703;
	cvt.rn.f32.s32 	%f1704, %r3694;
	fma.rn.f32 	%f1705, %f1704, 0fBFC90FDA, %f346;
	fma.rn.f32 	%f1706, %f1704, 0fB3A22168, %f1705;
	fma.rn.f32 	%f2860, %f1704, 0fA7C234C5, %f1706;
	abs.f32 	%f348, %f346;
	setp.ltu.f32 	%p397, %f348, 0f47CE4780;
	@%p397 bra 	$L__BB1_401;
	setp.neu.f32 	%p398, %f348, 0f7F800000;
	@%p398 bra 	$L__BB1_396;
	mov.f32 	%f1709, 0f00000000;
	mul.rn.f32 	%f2860, %f346, %f1709;
	mov.b32 	%r3694, 0;
	bra.uni 	$L__BB1_401;
$L__BB1_396:
	mov.b32 	%r666, %f346;
	mov.b64 	%rd1610, 0;
	mov.b32 	%r3691, 0;
	mov.u64 	%rd1608, __cudart_i2opi_f;
	shl.b32 	%r2427, %r666, 8;
	or.b32  	%r2428, %r2427, -2147483648;
	mov.u64 	%rd1609, %rd2;
$L__BB1_397:
	.pragma "nounroll";
	ld.global.nc.u32 	%r2426, [%rd1608];
	mad.wide.u32 	%rd1073, %r2426, %r2428, %rd1610;
	shr.u64 	%rd1610, %rd1073, 32;
	st.local.u32 	[%rd1609], %rd1073;
	add.s32 	%r3691, %r3691, 1;
	add.s64 	%rd1609, %rd1609, 4;
	add.s64 	%rd1608, %rd1608, 4;
	setp.ne.s32 	%p399, %r3691, 6;
	@%p399 bra 	$L__BB1_397;
	shr.u32 	%r2429, %r666, 23;
	st.local.u32 	[%rd2+24], %rd1610;
	and.b32  	%r669, %r2429, 31;
	and.b32  	%r2430, %r2429, 224;
	add.s32 	%r2431, %r2430, -128;
	shr.u32 	%r2432, %r2431, 5;
	mul.wide.u32 	%rd1074, %r2432, 4;
	sub.s64 	%rd352, %rd2, %rd1074;
	ld.local.u32 	%r3692, [%rd352+24];
	ld.local.u32 	%r3693, [%rd352+20];
	setp.eq.s32 	%p400, %r669, 0;
	@%p400 bra 	$L__BB1_400;
	shf.l.wrap.b32 	%r3692, %r3693, %r3692, %r669;
	ld.local.u32 	%r2433, [%rd352+16];
	shf.l.wrap.b32 	%r3693, %r2433, %r3693, %r669;
$L__BB1_400:
	shr.u32 	%r2434, %r3692, 30;
	shf.l.wrap.b32 	%r2435, %r3693, %r3692, 2;
	shl.b32 	%r2436, %r3693, 2;
	shr.u32 	%r2437, %r2435, 31;
	add.s32 	%r2438, %r2437, %r2434;
	neg.s32 	%r2439, %r2438;
	setp.lt.s32 	%p401, %r666, 0;
	selp.b32 	%r3694, %r2439, %r2438, %p401;
	xor.b32  	%r2440, %r2435, %r666;
	shr.s32 	%r2441, %r2435, 31;
	xor.b32  	%r2442, %r2441, %r2435;
	xor.b32  	%r2443, %r2441, %r2436;
	cvt.u64.u32 	%rd1075, %r2442;
	shl.b64 	%rd1076, %rd1075, 32;
	cvt.u64.u32 	%rd1077, %r2443;
	or.b64  	%rd1078, %rd1076, %rd1077;
	cvt.rn.f64.s64 	%fd182, %rd1078;
	mul.f64 	%fd183, %fd182, 0d3BF921FB54442D19;
	cvt.rn.f32.f64 	%f1707, %fd183;
	neg.f32 	%f1708, %f1707;
	setp.lt.s32 	%p402, %r2440, 0;
	selp.f32 	%f2860, %f1708, %f1707, %p402;
$L__BB1_401:
	add.s32 	%r2445, %r3694, 1;
	mul.rn.f32 	%f1710, %f2860, %f2860;
	and.b32  	%r2446, %r3694, 1;
	setp.eq.b32 	%p403, %r2446, 1;
	selp.f32 	%f1711, %f2860, 0f3F800000, %p403;
	fma.rn.f32 	%f1712, %f1710, %f1711, 0f00000000;
	fma.rn.f32 	%f1713, %f1710, 0f37CBAC00, 0fBAB607ED;
	selp.f32 	%f1714, 0fB94D4153, %f1713, %p403;
	selp.f32 	%f1715, 0f3C0885E4, 0f3D2AAABB, %p403;
	fma.rn.f32 	%f1716, %f1714, %f1710, %f1715;
	selp.f32 	%f1717, 0fBE2AAAA8, 0fBEFFFFFF, %p403;
	fma.rn.f32 	%f1718, %f1716, %f1710, %f1717;
	fma.rn.f32 	%f1719, %f1718, %f1712, %f1711;
	and.b32  	%r2447, %r2445, 2;
	setp.eq.s32 	%p404, %r2447, 0;
	mov.f32 	%f1720, 0f00000000;
	sub.f32 	%f1721, %f1720, %f1719;
	selp.f32 	%f1722, %f1719, %f1721, %p404;
	mul.f32 	%f1723, %f344, 0f45368000;
	mul.f32 	%f352, %f1723, %f1722;
	mul.f32 	%f1724, %f352, 0f3F22F983;
	cvt.rni.s32.f32 	%r3702, %f1724;
	cvt.rn.f32.s32 	%f1725, %r3702;
	fma.rn.f32 	%f1726, %f1725, 0fBFC90FDA, %f352;
	fma.rn.f32 	%f1727, %f1725, 0fB3A22168, %f1726;
	fma.rn.f32 	%f2862, %f1725, 0fA7C234C5, %f1727;
	abs.f32 	%f354, %f352;
	setp.ltu.f32 	%p405, %f354, 0f47CE4780;
	mov.u32 	%r3698, %r3702;
	mov.f32 	%f2861, %f2862;
	@%p405 bra 	$L__BB1_409;
	setp.neu.f32 	%p406, %f354, 0f7F800000;
	@%p406 bra 	$L__BB1_404;
	mov.f32 	%f1730, 0f00000000;
	mul.rn.f32 	%f2861, %f352, %f1730;
	mov.b32 	%r3698, 0;
	bra.uni 	$L__BB1_409;
$L__BB1_404:
	mov.b32 	%r679, %f352;
	mov.b64 	%rd1613, 0;
	mov.b32 	%r3695, 0;
	mov.u64 	%rd1611, __cudart_i2opi_f;
	shl.b32 	%r2450, %r679, 8;
	or.b32  	%r2451, %r2450, -2147483648;
	mov.u64 	%rd1612, %rd2;
$L__BB1_405:
	.pragma "nounroll";
	ld.global.nc.u32 	%r2449, [%rd1611];
	mad.wide.u32 	%rd1081, %r2449, %r2451, %rd1613;
	shr.u64 	%rd1613, %rd1081, 32;
	st.local.u32 	[%rd1612], %rd1081;
	add.s32 	%r3695, %r3695, 1;
	add.s64 	%rd1612, %rd1612, 4;
	add.s64 	%rd1611, %rd1611, 4;
	setp.ne.s32 	%p407, %r3695, 6;
	@%p407 bra 	$L__BB1_405;
	shr.u32 	%r2452, %r679, 23;
	st.local.u32 	[%rd2+24], %rd1613;
	and.b32  	%r682, %r2452, 31;
	and.b32  	%r2453, %r2452, 224;
	add.s32 	%r2454, %r2453, -128;
	shr.u32 	%r2455, %r2454, 5;
	mul.wide.u32 	%rd1082, %r2455, 4;
	sub.s64 	%rd359, %rd2, %rd1082;
	ld.local.u32 	%r3696, [%rd359+24];
	ld.local.u32 	%r3697, [%rd359+20];
	setp.eq.s32 	%p408, %r682, 0;
	@%p408 bra 	$L__BB1_408;
	shf.l.wrap.b32 	%r3696, %r3697, %r3696, %r682;
	ld.local.u32 	%r2456, [%rd359+16];
	shf.l.wrap.b32 	%r3697, %r2456, %r3697, %r682;
$L__BB1_408:
	shr.u32 	%r2457, %r3696, 30;
	shf.l.wrap.b32 	%r2458, %r3697, %r3696, 2;
	shl.b32 	%r2459, %r3697, 2;
	shr.u32 	%r2460, %r2458, 31;
	add.s32 	%r2461, %r2460, %r2457;
	neg.s32 	%r2462, %r2461;
	setp.lt.s32 	%p409, %r679, 0;
	selp.b32 	%r3698, %r2462, %r2461, %p409;
	xor.b32  	%r2463, %r2458, %r679;
	shr.s32 	%r2464, %r2458, 31;
	xor.b32  	%r2465, %r2464, %r2458;
	xor.b32  	%r2466, %r2464, %r2459;
	cvt.u64.u32 	%rd1083, %r2465;
	shl.b64 	%rd1084, %rd1083, 32;
	cvt.u64.u32 	%rd1085, %r2466;
	or.b64  	%rd1086, %rd1084, %rd1085;
	cvt.rn.f64.s64 	%fd184, %rd1086;
	mul.f64 	%fd185, %fd184, 0d3BF921FB54442D19;
	cvt.rn.f32.f64 	%f1728, %fd185;
	neg.f32 	%f1729, %f1728;
	setp.lt.s32 	%p410, %r2463, 0;
	selp.f32 	%f2861, %f1729, %f1728, %p410;
$L__BB1_409:
	add.s32 	%r2468, %r3698, 1;
	mul.rn.f32 	%f1731, %f2861, %f2861;
	and.b32  	%r2469, %r3698, 1;
	setp.eq.b32 	%p412, %r2469, 1;
	selp.f32 	%f1732, %f2861, 0f3F800000, %p412;
	fma.rn.f32 	%f1733, %f1731, %f1732, 0f00000000;
	fma.rn.f32 	%f1734, %f1731, 0f37CBAC00, 0fBAB607ED;
	selp.f32 	%f1735, 0fB94D4153, %f1734, %p412;
	selp.f32 	%f1736, 0f3C0885E4, 0f3D2AAABB, %p412;
	fma.rn.f32 	%f1737, %f1735, %f1731, %f1736;
	selp.f32 	%f1738, 0fBE2AAAA8, 0fBEFFFFFF, %p412;
	fma.rn.f32 	%f1739, %f1737, %f1731, %f1738;
	fma.rn.f32 	%f1740, %f1739, %f1733, %f1732;
	and.b32  	%r2470, %r2468, 2;
	setp.eq.s32 	%p413, %r2470, 0;
	mov.f32 	%f1741, 0f00000000;
	sub.f32 	%f1742, %f1741, %f1740;
	selp.f32 	%f358, %f1740, %f1742, %p413;
	@%p405 bra 	$L__BB1_417;
	setp.neu.f32 	%p414, %f354, 0f7F800000;
	@%p414 bra 	$L__BB1_412;
	mov.f32 	%f1745, 0f00000000;
	mul.rn.f32 	%f2862, %f352, %f1745;
	mov.b32 	%r3702, 0;
	bra.uni 	$L__BB1_417;
$L__BB1_412:
	mov.b32 	%r691, %f352;
	mov.b64 	%rd1616, 0;
	mov.b32 	%r3699, 0;
	mov.u64 	%rd1614, __cudart_i2opi_f;
	shl.b32 	%r2473, %r691, 8;
	or.b32  	%r2474, %r2473, -2147483648;
	mov.u64 	%rd1615, %rd2;
$L__BB1_413:
	.pragma "nounroll";
	ld.global.nc.u32 	%r2472, [%rd1614];
	mad.wide.u32 	%rd1089, %r2472, %r2474, %rd1616;
	shr.u64 	%rd1616, %rd1089, 32;
	st.local.u32 	[%rd1615], %rd1089;
	add.s32 	%r3699, %r3699, 1;
	add.s64 	%rd1615, %rd1615, 4;
	add.s64 	%rd1614, %rd1614, 4;
	setp.ne.s32 	%p415, %r3699, 6;
	@%p415 bra 	$L__BB1_413;
	shr.u32 	%r2475, %r691, 23;
	st.local.u32 	[%rd2+24], %rd1616;
	and.b32  	%r694, %r2475, 31;
	and.b32  	%r2476, %r2475, 224;
	add.s32 	%r2477, %r2476, -128;
	shr.u32 	%r2478, %r2477, 5;
	mul.wide.u32 	%rd1090, %r2478, 4;
	sub.s64 	%rd366, %rd2, %rd1090;
	ld.local.u32 	%r3700, [%rd366+24];
	ld.local.u32 	%r3701, [%rd366+20];
	setp.eq.s32 	%p416, %r694, 0;
	@%p416 bra 	$L__BB1_416;
	shf.l.wrap.b32 	%r3700, %r3701, %r3700, %r694;
	ld.local.u32 	%r2479, [%rd366+16];
	shf.l.wrap.b32 	%r3701, %r2479, %r3701, %r694;
$L__BB1_416:
	shr.u32 	%r2480, %r3700, 30;
	shf.l.wrap.b32 	%r2481, %r3701, %r3700, 2;
	shl.b32 	%r2482, %r3701, 2;
	shr.u32 	%r2483, %r2481, 31;
	add.s32 	%r2484, %r2483, %r2480;
	neg.s32 	%r2485, %r2484;
	setp.lt.s32 	%p417, %r691, 0;
	selp.b32 	%r3702, %r2485, %r2484, %p417;
	xor.b32  	%r2486, %r2481, %r691;
	shr.s32 	%r2487, %r2481, 31;
	xor.b32  	%r2488, %r2487, %r2481;
	xor.b32  	%r2489, %r2487, %r2482;
	cvt.u64.u32 	%rd1091, %r2488;
	shl.b64 	%rd1092, %rd1091, 32;
	cvt.u64.u32 	%rd1093, %r2489;
	or.b64  	%rd1094, %rd1092, %rd1093;
	cvt.rn.f64.s64 	%fd186, %rd1094;
	mul.f64 	%fd187, %fd186, 0d3BF921FB54442D19;
	cvt.rn.f32.f64 	%f1743, %fd187;
	neg.f32 	%f1744, %f1743;
	setp.lt.s32 	%p418, %r2486, 0;
	selp.f32 	%f2862, %f1744, %f1743, %p418;
$L__BB1_417:
	mul.rn.f32 	%f1746, %f2862, %f2862;
	and.b32  	%r2491, %r3702, 1;
	setp.eq.b32 	%p419, %r2491, 1;
	selp.f32 	%f1747, 0f3F800000, %f2862, %p419;
	fma.rn.f32 	%f1748, %f1746, %f1747, 0f00000000;
	fma.rn.f32 	%f1749, %f1746, 0f37CBAC00, 0fBAB607ED;
	selp.f32 	%f1750, %f1749, 0fB94D4153, %p419;
	selp.f32 	%f1751, 0f3D2AAABB, 0f3C0885E4, %p419;
	fma.rn.f32 	%f1752, %f1750, %f1746, %f1751;
	selp.f32 	%f1753, 0fBEFFFFFF, 0fBE2AAAA8, %p419;
	fma.rn.f32 	%f1754, %f1752, %f1746, %f1753;
	fma.rn.f32 	%f1755, %f1754, %f1748, %f1747;
	and.b32  	%r2492, %r3702, 2;
	setp.eq.s32 	%p420, %r2492, 0;
	mov.f32 	%f1756, 0f00000000;
	sub.f32 	%f1757, %f1756, %f1755;
	selp.f32 	%f1758, %f1755, %f1757, %p420;
	cvt.rn.f32.f64 	%f1759, %fd17;
	sub.f32 	%f362, %f1759, %f334;
	cvt.rn.f32.f64 	%f1760, %fd18;
	sub.f32 	%f363, %f1760, %f336;
	mul.f32 	%f1761, %f363, %f1758;
	fma.rn.f32 	%f364, %f362, %f358, %f1761;
	add.s32 	%r2493, %r649, 1;
	cvt.rn.f32.s32 	%f365, %r2493;
	mul.f32 	%f366, %f365, 0f46AB6C00;
	add.f32 	%f1762, %f337, %f366;
	add.f32 	%f367, %f1762, 0f460B4000;
	mul.f32 	%f1763, %f367, 0f3F22F983;
	cvt.rni.s32.f32 	%r3706, %f1763;
	cvt.rn.f32.s32 	%f1764, %r3706;
	fma.rn.f32 	%f1765, %f1764, 0fBFC90FDA, %f367;
	fma.rn.f32 	%f1766, %f1764, 0fB3A22168, %f1765;
	fma.rn.f32 	%f2863, %f1764, 0fA7C234C5, %f1766;
	abs.f32 	%f369, %f367;
	setp.ltu.f32 	%p421, %f369, 0f47CE4780;
	@%p421 bra 	$L__BB1_425;
	setp.neu.f32 	%p422, %f369, 0f7F800000;
	@%p422 bra 	$L__BB1_420;
	mov.f32 	%f1769, 0f00000000;
	mul.rn.f32 	%f2863, %f367, %f1769;
	mov.b32 	%r3706, 0;
	bra.uni 	$L__BB1_425;
$L__BB1_420:
	mov.b32 	%r704, %f367;
	mov.b64 	%rd1619, 0;
	mov.b32 	%r3703, 0;
	mov.u64 	%rd1617, __cudart_i2opi_f;
	shl.b32 	%r2496, %r704, 8;
	or.b32  	%r2497, %r2496, -2147483648;
	mov.u64 	%rd1618, %rd2;
$L__BB1_421:
	.pragma "nounroll";
	ld.global.nc.u32 	%r2495, [%rd1617];
	mad.wide.u32 	%rd1097, %r2495, %r2497, %rd1619;
	shr.u64 	%rd1619, %rd1097, 32;
	st.local.u32 	[%rd1618], %rd1097;
	add.s32 	%r3703, %r3703, 1;
	add.s64 	%rd1618, %rd1618, 4;
	add.s64 	%rd1617, %rd1617, 4;
	setp.ne.s32 	%p423, %r3703, 6;
	@%p423 bra 	$L__BB1_421;
	shr.u32 	%r2498, %r704, 23;
	st.local.u32 	[%rd2+24], %rd1619;
	and.b32  	%r707, %r2498, 31;
	and.b32  	%r2499, %r2498, 224;
	add.s32 	%r2500, %r2499, -128;
	shr.u32 	%r2501, %r2500, 5;
	mul.wide.u32 	%rd1098, %r2501, 4;
	sub.s64 	%rd373, %rd2, %rd1098;
	ld.local.u32 	%r3704, [%rd373+24];
	ld.local.u32 	%r3705, [%rd373+20];
	setp.eq.s32 	%p424, %r707, 0;
	@%p424 bra 	$L__BB1_424;
	shf.l.wrap.b32 	%r3704, %r3705, %r3704, %r707;
	ld.local.u32 	%r2502, [%rd373+16];
	shf.l.wrap.b32 	%r3705, %r2502, %r3705, %r707;
$L__BB1_424:
	shr.u32 	%r2503, %r3704, 30;
	shf.l.wrap.b32 	%r2504, %r3705, %r3704, 2;
	shl.b32 	%r2505, %r3705, 2;
	shr.u32 	%r2506, %r2504, 31;
	add.s32 	%r2507, %r2506, %r2503;
	neg.s32 	%r2508, %r2507;
	setp.lt.s32 	%p425, %r704, 0;
	selp.b32 	%r3706, %r2508, %r2507, %p425;
	xor.b32  	%r2509, %r2504, %r704;
	shr.s32 	%r2510, %r2504, 31;
	xor.b32  	%r2511, %r2510, %r2504;
	xor.b32  	%r2512, %r2510, %r2505;
	cvt.u64.u32 	%rd1099, %r2511;
	shl.b64 	%rd1100, %rd1099, 32;
	cvt.u64.u32 	%rd1101, %r2512;
	or.b64  	%rd1102, %rd1100, %rd1101;
	cvt.rn.f64.s64 	%fd188, %rd1102;
	mul.f64 	%fd189, %fd188, 0d3BF921FB54442D19;
	cvt.rn.f32.f64 	%f1767, %fd189;
	neg.f32 	%f1768, %f1767;
	setp.lt.s32 	%p426, %r2509, 0;
	selp.f32 	%f2863, %f1768, %f1767, %p426;
$L__BB1_425:
	mul.rn.f32 	%f1770, %f2863, %f2863;
	and.b32  	%r2514, %r3706, 1;
	setp.eq.b32 	%p427, %r2514, 1;
	selp.f32 	%f1771, 0f3F800000, %f2863, %p427;
	fma.rn.f32 	%f1772, %f1770, %f1771, 0f00000000;
	fma.rn.f32 	%f1773, %f1770, 0f37CBAC00, 0fBAB607ED;
	selp.f32 	%f1774, %f1773, 0fB94D4153, %p427;
	selp.f32 	%f1775, 0f3D2AAABB, 0f3C0885E4, %p427;
	fma.rn.f32 	%f1776, %f1774, %f1770, %f1775;
	selp.f32 	%f1777, 0fBEFFFFFF, 0fBE2AAAA8, %p427;
	fma.rn.f32 	%f1778, %f1776, %f1770, %f1777;
	fma.rn.f32 	%f1779, %f1778, %f1772, %f1771;
	and.b32  	%r2515, %r3706, 2;
	setp.eq.s32 	%p428, %r2515, 0;
	mov.f32 	%f1780, 0f00000000;
	sub.f32 	%f1781, %f1780, %f1779;
	selp.f32 	%f373, %f1779, %f1781, %p428;
	mul.f32 	%f374, %f365, 0f46B4EA00;
	mul.f32 	%f1782, %f374, %f336;
	fma.rn.f32 	%f375, %f1782, 0f4854BA00, 0f46187800;
	mul.f32 	%f1783, %f375, 0f3F22F983;
	cvt.rni.s32.f32 	%r3710, %f1783;
	cvt.rn.f32.s32 	%f1784, %r3710;
	fma.rn.f32 	%f1785, %f1784, 0fBFC90FDA, %f375;
	fma.rn.f32 	%f1786, %f1784, 0fB3A22168, %f1785;
	fma.rn.f32 	%f2864, %f1784, 0fA7C234C5, %f1786;
	abs.f32 	%f377, %f375;
	setp.ltu.f32 	%p429, %f377, 0f47CE4780;
	@%p429 bra 	$L__BB1_433;
	setp.neu.f32 	%p430, %f377, 0f7F800000;
	@%p430 bra 	$L__BB1_428;
	mov.f32 	%f1789, 0f00000000;
	mul.rn.f32 	%f2864, %f375, %f1789;
	mov.b32 	%r3710, 0;
	bra.uni 	$L__BB1_433;
$L__BB1_428:
	mov.b32 	%r717, %f375;
	mov.b64 	%rd1622, 0;
	mov.b32 	%r3707, 0;
	mov.u64 	%rd1620, __cudart_i2opi_f;
	shl.b32 	%r2518, %r717, 8;
	or.b32  	%r2519, %r2518, -2147483648;
	mov.u64 	%rd1621, %rd2;
$L__BB1_429:
	.pragma "nounroll";
	ld.global.nc.u32 	%r2517, [%rd1620];
	mad.wide.u32 	%rd1105, %r2517, %r2519, %rd1622;
	shr.u64 	%rd1622, %rd1105, 32;
	st.local.u32 	[%rd1621], %rd1105;
	add.s32 	%r3707, %r3707, 1;
	add.s64 	%rd1621, %rd1621, 4;
	add.s64 	%rd1620, %rd1620, 4;
	setp.ne.s32 	%p431, %r3707, 6;
	@%p431 bra 	$L__BB1_429;
	shr.u32 	%r2520, %r717, 23;
	st.local.u32 	[%rd2+24], %rd1622;
	and.b32  	%r720, %r2520, 31;
	and.b32  	%r2521, %r2520, 224;
	add.s32 	%r2522, %r2521, -128;
	shr.u32 	%r2523, %r2522, 5;
	mul.wide.u32 	%rd1106, %r2523, 4;
	sub.s64 	%rd380, %rd2, %rd1106;
	ld.local.u32 	%r3708, [%rd380+24];
	ld.local.u32 	%r3709, [%rd380+20];
	setp.eq.s32 	%p432, %r720, 0;
	@%p432 bra 	$L__BB1_432;
	shf.l.wrap.b32 	%r3708, %r3709, %r3708, %r720;
	ld.local.u32 	%r2524, [%rd380+16];
	shf.l.wrap.b32 	%r3709, %r2524, %r3709, %r720;
$L__BB1_432:
	shr.u32 	%r2525, %r3708, 30;
	shf.l.wrap.b32 	%r2526, %r3709, %r3708, 2;
	shl.b32 	%r2527, %r3709, 2;
	shr.u32 	%r2528, %r2526, 31;
	add.s32 	%r2529, %r2528, %r2525;
	neg.s32 	%r2530, %r2529;
	setp.lt.s32 	%p433, %r717, 0;
	selp.b32 	%r3710, %r2530, %r2529, %p433;
	xor.b32  	%r2531, %r2526, %r717;
	shr.s32 	%r2532, %r2526, 31;
	xor.b32  	%r2533, %r2532, %r2526;
	xor.b32  	%r2534, %r2532, %r2527;
	cvt.u64.u32 	%rd1107, %r2533;
	shl.b64 	%rd1108, %rd1107, 32;
	cvt.u64.u32 	%rd1109, %r2534;
	or.b64  	%rd1110, %rd1108, %rd1109;
	cvt.rn.f64.s64 	%fd190, %rd1110;
	mul.f64 	%fd191, %fd190, 0d3BF921FB54442D19;
	cvt.rn.f32.f64 	%f1787, %fd191;
	neg.f32 	%f1788, %f1787;
	setp.lt.s32 	%p434, %r2531, 0;
	selp.f32 	%f2864, %f1788, %f1787, %p434;
$L__BB1_433:
	add.s32 	%r2536, %r3710, 1;
	mul.rn.f32 	%f1790, %f2864, %f2864;
	and.b32  	%r2537, %r3710, 1;
	setp.eq.b32 	%p435, %r2537, 1;
	selp.f32 	%f1791, %f2864, 0f3F800000, %p435;
	fma.rn.f32 	%f1792, %f1790, %f1791, 0f00000000;
	fma.rn.f32 	%f1793, %f1790, 0f37CBAC00, 0fBAB607ED;
	selp.f32 	%f1794, 0fB94D4153, %f1793, %p435;
	selp.f32 	%f1795, 0f3C0885E4, 0f3D2AAABB, %p435;
	fma.rn.f32 	%f1796, %f1794, %f1790, %f1795;
	selp.f32 	%f1797, 0fBE2AAAA8, 0fBEFFFFFF, %p435;
	fma.rn.f32 	%f1798, %f1796, %f1790, %f1797;
	fma.rn.f32 	%f1799, %f1798, %f1792, %f1791;
	and.b32  	%r2538, %r2536, 2;
	setp.eq.s32 	%p436, %r2538, 0;
	mov.f32 	%f1800, 0f00000000;
	sub.f32 	%f1801, %f1800, %f1799;
	selp.f32 	%f1802, %f1799, %f1801, %p436;
	mul.f32 	%f1803, %f373, 0f45368000;
	mul.f32 	%f381, %f1803, %f1802;
	mul.f32 	%f1804, %f381, 0f3F22F983;
	cvt.rni.s32.f32 	%r3718, %f1804;
	cvt.rn.f32.s32 	%f1805, %r3718;
	fma.rn.f32 	%f1806, %f1805, 0fBFC90FDA, %f381;
	fma.rn.f32 	%f1807, %f1805, 0fB3A22168, %f1806;
	fma.rn.f32 	%f2866, %f1805, 0fA7C234C5, %f1807;
	abs.f32 	%f383, %f381;
	setp.ltu.f32 	%p437, %f383, 0f47CE4780;
	mov.u32 	%r3714, %r3718;
	mov.f32 	%f2865, %f2866;
	@%p437 bra 	$L__BB1_441;
	setp.neu.f32 	%p438, %f383, 0f7F800000;
	@%p438 bra 	$L__BB1_436;
	mov.f32 	%f1810, 0f00000000;
	mul.rn.f32 	%f2865, %f381, %f1810;
	mov.b32 	%r3714, 0;
	bra.uni 	$L__BB1_441;
$L__BB1_436:
	mov.b32 	%r730, %f381;
	mov.b64 	%rd1625, 0;
	mov.b32 	%r3711, 0;
	mov.u64 	%rd1623, __cudart_i2opi_f;
	shl.b32 	%r2541, %r730, 8;
	or.b32  	%r2542, %r2541, -2147483648;
	mov.u64 	%rd1624, %rd2;
$L__BB1_437:
	.pragma "nounroll";
	ld.global.nc.u32 	%r2540, [%rd1623];
	mad.wide.u32 	%rd1113, %r2540, %r2542, %rd1625;
	shr.u64 	%rd1625, %rd1113, 32;
	st.local.u32 	[%rd1624], %rd1113;
	add.s32 	%r3711, %r3711, 1;
	add.s64 	%rd1624, %rd1624, 4;
	add.s64 	%rd1623, %rd1623, 4;
	setp.ne.s32 	%p439, %r3711, 6;
	@%p439 bra 	$L__BB1_437;
	shr.u32 	%r2543, %r730, 23;
	st.local.u32 	[%rd2+24], %rd1625;
	and.b32  	%r733, %r2543, 31;
	and.b32  	%r2544, %r2543, 224;
	add.s32 	%r2545, %r2544, -128;
	shr.u32 	%r2546, %r2545, 5;
	mul.wide.u32 	%rd1114, %r2546, 4;
	sub.s64 	%rd387, %rd2, %rd1114;
	ld.local.u32 	%r3712, [%rd387+24];
	ld.local.u32 	%r3713, [%rd387+20];
	setp.eq.s32 	%p440, %r733, 0;
	@%p440 bra 	$L__BB1_440;
	shf.l.wrap.b32 	%r3712, %r3713, %r3712, %r733;
	ld.local.u32 	%r2547, [%rd387+16];
	shf.l.wrap.b32 	%r3713, %r2547, %r3713, %r733;
$L__BB1_440:
	shr.u32 	%r2548, %r3712, 30;
	shf.l.wrap.b32 	%r2549, %r3713, %r3712, 2;
	shl.b32 	%r2550, %r3713, 2;
	shr.u32 	%r2551, %r2549, 31;
	add.s32 	%r2552, %r2551, %r2548;
	neg.s32 	%r2553, %r2552;
	setp.lt.s32 	%p441, %r730, 0;
	selp.b32 	%r3714, %r2553, %r2552, %p441;
	xor.b32  	%r2554, %r2549, %r730;
	shr.s32 	%r2555, %r2549, 31;
	xor.b32  	%r2556, %r2555, %r2549;
	xor.b32  	%r2557, %r2555, %r2550;
	cvt.u64.u32 	%rd1115, %r2556;
	shl.b64 	%rd1116, %rd1115, 32;
	cvt.u64.u32 	%rd1117, %r2557;
	or.b64  	%rd1118, %rd1116, %rd1117;
	cvt.rn.f64.s64 	%fd192, %rd1118;
	mul.f64 	%fd193, %fd192, 0d3BF921FB54442D19;
	cvt.rn.f32.f64 	%f1808, %fd193;
	neg.f32 	%f1809, %f1808;
	setp.lt.s32 	%p442, %r2554, 0;
	selp.f32 	%f2865, %f1809, %f1808, %p442;
$L__BB1_441:
	add.s32 	%r2559, %r3714, 1;
	mul.rn.f32 	%f1811, %f2865, %f2865;
	and.b32  	%r2560, %r3714, 1;
	setp.eq.b32 	%p444, %r2560, 1;
	selp.f32 	%f1812, %f2865, 0f3F800000, %p444;
	fma.rn.f32 	%f1813, %f1811, %f1812, 0f00000000;
	fma.rn.f32 	%f1814, %f1811, 0f37CBAC00, 0fBAB607ED;
	selp.f32 	%f1815, 0fB94D4153, %f1814, %p444;
	selp.f32 	%f1816, 0f3C0885E4, 0f3D2AAABB, %p444;
	fma.rn.f32 	%f1817, %f1815, %f1811, %f1816;
	selp.f32 	%f1818, 0fBE2AAAA8, 0fBEFFFFFF, %p444;
	fma.rn.f32 	%f1819, %f1817, %f1811, %f1818;
	fma.rn.f32 	%f1820, %f1819, %f1813, %f1812;
	and.b32  	%r2561, %r2559, 2;
	setp.eq.s32 	%p445, %r2561, 0;
	mov.f32 	%f1821, 0f00000000;
	sub.f32 	%f1822, %f1821, %f1820;
	selp.f32 	%f387, %f1820, %f1822, %p445;
	@%p437 bra 	$L__BB1_449;
	setp.neu.f32 	%p446, %f383, 0f7F800000;
	@%p446 bra 	$L__BB1_444;
	mov.f32 	%f1825, 0f00000000;
	mul.rn.f32 	%f2866, %f381, %f1825;
	mov.b32 	%r3718, 0;
	bra.uni 	$L__BB1_449;
$L__BB1_444:
	mov.b32 	%r742, %f381;
	mov.b64 	%rd1628, 0;
	mov.b32 	%r3715, 0;
	mov.u64 	%rd1626, __cudart_i2opi_f;
	shl.b32 	%r2564, %r742, 8;
	or.b32  	%r2565, %r2564, -2147483648;
	mov.u64 	%rd1627, %rd2;
$L__BB1_445:
	.pragma "nounroll";
	ld.global.nc.u32 	%r2563, [%rd1626];
	mad.wide.u32 	%rd1121, %r2563, %r2565, %rd1628;
	shr.u64 	%rd1628, %rd1121, 32;
	st.local.u32 	[%rd1627], %rd1121;
	add.s32 	%r3715, %r3715, 1;
	add.s64 	%rd1627, %rd1627, 4;
	add.s64 	%rd1626, %rd1626, 4;
	setp.ne.s32 	%p447, %r3715, 6;
	@%p447 bra 	$L__BB1_445;
	shr.u32 	%r2566, %r742, 23;
	st.local.u32 	[%rd2+24], %rd1628;
	and.b32  	%r745, %r2566, 31;
	and.b32  	%r2567, %r2566, 224;
	add.s32 	%r2568, %r2567, -128;
	shr.u32 	%r2569, %r2568, 5;
	mul.wide.u32 	%rd1122, %r2569, 4;
	sub.s64 	%rd394, %rd2, %rd1122;
	ld.local.u32 	%r3716, [%rd394+24];
	ld.local.u32 	%r3717, [%rd394+20];
	setp.eq.s32 	%p448, %r745, 0;
	@%p448 bra 	$L__BB1_448;
	shf.l.wrap.b32 	%r3716, %r3717, %r3716, %r745;
	ld.local.u32 	%r2570, [%rd394+16];
	shf.l.wrap.b32 	%r3717, %r2570, %r3717, %r745;
$L__BB1_448:
	shr.u32 	%r2571, %r3716, 30;
	shf.l.wrap.b32 	%r2572, %r3717, %r3716, 2;
	shl.b32 	%r2573, %r3717, 2;
	shr.u32 	%r2574, %r2572, 31;
	add.s32 	%r2575, %r2574, %r2571;
	neg.s32 	%r2576, %r2575;
	setp.lt.s32 	%p449, %r742, 0;
	selp.b32 	%r3718, %r2576, %r2575, %p449;
	xor.b32  	%r2577, %r2572, %r742;
	shr.s32 	%r2578, %r2572, 31;
	xor.b32  	%r2579, %r2578, %r2572;
	xor.b32  	%r2580, %r2578, %r2573;
	cvt.u64.u32 	%rd1123, %r2579;
	shl.b64 	%rd1124, %rd1123, 32;
	cvt.u64.u32 	%rd1125, %r2580;
	or.b64  	%rd1126, %rd1124, %rd1125;
	cvt.rn.f64.s64 	%fd194, %rd1126;
	mul.f64 	%fd195, %fd194, 0d3BF921FB54442D19;
	cvt.rn.f32.f64 	%f1823, %fd195;
	neg.f32 	%f1824, %f1823;
	setp.lt.s32 	%p450, %r2577, 0;
	selp.f32 	%f2866, %f1824, %f1823, %p450;
$L__BB1_449:
	cvt.rn.f64.s32 	%fd196, %r3;
	div.rn.f64 	%fd197, %fd196, %fd16;
	cvt.rzi.s32.f64 	%r2582, %fd197;
	add.s32 	%r2583, %r2582, -1;
	div.rn.f64 	%fd198, %fd4, %fd16;
	cvt.rzi.s32.f64 	%r2584, %fd198;
	setp.eq.s32 	%p451, %r2584, %r2583;
	div.rn.f64 	%fd199, %fd6, %fd16;
	mul.rn.f32 	%f1826, %f2866, %f2866;
	and.b32  	%r2585, %r3718, 1;
	setp.eq.b32 	%p452, %r2585, 1;
	selp.f32 	%f1827, 0f3F800000, %f2866, %p452;
	fma.rn.f32 	%f1828, %f1826, %f1827, 0f00000000;
	fma.rn.f32 	%f1829, %f1826, 0f37CBAC00, 0fBAB607ED;
	selp.f32 	%f1830, %f1829, 0fB94D4153, %p452;
	selp.f32 	%f1831, 0f3D2AAABB, 0f3C0885E4, %p452;
	fma.rn.f32 	%f1832, %f1830, %f1826, %f1831;
	selp.f32 	%f1833, 0fBEFFFFFF, 0fBE2AAAA8, %p452;
	fma.rn.f32 	%f1834, %f1832, %f1826, %f1833;
	fma.rn.f32 	%f1835, %f1834, %f1828, %f1827;
	and.b32  	%r2586, %r3718, 2;
	setp.eq.s32 	%p453, %r2586, 0;
	mov.f32 	%f1836, 0f00000000;
	sub.f32 	%f1837, %f1836, %f1835;
	selp.f32 	%f1838, %f1835, %f1837, %p453;
	cvt.rn.f32.f64 	%f1839, %fd17;
	sub.f32 	%f391, %f1839, %f365;
	mul.f32 	%f1840, %f363, %f1838;
	fma.rn.f32 	%f1841, %f391, %f387, %f1840;
	cvt.rn.f64.s32 	%fd200, %r649;
	sub.f64 	%fd201, %fd17, %fd200;
	cvt.rn.f32.f64 	%f1842, %fd201;
	mul.f32 	%f1843, %f1842, %f1842;
	mul.f32 	%f1844, %f1843, %f1842;
	fma.rn.f32 	%f1845, %f1842, 0f40C00000, 0fC1700000;
	fma.rn.f32 	%f1846, %f1845, %f1842, 0f41200000;
	mul.f32 	%f392, %f1844, %f1846;
	sub.f32 	%f1847, %f1841, %f364;
	fma.rn.f32 	%f393, %f392, %f1847, %f364;
	sub.f64 	%fd202, %fd18, %fd199;
	selp.f64 	%fd203, %fd202, %fd18, %p451;
	cvt.rn.f32.f64 	%f394, %fd203;
	selp.f64 	%fd204, %fd199, 0d0000000000000000, %p451;
	add.s32 	%r2587, %r650, 1;
	cvt.rn.f64.s32 	%fd205, %r2587;
	sub.f64 	%fd206, %fd205, %fd204;
	cvt.rzi.s32.f64 	%r2588, %fd206;
	cvt.rn.f32.s32 	%f395, %r2588;
	mul.f32 	%f396, %f395, 0f48274F00;
	add.f32 	%f1848, %f335, %f396;
	add.f32 	%f397, %f1848, 0f460B4000;
	mul.f32 	%f1849, %f397, 0f3F22F983;
	cvt.rni.s32.f32 	%r3722, %f1849;
	cvt.rn.f32.s32 	%f1850, %r3722;
	fma.rn.f32 	%f1851, %f1850, 0fBFC90FDA, %f397;
	fma.rn.f32 	%f1852, %f1850, 0fB3A22168, %f1851;
	fma.rn.f32 	%f2867, %f1850, 0fA7C234C5, %f1852;
	abs.f32 	%f399, %f397;
	setp.ltu.f32 	%p454, %f399, 0f47CE4780;
	@%p454 bra 	$L__BB1_457;
	setp.neu.f32 	%p455, %f399, 0f7F800000;
	@%p455 bra 	$L__BB1_452;
	mov.f32 	%f1855, 0f00000000;
	mul.rn.f32 	%f2867, %f397, %f1855;
	mov.b32 	%r3722, 0;
	bra.uni 	$L__BB1_457;
$L__BB1_452:
	mov.b32 	%r755, %f397;
	shl.b32 	%r2590, %r755, 8;
	or.b32  	%r756, %r2590, -2147483648;
	mov.b64 	%rd1631, 0;
	mov.b32 	%r3719, 0;
	mov.u64 	%rd1629, __cudart_i2opi_f;
	mov.u64 	%rd1630, %rd2;
$L__BB1_453:
	.pragma "nounroll";
	ld.global.nc.u32 	%r2591, [%rd1629];
	mad.wide.u32 	%rd1129, %r2591, %r756, %rd1631;
	shr.u64 	%rd1631, %rd1129, 32;
	st.local.u32 	[%rd1630], %rd1129;
	add.s32 	%r3719, %r3719, 1;
	add.s64 	%rd1630, %rd1630, 4;
	add.s64 	%rd1629, %rd1629, 4;
	setp.ne.s32 	%p456, %r3719, 6;
	@%p456 bra 	$L__BB1_453;
	shr.u32 	%r2592, %r755, 23;
	st.local.u32 	[%rd2+24], %rd1631;
	and.b32  	%r759, %r2592, 31;
	and.b32  	%r2593, %r2592, 224;
	add.s32 	%r2594, %r2593, -128;
	shr.u32 	%r2595, %r2594, 5;
	mul.wide.u32 	%rd1130, %r2595, 4;
	sub.s64 	%rd401, %rd2, %rd1130;
	ld.local.u32 	%r3720, [%rd401+24];
	ld.local.u32 	%r3721, [%rd401+20];
	setp.eq.s32 	%p457, %r759, 0;
	@%p457 bra 	$L__BB1_456;
	shf.l.wrap.b32 	%r3720, %r3721, %r3720, %r759;
	ld.local.u32 	%r2596, [%rd401+16];
	shf.l.wrap.b32 	%r3721, %r2596, %r3721, %r759;
$L__BB1_456:
	shr.u32 	%r2597, %r3720, 30;
	shf.l.wrap.b32 	%r2598, %r3721, %r3720, 2;
	shl.b32 	%r2599, %r3721, 2;
	shr.u32 	%r2600, %r2598, 31;
	add.s32 	%r2601, %r2600, %r2597;
	neg.s32 	%r2602, %r2601;
	setp.lt.s32 	%p458, %r755, 0;
	selp.b32 	%r3722, %r2602, %r2601, %p458;
	xor.b32  	%r2603, %r2598, %r755;
	shr.s32 	%r2604, %r2598, 31;
	xor.b32  	%r2605, %r2604, %r2598;
	xor.b32  	%r2606, %r2604, %r2599;
	cvt.u64.u32 	%rd1131, %r2605;
	shl.b64 	%rd1132, %rd1131, 32;
	cvt.u64.u32 	%rd1133, %r2606;
	or.b64  	%rd1134, %rd1132, %rd1133;
	cvt.rn.f64.s64 	%fd207, %rd1134;
	mul.f64 	%fd208, %fd207, 0d3BF921FB54442D19;
	cvt.rn.f32.f64 	%f1853, %fd208;
	neg.f32 	%f1854, %f1853;
	setp.lt.s32 	%p459, %r2603, 0;
	selp.f32 	%f2867, %f1854, %f1853, %p459;
$L__BB1_457:
	mul.rn.f32 	%f1856, %f2867, %f2867;
	and.b32  	%r2608, %r3722, 1;
	setp.eq.b32 	%p460, %r2608, 1;
	selp.f32 	%f1857, 0f3F800000, %f2867, %p460;
	fma.rn.f32 	%f1858, %f1856, %f1857, 0f00000000;
	fma.rn.f32 	%f1859, %f1856, 0f37CBAC00, 0fBAB607ED;
	selp.f32 	%f1860, %f1859, 0fB94D4153, %p460;
	selp.f32 	%f1861, 0f3D2AAABB, 0f3C0885E4, %p460;
	fma.rn.f32 	%f1862, %f1860, %f1856, %f1861;
	selp.f32 	%f1863, 0fBEFFFFFF, 0fBE2AAAA8, %p460;
	fma.rn.f32 	%f1864, %f1862, %f1856, %f1863;
	fma.rn.f32 	%f1865, %f1864, %f1858, %f1857;
	and.b32  	%r2609, %r3722, 2;
	setp.eq.s32 	%p461, %r2609, 0;
	mov.f32 	%f1866, 0f00000000;
	sub.f32 	%f1867, %f1866, %f1865;
	selp.f32 	%f403, %f1865, %f1867, %p461;
	mul.f32 	%f1868, %f345, %f395;
	fma.rn.f32 	%f404, %f1868, 0f4854BA00, 0f46187800;
	mul.f32 	%f1869, %f404, 0f3F22F983;
	cvt.rni.s32.f32 	%r3726, %f1869;
	cvt.rn.f32.s32 	%f1870, %r3726;
	fma.rn.f32 	%f1871, %f1870, 0fBFC90FDA, %f404;
	fma.rn.f32 	%f1872, %f1870, 0fB3A22168, %f1871;
	fma.rn.f32 	%f2868, %f1870, 0fA7C234C5, %f1872;
	abs.f32 	%f406, %f404;
	setp.ltu.f32 	%p462, %f406, 0f47CE4780;
	@%p462 bra 	$L__BB1_465;
	setp.neu.f32 	%p463, %f406, 0f7F800000;
	@%p463 bra 	$L__BB1_460;
	mov.f32 	%f1875, 0f00000000;
	mul.rn.f32 	%f2868, %f404, %f1875;
	mov.b32 	%r3726, 0;
	bra.uni 	$L__BB1_465;
$L__BB1_460:
	mov.b32 	%r769, %f404;
	shl.b32 	%r2611, %r769, 8;
	or.b32  	%r770, %r2611, -2147483648;
	mov.b64 	%rd1634, 0;
	mov.b32 	%r3723, 0;
	mov.u64 	%rd1632, __cudart_i2opi_f;
	mov.u64 	%rd1633, %rd2;
$L__BB1_461:
	.pragma "nounroll";
	ld.global.nc.u32 	%r2612, [%rd1632];
	mad.wide.u32 	%rd1137, %r2612, %r770, %rd1634;
	shr.u64 	%rd1634, %rd1137, 32;
	st.local.u32 	[%rd1633], %rd1137;
	add.s32 	%r3723, %r3723, 1;
	add.s64 	%rd1633, %rd1633, 4;
	add.s64 	%rd1632, %rd1632, 4;
	setp.ne.s32 	%p464, %r3723, 6;
	@%p464 bra 	$L__BB1_461;
	shr.u32 	%r2613, %r769, 23;
	st.local.u32 	[%rd2+24], %rd1634;
	and.b32  	%r773, %r2613, 31;
	and.b32  	%r2614, %r2613, 224;
	add.s32 	%r2615, %r2614, -128;
	shr.u32 	%r2616, %r2615, 5;
	mul.wide.u32 	%rd1138, %r2616, 4;
	sub.s64 	%rd408, %rd2, %rd1138;
	ld.local.u32 	%r3724, [%rd408+24];
	ld.local.u32 	%r3725, [%rd408+20];
	setp.eq.s32 	%p465, %r773, 0;
	@%p465 bra 	$L__BB1_464;
	shf.l.wrap.b32 	%r3724, %r3725, %r3724, %r773;
	ld.local.u32 	%r2617, [%rd408+16];
	shf.l.wrap.b32 	%r3725, %r2617, %r3725, %r773;
$L__BB1_464:
	shr.u32 	%r2618, %r3724, 30;
	shf.l.wrap.b32 	%r2619, %r3725, %r3724, 2;
	shl.b32 	%r2620, %r3725, 2;
	shr.u32 	%r2621, %r2619, 31;
	add.s32 	%r2622, %r2621, %r2618;
	neg.s32 	%r2623, %r2622;
	setp.lt.s32 	%p466, %r769, 0;
	selp.b32 	%r3726, %r2623, %r2622, %p466;
	xor.b32  	%r2624, %r2619, %r769;
	shr.s32 	%r2625, %r2619, 31;
	xor.b32  	%r2626, %r2625, %r2619;
	xor.b32  	%r2627, %r2625, %r2620;
	cvt.u64.u32 	%rd1139, %r2626;
	shl.b64 	%rd1140, %rd1139, 32;
	cvt.u64.u32 	%rd1141, %r2627;
	or.b64  	%rd1142, %rd1140, %rd1141;
	cvt.rn.f64.s64 	%fd209, %rd1142;
	mul.f64 	%fd210, %fd209, 0d3BF921FB54442D19;
	cvt.rn.f32.f64 	%f1873, %fd210;
	neg.f32 	%f1874, %f1873;
	setp.lt.s32 	%p467, %r2624, 0;
	selp.f32 	%f2868, %f1874, %f1873, %p467;
$L__BB1_465:
	add.s32 	%r2629, %r3726, 1;
	mul.rn.f32 	%f1876, %f2868, %f2868;
	and.b32  	%r2630, %r3726, 1;
	setp.eq.b32 	%p468, %r2630, 1;
	selp.f32 	%f1877, %f2868, 0f3F800000, %p468;
	fma.rn.f32 	%f1878, %f1876, %f1877, 0f00000000;
	fma.rn.f32 	%f1879, %f1876, 0f37CBAC00, 0fBAB607ED;
	selp.f32 	%f1880, 0fB94D4153, %f1879, %p468;
	selp.f32 	%f1881, 0f3C0885E4, 0f3D2AAABB, %p468;
	fma.rn.f32 	%f1882, %f1880, %f1876, %f1881;
	selp.f32 	%f1883, 0fBE2AAAA8, 0fBEFFFFFF, %p468;
	fma.rn.f32 	%f1884, %f1882, %f1876, %f1883;
	fma.rn.f32 	%f1885, %f1884, %f1878, %f1877;
	and.b32  	%r2631, %r2629, 2;
	setp.eq.s32 	%p469, %r2631, 0;
	mov.f32 	%f1886, 0f00000000;
	sub.f32 	%f1887, %f1886, %f1885;
	selp.f32 	%f1888, %f1885, %f1887, %p469;
	mul.f32 	%f1889, %f403, 0f45368000;
	mul.f32 	%f410, %f1889, %f1888;
	mul.f32 	%f1890, %f410, 0f3F22F983;
	cvt.rni.s32.f32 	%r3734, %f1890;
	cvt.rn.f32.s32 	%f1891, %r3734;
	fma.rn.f32 	%f1892, %f1891, 0fBFC90FDA, %f410;
	fma.rn.f32 	%f1893, %f1891, 0fB3A22168, %f1892;
	fma.rn.f32 	%f2870, %f1891, 0fA7C234C5, %f1893;
	abs.f32 	%f412, %f410;
	setp.ltu.f32 	%p470, %f412, 0f47CE4780;
	mov.u32 	%r3730, %r3734;
	mov.f32 	%f2869, %f2870;
	@%p470 bra 	$L__BB1_473;
	setp.neu.f32 	%p471, %f412, 0f7F800000;
	@%p471 bra 	$L__BB1_468;
	mov.f32 	%f1896, 0f00000000;
	mul.rn.f32 	%f2869, %f410, %f1896;
	mov.b32 	%r3730, 0;
	bra.uni 	$L__BB1_473;
$L__BB1_468:
	mov.b32 	%r783, %f410;
	shl.b32 	%r2633, %r783, 8;
	or.b32  	%r784, %r2633, -2147483648;
	mov.b64 	%rd1637, 0;
	mov.b32 	%r3727, 0;
	mov.u64 	%rd1635, __cudart_i2opi_f;
	mov.u64 	%rd1636, %rd2;
$L__BB1_469:
	.pragma "nounroll";
	ld.global.nc.u32 	%r2634, [%rd1635];
	mad.wide.u32 	%rd1145, %r2634, %r784, %rd1637;
	shr.u64 	%rd1637, %rd1145, 32;
	st.local.u32 	[%rd1636], %rd1145;
	add.s32 	%r3727, %r3727, 1;
	add.s64 	%rd1636, %rd1636, 4;
	add.s64 	%rd1635, %rd1635, 4;
	setp.ne.s32 	%p472, %r3727, 6;
	@%p472 bra 	$L__BB1_469;
	shr.u32 	%r2635, %r783, 23;
	st.local.u32 	[%rd2+24], %rd1637;
	and.b32  	%r787, %r2635, 31;
	and.b32  	%r2636, %r2635, 224;
	add.s32 	%r2637, %r2636, -128;
	shr.u32 	%r2638, %r2637, 5;
	mul.wide.u32 	%rd1146, %r2638, 4;
	sub.s64 	%rd415, %rd2, %rd1146;
	ld.local.u32 	%r3728, [%rd415+24];
	ld.local.u32 	%r3729, [%rd415+20];
	setp.eq.s32 	%p473, %r787, 0;
	@%p473 bra 	$L__BB1_472;
	shf.l.wrap.b32 	%r3728, %r3729, %r3728, %r787;
	ld.local.u32 	%r2639, [%rd415+16];
	shf.l.wrap.b32 	%r3729, %r2639, %r3729, %r787;
$L__BB1_472:
	shr.u32 	%r2640, %r3728, 30;
	shf.l.wrap.b32 	%r2641, %r3729, %r3728, 2;
	shl.b32 	%r2642, %r3729, 2;
	shr.u32 	%r2643, %r2641, 31;
	add.s32 	%r2644, %r2643, %r2640;
	neg.s32 	%r2645, %r2644;
	setp.lt.s32 	%p474, %r783, 0;
	selp.b32 	%r3730, %r2645, %r2644, %p474;
	xor.b32  	%r2646, %r2641, %r783;
	shr.s32 	%r2647, %r2641, 31;
	xor.b32  	%r2648, %r2647, %r2641;
	xor.b32  	%r2649, %r2647, %r2642;
	cvt.u64.u32 	%rd1147, %r2648;
	shl.b64 	%rd1148, %rd1147, 32;
	cvt.u64.u32 	%rd1149, %r2649;
	or.b64  	%rd1150, %rd1148, %rd1149;
	cvt.rn.f64.s64 	%fd211, %rd1150;
	mul.f64 	%fd212, %fd211, 0d3BF921FB54442D19;
	cvt.rn.f32.f64 	%f1894, %fd212;
	neg.f32 	%f1895, %f1894;
	setp.lt.s32 	%p475, %r2646, 0;
	selp.f32 	%f2869, %f1895, %f1894, %p475;
$L__BB1_473:
	add.s32 	%r2651, %r3730, 1;
	mul.rn.f32 	%f1897, %f2869, %f2869;
	and.b32  	%r2652, %r3730, 1;
	setp.eq.b32 	%p477, %r2652, 1;
	selp.f32 	%f1898, %f2869, 0f3F800000, %p477;
	fma.rn.f32 	%f1899, %f1897, %f1898, 0f00000000;
	fma.rn.f32 	%f1900, %f1897, 0f37CBAC00, 0fBAB607ED;
	selp.f32 	%f1901, 0fB94D4153, %f1900, %p477;
	selp.f32 	%f1902, 0f3C0885E4, 0f3D2AAABB, %p477;
	fma.rn.f32 	%f1903, %f1901, %f1897, %f1902;
	selp.f32 	%f1904, 0fBE2AAAA8, 0fBEFFFFFF, %p477;
	fma.rn.f32 	%f1905, %f1903, %f1897, %f1904;
	fma.rn.f32 	%f1906, %f1905, %f1899, %f1898;
	and.b32  	%r2653, %r2651, 2;
	setp.eq.s32 	%p478, %r2653, 0;
	mov.f32 	%f1907, 0f00000000;
	sub.f32 	%f1908, %f1907, %f1906;
	selp.f32 	%f416, %f1906, %f1908, %p478;
	@%p470 bra 	$L__BB1_481;
	setp.neu.f32 	%p479, %f412, 0f7F800000;
	@%p479 bra 	$L__BB1_476;
	mov.f32 	%f1911, 0f00000000;
	mul.rn.f32 	%f2870, %f410, %f1911;
	mov.b32 	%r3734, 0;
	bra.uni 	$L__BB1_481;
$L__BB1_476:
	mov.b32 	%r796, %f410;
	shl.b32 	%r2655, %r796, 8;
	or.b32  	%r797, %r2655, -2147483648;
	mov.b64 	%rd1640, 0;
	mov.b32 	%r3731, 0;
	mov.u64 	%rd1638, __cudart_i2opi_f;
	mov.u64 	%rd1639, %rd2;
$L__BB1_477:
	.pragma "nounroll";
	ld.global.nc.u32 	%r2656, [%rd1638];
	mad.wide.u32 	%rd1153, %r2656, %r797, %rd1640;
	shr.u64 	%rd1640, %rd1153, 32;
	st.local.u32 	[%rd1639], %rd1153;
	add.s32 	%r3731, %r3731, 1;
	add.s64 	%rd1639, %rd1639, 4;
	add.s64 	%rd1638, %rd1638, 4;
	setp.ne.s32 	%p480, %r3731, 6;
	@%p480 bra 	$L__BB1_477;
	shr.u32 	%r2657, %r796, 23;
	st.local.u32 	[%rd2+24], %rd1640;
	and.b32  	%r800, %r2657, 31;
	and.b32  	%r2658, %r2657, 224;
	add.s32 	%r2659, %r2658, -128;
	shr.u32 	%r2660, %r2659, 5;
	mul.wide.u32 	%rd1154, %r2660, 4;
	sub.s64 	%rd422, %rd2, %rd1154;
	ld.local.u32 	%r3732, [%rd422+24];
	ld.local.u32 	%r3733, [%rd422+20];
	setp.eq.s32 	%p481, %r800, 0;
	@%p481 bra 	$L__BB1_480;
	shf.l.wrap.b32 	%r3732, %r3733, %r3732, %r800;
	ld.local.u32 	%r2661, [%rd422+16];
	shf.l.wrap.b32 	%r3733, %r2661, %r3733, %r800;
$L__BB1_480:
	shr.u32 	%r2662, %r3732, 30;
	shf.l.wrap.b32 	%r2663, %r3733, %r3732, 2;
	shl.b32 	%r2664, %r3733, 2;
	shr.u32 	%r2665, %r2663, 31;
	add.s32 	%r2666, %r2665, %r2662;
	neg.s32 	%r2667, %r2666;
	setp.lt.s32 	%p482, %r796, 0;
	selp.b32 	%r3734, %r2667, %r2666, %p482;
	xor.b32  	%r2668, %r2663, %r796;
	shr.s32 	%r2669, %r2663, 31;
	xor.b32  	%r2670, %r2669, %r2663;
	xor.b32  	%r2671, %r2669, %r2664;
	cvt.u64.u32 	%rd1155, %r2670;
	shl.b64 	%rd1156, %rd1155, 32;
	cvt.u64.u32 	%rd1157, %r2671;
	or.b64  	%rd1158, %rd1156, %rd1157;
	cvt.rn.f64.s64 	%fd213, %rd1158;
	mul.f64 	%fd214, %fd213, 0d3BF921FB54442D19;
	cvt.rn.f32.f64 	%f1909, %fd214;
	neg.f32 	%f1910, %f1909;
	setp.lt.s32 	%p483, %r2668, 0;
	selp.f32 	%f2870, %f1910, %f1909, %p483;
$L__BB1_481:
	mul.rn.f32 	%f1912, %f2870, %f2870;
	and.b32  	%r2673, %r3734, 1;
	setp.eq.b32 	%p484, %r2673, 1;
	selp.f32 	%f1913, 0f3F800000, %f2870, %p484;
	fma.rn.f32 	%f1914, %f1912, %f1913, 0f00000000;
	fma.rn.f32 	%f1915, %f1912, 0f37CBAC00, 0fBAB607ED;
	selp.f32 	%f1916, %f1915, 0fB94D4153, %p484;
	selp.f32 	%f1917, 0f3D2AAABB, 0f3C0885E4, %p484;
	fma.rn.f32 	%f1918, %f1916, %f1912, %f1917;
	selp.f32 	%f1919, 0fBEFFFFFF, 0fBE2AAAA8, %p484;
	fma.rn.f32 	%f1920, %f1918, %f1912, %f1919;
	fma.rn.f32 	%f1921, %f1920, %f1914, %f1913;
	and.b32  	%r2674, %r3734, 2;
	setp.eq.s32 	%p485, %r2674, 0;
	mov.f32 	%f1922, 0f00000000;
	sub.f32 	%f1923, %f1922, %f1921;
	selp.f32 	%f1924, %f1921, %f1923, %p485;
	sub.f32 	%f420, %f394, %f395;
	mul.f32 	%f1925, %f420, %f1924;
	fma.rn.f32 	%f421, %f362, %f416, %f1925;
	add.f32 	%f1926, %f366, %f396;
	add.f32 	%f422, %f1926, 0f460B4000;
	mul.f32 	%f1927, %f422, 0f3F22F983;
	cvt.rni.s32.f32 	%r3738, %f1927;
	cvt.rn.f32.s32 	%f1928, %r3738;
	fma.rn.f32 	%f1929, %f1928, 0fBFC90FDA, %f422;
	fma.rn.f32 	%f1930, %f1928, 0fB3A22168, %f1929;
	fma.rn.f32 	%f2871, %f1928, 0fA7C234C5, %f1930;
	abs.f32 	%f424, %f422;
	setp.ltu.f32 	%p486, %f424, 0f47CE4780;
	@%p486 bra 	$L__BB1_489;
	setp.neu.f32 	%p487, %f424, 0f7F800000;
	@%p487 bra 	$L__BB1_484;
	mov.f32 	%f1933, 0f00000000;
	mul.rn.f32 	%f2871, %f422, %f1933;
	mov.b32 	%r3738, 0;
	bra.uni 	$L__BB1_489;
$L__BB1_484:
	mov.b32 	%r810, %f422;
	shl.b32 	%r2676, %r810, 8;
	or.b32  	%r811, %r2676, -2147483648;
	mov.b64 	%rd1643, 0;
	mov.b32 	%r3735, 0;
	mov.u64 	%rd1641, __cudart_i2opi_f;
	mov.u64 	%rd1642, %rd2;
$L__BB1_485:
	.pragma "nounroll";
	ld.global.nc.u32 	%r2677, [%rd1641];
	mad.wide.u32 	%rd1161, %r2677, %r811, %rd1643;
	shr.u64 	%rd1643, %rd1161, 32;
	st.local.u32 	[%rd1642], %rd1161;
	add.s32 	%r3735, %r3735, 1;
	add.s64 	%rd1642, %rd1642, 4;
	add.s64 	%rd1641, %rd1641, 4;
	setp.ne.s32 	%p488, %r3735, 6;
	@%p488 bra 	$L__BB1_485;
	shr.u32 	%r2678, %r810, 23;
	st.local.u32 	[%rd2+24], %rd1643;
	and.b32  	%r814, %r2678, 31;
	and.b32  	%r2679, %r2678, 224;
	add.s32 	%r2680, %r2679, -128;
	shr.u32 	%r2681, %r2680, 5;
	mul.wide.u32 	%rd1162, %r2681, 4;
	sub.s64 	%rd429, %rd2, %rd1162;
	ld.local.u32 	%r3736, [%rd429+24];
	ld.local.u32 	%r3737, [%rd429+20];
	setp.eq.s32 	%p489, %r814, 0;
	@%p489 bra 	$L__BB1_488;
	shf.l.wrap.b32 	%r3736, %r3737, %r3736, %r814;
	ld.local.u32 	%r2682, [%rd429+16];
	shf.l.wrap.b32 	%r3737, %r2682, %r3737, %r814;
$L__BB1_488:
	shr.u32 	%r2683, %r3736, 30;
	shf.l.wrap.b32 	%r2684, %r3737, %r3736, 2;
	shl.b32 	%r2685, %r3737, 2;
	shr.u32 	%r2686, %r2684, 31;
	add.s32 	%r2687, %r2686, %r2683;
	neg.s32 	%r2688, %r2687;
	setp.lt.s32 	%p490, %r810, 0;
	selp.b32 	%r3738, %r2688, %r2687, %p490;
	xor.b32  	%r2689, %r2684, %r810;
	shr.s32 	%r2690, %r2684, 31;
	xor.b32  	%r2691, %r2690, %r2684;
	xor.b32  	%r2692, %r2690, %r2685;
	cvt.u64.u32 	%rd1163, %r2691;
	shl.b64 	%rd1164, %rd1163, 32;
	cvt.u64.u32 	%rd1165, %r2692;
	or.b64  	%rd1166, %rd1164, %rd1165;
	cvt.rn.f64.s64 	%fd215, %rd1166;
	mul.f64 	%fd216, %fd215, 0d3BF921FB54442D19;
	cvt.rn.f32.f64 	%f1931, %fd216;
	neg.f32 	%f1932, %f1931;
	setp.lt.s32 	%p491, %r2689, 0;
	selp.f32 	%f2871, %f1932, %f1931, %p491;
$L__BB1_489:
	mul.rn.f32 	%f1934, %f2871, %f2871;
	and.b32  	%r2694, %r3738, 1;
	setp.eq.b32 	%p492, %r2694, 1;
	selp.f32 	%f1935, 0f3F800000, %f2871, %p492;
	fma.rn.f32 	%f1936, %f1934, %f1935, 0f00000000;
	fma.rn.f32 	%f1937, %f1934, 0f37CBAC00, 0fBAB607ED;
	selp.f32 	%f1938, %f1937, 0fB94D4153, %p492;
	selp.f32 	%f1939, 0f3D2AAABB, 0f3C0885E4, %p492;
	fma.rn.f32 	%f1940, %f1938, %f1934, %f1939;
	selp.f32 	%f1941, 0fBEFFFFFF, 0fBE2AAAA8, %p492;
	fma.rn.f32 	%f1942, %f1940, %f1934, %f1941;
	fma.rn.f32 	%f1943, %f1942, %f1936, %f1935;
	and.b32  	%r2695, %r3738, 2;
	setp.eq.s32 	%p493, %r2695, 0;
	mov.f32 	%f1944, 0f00000000;
	sub.f32 	%f1945, %f1944, %f1943;
	selp.f32 	%f428, %f1943, %f1945, %p493;
	mul.f32 	%f1946, %f374, %f395;
	fma.rn.f32 	%f429, %f1946, 0f4854BA00, 0f46187800;
	mul.f32 	%f1947, %f429, 0f3F22F983;
	cvt.rni.s32.f32 	%r3742, %f1947;
	cvt.rn.f32.s32 	%f1948, %r3742;
	fma.rn.f32 	%f1949, %f1948, 0fBFC90FDA, %f429;
	fma.rn.f32 	%f1950, %f1948, 0fB3A22168, %f1949;
	fma.rn.f32 	%f2872, %f1948, 0fA7C234C5, %f1950;
	abs.f32 	%f431, %f429;
	setp.ltu.f32 	%p494, %f431, 0f47CE4780;
	@%p494 bra 	$L__BB1_497;
	setp.neu.f32 	%p495, %f431, 0f7F800000;
	@%p495 bra 	$L__BB1_492;
	mov.f32 	%f1953, 0f00000000;
	mul.rn.f32 	%f2872, %f429, %f1953;
	mov.b32 	%r3742, 0;
	bra.uni 	$L__BB1_497;
$L__BB1_492:
	mov.b32 	%r824, %f429;
	shl.b32 	%r2697, %r824, 8;
	or.b32  	%r825, %r2697, -2147483648;
	mov.b64 	%rd1646, 0;
	mov.b32 	%r3739, 0;
	mov.u64 	%rd1644, __cudart_i2opi_f;
	mov.u64 	%rd1645, %rd2;
$L__BB1_493:
	.pragma "nounroll";
	ld.global.nc.u32 	%r2698, [%rd1644];
	mad.wide.u32 	%rd1169, %r2698, %r825, %rd1646;
	shr.u64 	%rd1646, %rd1169, 32;
	st.local.u32 	[%rd1645], %rd1169;
	add.s32 	%r3739, %r3739, 1;
	add.s64 	%rd1645, %rd1645, 4;
	add.s64 	%rd1644, %rd1644, 4;
	setp.ne.s32 	%p496, %r3739, 6;
	@%p496 bra 	$L__BB1_493;
	shr.u32 	%r2699, %r824, 23;
	st.local.u32 	[%rd2+24], %rd1646;
	and.b32  	%r828, %r2699, 31;
	and.b32  	%r2700, %r2699, 224;
	add.s32 	%r2701, %r2700, -128;
	shr.u32 	%r2702, %r2701, 5;
	mul.wide.u32 	%rd1170, %r2702, 4;
	sub.s64 	%rd436, %rd2, %rd1170;
	ld.local.u32 	%r3740, [%rd436+24];
	ld.local.u32 	%r3741, [%rd436+20];
	setp.eq.s32 	%p497, %r828, 0;
	@%p497 bra 	$L__BB1_496;
	shf.l.wrap.b32 	%r3740, %r3741, %r3740, %r828;
	ld.local.u32 	%r2703, [%rd436+16];
	shf.l.wrap.b32 	%r3741, %r2703, %r3741, %r828;
$L__BB1_496:
	shr.u32 	%r2704, %r3740, 30;
	shf.l.wrap.b32 	%r2705, %r3741, %r3740, 2;
	shl.b32 	%r2706, %r3741, 2;
	shr.u32 	%r2707, %r2705, 31;
	add.s32 	%r2708, %r2707, %r2704;
	neg.s32 	%r2709, %r2708;
	setp.lt.s32 	%p498, %r824, 0;
	selp.b32 	%r3742, %r2709, %r2708, %p498;
	xor.b32  	%r2710, %r2705, %r824;
	shr.s32 	%r2711, %r2705, 31;
	xor.b32  	%r2712, %r2711, %r2705;
	xor.b32  	%r2713, %r2711, %r2706;
	cvt.u64.u32 	%rd1171, %r2712;
	shl.b64 	%rd1172, %rd1171, 32;
	cvt.u64.u32 	%rd1173, %r2713;
	or.b64  	%rd1174, %rd1172, %rd1173;
	cvt.rn.f64.s64 	%fd217, %rd1174;
	mul.f64 	%fd218, %fd217, 0d3BF921FB54442D19;
	cvt.rn.f32.f64 	%f1951, %fd218;
	neg.f32 	%f1952, %f1951;
	setp.lt.s32 	%p499, %r2710, 0;
	selp.f32 	%f2872, %f1952, %f1951, %p499;
$L__BB1_497:
	add.s32 	%r2715, %r3742, 1;
	mul.rn.f32 	%f1954, %f2872, %f2872;
	and.b32  	%r2716, %r3742, 1;
	setp.eq.b32 	%p500, %r2716, 1;
	selp.f32 	%f1955, %f2872, 0f3F800000, %p500;
	fma.rn.f32 	%f1956, %f1954, %f1955, 0f00000000;
	fma.rn.f32 	%f1957, %f1954, 0f37CBAC00, 0fBAB607ED;
	selp.f32 	%f1958, 0fB94D4153, %f1957, %p500;
	selp.f32 	%f1959, 0f3C0885E4, 0f3D2AAABB, %p500;
	fma.rn.f32 	%f1960, %f1958, %f1954, %f1959;
	selp.f32 	%f1961, 0fBE2AAAA8, 0fBEFFFFFF, %p500;
	fma.rn.f32 	%f1962, %f1960, %f1954, %f1961;
	fma.rn.f32 	%f1963, %f1962, %f1956, %f1955;
	and.b32  	%r2717, %r2715, 2;
	setp.eq.s32 	%p501, %r2717, 0;
	mov.f32 	%f1964, 0f00000000;
	sub.f32 	%f1965, %f1964, %f1963;
	selp.f32 	%f1966, %f1963, %f1965, %p501;
	mul.f32 	%f1967, %f428, 0f45368000;
	mul.f32 	%f435, %f1967, %f1966;
	mul.f32 	%f1968, %f435, 0f3F22F983;
	cvt.rni.s32.f32 	%r3750, %f1968;
	cvt.rn.f32.s32 	%f1969, %r3750;
	fma.rn.f32 	%f1970, %f1969, 0fBFC90FDA, %f435;
	fma.rn.f32 	%f1971, %f1969, 0fB3A22168, %f1970;
	fma.rn.f32 	%f2874, %f1969, 0fA7C234C5, %f1971;
	abs.f32 	%f437, %f435;
	setp.ltu.f32 	%p502, %f437, 0f47CE4780;
	mov.u32 	%r3746, %r3750;
	mov.f32 	%f2873, %f2874;
	@%p502 bra 	$L__BB1_505;
	setp.neu.f32 	%p503, %f437, 0f7F800000;
	@%p503 bra 	$L__BB1_500;
	mov.f32 	%f1974, 0f00000000;
	mul.rn.f32 	%f2873, %f435, %f1974;
	mov.b32 	%r3746, 0;
	bra.uni 	$L__BB1_505;
$L__BB1_500:
	mov.b32 	%r838, %f435;
	shl.b32 	%r2719, %r838, 8;
	or.b32  	%r839, %r2719, -2147483648;
	mov.b64 	%rd1649, 0;
	mov.b32 	%r3743, 0;
	mov.u64 	%rd1647, __cudart_i2opi_f;
	mov.u64 	%rd1648, %rd2;
$L__BB1_501:
	.pragma "nounroll";
	ld.global.nc.u32 	%r2720, [%rd1647];
	mad.wide.u32 	%rd1177, %r2720, %r839, %rd1649;
	shr.u64 	%rd1649, %rd1177, 32;
	st.local.u32 	[%rd1648], %rd1177;
	add.s32 	%r3743, %r3743, 1;
	add.s64 	%rd1648, %rd1648, 4;
	add.s64 	%rd1647, %rd1647, 4;
	setp.ne.s32 	%p504, %r3743, 6;
	@%p504 bra 	$L__BB1_501;
	shr.u32 	%r2721, %r838, 23;
	st.local.u32 	[%rd2+24], %rd1649;
	and.b32  	%r842, %r2721, 31;
	and.b32  	%r2722, %r2721, 224;
	add.s32 	%r2723, %r2722, -128;
	shr.u32 	%r2724, %r2723, 5;
	mul.wide.u32 	%rd1178, %r2724, 4;
	sub.s64 	%rd443, %rd2, %rd1178;
	ld.local.u32 	%r3744, [%rd443+24];
	ld.local.u32 	%r3745, [%rd443+20];
	setp.eq.s32 	%p505, %r842, 0;
	@%p505 bra 	$L__BB1_504;
	shf.l.wrap.b32 	%r3744, %r3745, %r3744, %r842;
	ld.local.u32 	%r2725, [%rd443+16];
	shf.l.wrap.b32 	%r3745, %r2725, %r3745, %r842;
$L__BB1_504:
	shr.u32 	%r2726, %r3744, 30;
	shf.l.wrap.b32 	%r2727, %r3745, %r3744, 2;
	shl.b32 	%r2728, %r3745, 2;
	shr.u32 	%r2729, %r2727, 31;
	add.s32 	%r2730, %r2729, %r2726;
	neg.s32 	%r2731, %r2730;
	setp.lt.s32 	%p506, %r838, 0;
	selp.b32 	%r3746, %r2731, %r2730, %p506;
	xor.b32  	%r2732, %r2727, %r838;
	shr.s32 	%r2733, %r2727, 31;
	xor.b32  	%r2734, %r2733, %r2727;
	xor.b32  	%r2735, %r2733, %r2728;
	cvt.u64.u32 	%rd1179, %r2734;
	shl.b64 	%rd1180, %rd1179, 32;
	cvt.u64.u32 	%rd1181, %r2735;
	or.b64  	%rd1182, %rd1180, %rd1181;
	cvt.rn.f64.s64 	%fd219, %rd1182;
	mul.f64 	%fd220, %fd219, 0d3BF921FB54442D19;
	cvt.rn.f32.f64 	%f1972, %fd220;
	neg.f32 	%f1973, %f1972;
	setp.lt.s32 	%p507, %r2732, 0;
	selp.f32 	%f2873, %f1973, %f1972, %p507;
$L__BB1_505:
	setp.ltu.f32 	%p508, %f437, 0f47CE4780;
	add.s32 	%r2737, %r3746, 1;
	mul.rn.f32 	%f1975, %f2873, %f2873;
	and.b32  	%r2738, %r3746, 1;
	setp.eq.b32 	%p509, %r2738, 1;
	selp.f32 	%f1976, %f2873, 0f3F800000, %p509;
	fma.rn.f32 	%f1977, %f1975, %f1976, 0f00000000;
	fma.rn.f32 	%f1978, %f1975, 0f37CBAC00, 0fBAB607ED;
	selp.f32 	%f1979, 0fB94D4153, %f1978, %p509;
	selp.f32 	%f1980, 0f3C0885E4, 0f3D2AAABB, %p509;
	fma.rn.f32 	%f1981, %f1979, %f1975, %f1980;
	selp.f32 	%f1982, 0fBE2AAAA8, 0fBEFFFFFF, %p509;
	fma.rn.f32 	%f1983, %f1981, %f1975, %f1982;
	fma.rn.f32 	%f1984, %f1983, %f1977, %f1976;
	and.b32  	%r2739, %r2737, 2;
	setp.eq.s32 	%p510, %r2739, 0;
	mov.f32 	%f1985, 0f00000000;
	sub.f32 	%f1986, %f1985, %f1984;
	selp.f32 	%f441, %f1984, %f1986, %p510;
	@%p508 bra 	$L__BB1_513;
	setp.neu.f32 	%p511, %f437, 0f7F800000;
	@%p511 bra 	$L__BB1_508;
	mov.f32 	%f1989, 0f00000000;
	mul.rn.f32 	%f2874, %f435, %f1989;
	mov.b32 	%r3750, 0;
	bra.uni 	$L__BB1_513;
$L__BB1_508:
	mov.b32 	%r851, %f435;
	shl.b32 	%r2741, %r851, 8;
	or.b32  	%r852, %r2741, -2147483648;
	mov.b64 	%rd1652, 0;
	mov.b32 	%r3747, 0;
	mov.u64 	%rd1650, __cudart_i2opi_f;
	mov.u64 	%rd1651, %rd2;
$L__BB1_509:
	.pragma "nounroll";
	ld.global.nc.u32 	%r2742, [%rd1650];
	mad.wide.u32 	%rd1185, %r2742, %r852, %rd1652;
	shr.u64 	%rd1652, %rd1185, 32;
	st.local.u32 	[%rd1651], %rd1185;
	add.s32 	%r3747, %r3747, 1;
	add.s64 	%rd1651, %rd1651, 4;
	add.s64 	%rd1650, %rd1650, 4;
	setp.ne.s32 	%p512, %r3747, 6;
	@%p512 bra 	$L__BB1_509;
	shr.u32 	%r2743, %r851, 23;
	st.local.u32 	[%rd2+24], %rd1652;
	and.b32  	%r855, %r2743, 31;
	and.b32  	%r2744, %r2743, 224;
	add.s32 	%r2745, %r2744, -128;
	shr.u32 	%r2746, %r2745, 5;
	mul.wide.u32 	%rd1186, %r2746, 4;
	sub.s64 	%rd450, %rd2, %rd1186;
	ld.local.u32 	%r3748, [%rd450+24];
	ld.local.u32 	%r3749, [%rd450+20];
	setp.eq.s32 	%p513, %r855, 0;
	@%p513 bra 	$L__BB1_512;
	shf.l.wrap.b32 	%r3748, %r3749, %r3748, %r855;
	ld.local.u32 	%r2747, [%rd450+16];
	shf.l.wrap.b32 	%r3749, %r2747, %r3749, %r855;
$L__BB1_512:
	shr.u32 	%r2748, %r3748, 30;
	shf.l.wrap.b32 	%r2749, %r3749, %r3748, 2;
	shl.b32 	%r2750, %r3749, 2;
	shr.u32 	%r2751, %r2749, 31;
	add.s32 	%r2752, %r2751, %r2748;
	neg.s32 	%r2753, %r2752;
	setp.lt.s32 	%p514, %r851, 0;
	selp.b32 	%r3750, %r2753, %r2752, %p514;
	xor.b32  	%r2754, %r2749, %r851;
	shr.s32 	%r2755, %r2749, 31;
	xor.b32  	%r2756, %r2755, %r2749;
	xor.b32  	%r2757, %r2755, %r2750;
	cvt.u64.u32 	%rd1187, %r2756;
	shl.b64 	%rd1188, %rd1187, 32;
	cvt.u64.u32 	%rd1189, %r2757;
	or.b64  	%rd1190, %rd1188, %rd1189;
	cvt.rn.f64.s64 	%fd221, %rd1190;
	mul.f64 	%fd222, %fd221, 0d3BF921FB54442D19;
	cvt.rn.f32.f64 	%f1987, %fd222;
	neg.f32 	%f1988, %f1987;
	setp.lt.s32 	%p515, %r2754, 0;
	selp.f32 	%f2874, %f1988, %f1987, %p515;
$L__BB1_513:
	mul.rn.f32 	%f1990, %f2874, %f2874;
	and.b32  	%r2759, %r3750, 1;
	setp.eq.b32 	%p516, %r2759, 1;
	selp.f32 	%f1991, 0f3F800000, %f2874, %p516;
	fma.rn.f32 	%f1992, %f1990, %f1991, 0f00000000;
	fma.rn.f32 	%f1993, %f1990, 0f37CBAC00, 0fBAB607ED;
	selp.f32 	%f1994, %f1993, 0fB94D4153, %p516;
	selp.f32 	%f1995, 0f3D2AAABB, 0f3C0885E4, %p516;
	fma.rn.f32 	%f1996, %f1994, %f1990, %f1995;
	selp.f32 	%f1997, 0fBEFFFFFF, 0fBE2AAAA8, %p516;
	fma.rn.f32 	%f1998, %f1996, %f1990, %f1997;
	fma.rn.f32 	%f1999, %f1998, %f1992, %f1991;
	and.b32  	%r2760, %r3750, 2;
	setp.eq.s32 	%p517, %r2760, 0;
	mov.f32 	%f2000, 0f00000000;
	sub.f32 	%f2001, %f2000, %f1999;
	selp.f32 	%f2002, %f1999, %f2001, %p517;
	mul.f32 	%f2003, %f420, %f2002;
	fma.rn.f32 	%f2004, %f391, %f441, %f2003;
	sub.f32 	%f2005, %f2004, %f421;
	fma.rn.f32 	%f2006, %f392, %f2005, %f421;
	cvt.rn.f64.s32 	%fd223, %r650;
	sub.f64 	%fd224, %fd18, %fd223;
	cvt.rn.f32.f64 	%f2007, %fd224;
	mul.f32 	%f2008, %f2007, %f2007;
	mul.f32 	%f2009, %f2008, %f2007;
	fma.rn.f32 	%f2010, %f2007, 0f40C00000, 0fC1700000;
	fma.rn.f32 	%f2011, %f2010, %f2007, 0f41200000;
	mul.f32 	%f2012, %f2009, %f2011;
	sub.f32 	%f2013, %f2006, %f393;
	fma.rn.f32 	%f2014, %f2012, %f2013, %f393;
	cvt.f64.f32 	%fd225, %f2014;
	div.rn.f64 	%fd226, %fd16, %fd1;
	fma.rn.f64 	%fd19, %fd226, %fd225, %fd15;
	mul.f64 	%fd20, %fd16, 0d3FE0000000000000;
	fma.rn.f64 	%fd227, %fd20, 0d402E000000000000, %fd2;
	div.rn.f64 	%fd21, %fd227, %fd20;
	fma.rn.f64 	%fd228, %fd20, 0d4074500000000000, %fd4;
	div.rn.f64 	%fd22, %fd228, %fd20;
	ld.global.u32 	%r864, [%rd1+4];
	ld.global.u32 	%r865, [%rd1];
	cvt.rzi.s32.f64 	%r866, %fd21;
	cvt.rzi.s32.f64 	%r867, %fd22;
	cvt.rn.f32.s32 	%f445, %r866;
	mul.f32 	%f446, %f445, 0f46AB6C00;
	cvt.rn.f32.s32 	%f447, %r867;
	mul.f32 	%f448, %f447, 0f48274F00;
	add.f32 	%f2015, %f446, %f448;
	add.f32 	%f449, %f2015, 0f460B4000;
	mul.f32 	%f2016, %f449, 0f3F22F983;
	cvt.rni.s32.f32 	%r3754, %f2016;
	cvt.rn.f32.s32 	%f2017, %r3754;
	fma.rn.f32 	%f2018, %f2017, 0fBFC90FDA, %f449;
	fma.rn.f32 	%f2019, %f2017, 0fB3A22168, %f2018;
	fma.rn.f32 	%f2875, %f2017, 0fA7C234C5, %f2019;
	abs.f32 	%f451, %f449;
	setp.ltu.f32 	%p518, %f451, 0f47CE4780;
	@%p518 bra 	$L__BB1_521;
	setp.neu.f32 	%p519, %f451, 0f7F800000;
	@%p519 bra 	$L__BB1_516;
	mov.f32 	%f2022, 0f00000000;
	mul.rn.f32 	%f2875, %f449, %f2022;
	mov.b32 	%r3754, 0;
	bra.uni 	$L__BB1_521;
$L__BB1_516:
	mov.b32 	%r869, %f449;
	shl.b32 	%r2762, %r869, 8;
	or.b32  	%r870, %r2762, -2147483648;
	mov.b64 	%rd1655, 0;
	mov.b32 	%r3751, 0;
	mov.u64 	%rd1653, __cudart_i2opi_f;
	mov.u64 	%rd1654, %rd2;
$L__BB1_517:
	.pragma "nounroll";
	ld.global.nc.u32 	%r2763, [%rd1653];
	mad.wide.u32 	%rd1193, %r2763, %r870, %rd1655;
	shr.u64 	%rd1655, %rd1193, 32;
	st.local.u32 	[%rd1654], %rd1193;
	add.s32 	%r3751, %r3751, 1;
	add.s64 	%rd1654, %rd1654, 4;
	add.s64 	%rd1653, %rd1653, 4;
	setp.ne.s32 	%p520, %r3751, 6;
	@%p520 bra 	$L__BB1_517;
	shr.u32 	%r2764, %r869, 23;
	st.local.u32 	[%rd2+24], %rd1655;
	and.b32  	%r873, %r2764, 31;
	and.b32  	%r2765, %r2764, 224;
	add.s32 	%r2766, %r2765, -128;
	shr.u32 	%r2767, %r2766, 5;
	mul.wide.u32 	%rd1194, %r2767, 4;
	sub.s64 	%rd457, %rd2, %rd1194;
	ld.local.u32 	%r3752, [%rd457+24];
	ld.local.u32 	%r3753, [%rd457+20];
	setp.eq.s32 	%p521, %r873, 0;
	@%p521 bra 	$L__BB1_520;
	shf.l.wrap.b32 	%r3752, %r3753, %r3752, %r873;
	ld.local.u32 	%r2768, [%rd457+16];
	shf.l.wrap.b32 	%r3753, %r2768, %r3753, %r873;
$L__BB1_520:
	shr.u32 	%r2769, %r3752, 30;
	shf.l.wrap.b32 	%r2770, %r3753, %r3752, 2;
	shl.b32 	%r2771, %r3753, 2;
	shr.u32 	%r2772, %r2770, 31;
	add.s32 	%r2773, %r2772, %r2769;
	neg.s32 	%r2774, %r2773;
	setp.lt.s32 	%p522, %r869, 0;
	selp.b32 	%r3754, %r2774, %r2773, %p522;
	xor.b32  	%r2775, %r2770, %r869;
	shr.s32 	%r2776, %r2770, 31;
	xor.b32  	%r2777, %r2776, %r2770;
	xor.b32  	%r2778, %r2776, %r2771;
	cvt.u64.u32 	%rd1195, %r2777;
	shl.b64 	%rd1196, %rd1195, 32;
	cvt.u64.u32 	%rd1197, %r2778;
	or.b64  	%rd1198, %rd1196, %rd1197;
	cvt.rn.f64.s64 	%fd229, %rd1198;
	mul.f64 	%fd230, %fd229, 0d3BF921FB54442D19;
	cvt.rn.f32.f64 	%f2020, %fd230;
	neg.f32 	%f2021, %f2020;
	setp.lt.s32 	%p523, %r2775, 0;
	selp.f32 	%f2875, %f2021, %f2020, %p523;
$L__BB1_521:
	mul.rn.f32 	%f2023, %f2875, %f2875;
	and.b32  	%r2780, %r3754, 1;
	setp.eq.b32 	%p524, %r2780, 1;
	selp.f32 	%f2024, 0f3F800000, %f2875, %p524;
	fma.rn.f32 	%f2025, %f2023, %f2024, 0f00000000;
	fma.rn.f32 	%f2026, %f2023, 0f37CBAC00, 0fBAB607ED;
	selp.f32 	%f2027, %f2026, 0fB94D4153, %p524;
	selp.f32 	%f2028, 0f3D2AAABB, 0f3C0885E4, %p524;
	fma.rn.f32 	%f2029, %f2027, %f2023, %f2028;
	selp.f32 	%f2030, 0fBEFFFFFF, 0fBE2AAAA8, %p524;
	fma.rn.f32 	%f2031, %f2029, %f2023, %f2030;
	fma.rn.f32 	%f2032, %f2031, %f2025, %f2024;
	and.b32  	%r2781, %r3754, 2;
	setp.eq.s32 	%p525, %r2781, 0;
	mov.f32 	%f2033, 0f00000000;
	sub.f32 	%f2034, %f2033, %f2032;
	selp.f32 	%f455, %f2032, %f2034, %p525;
	mul.f32 	%f456, %f445, 0f46B4EA00;
	mul.f32 	%f2035, %f456, %f447;
	fma.rn.f32 	%f457, %f2035, 0f4854BA00, 0f46187800;
	mul.f32 	%f2036, %f457, 0f3F22F983;
	cvt.rni.s32.f32 	%r3758, %f2036;
	cvt.rn.f32.s32 	%f2037, %r3758;
	fma.rn.f32 	%f2038, %f2037, 0fBFC90FDA, %f457;
	fma.rn.f32 	%f2039, %f2037, 0fB3A22168, %f2038;
	fma.rn.f32 	%f2876, %f2037, 0fA7C234C5, %f2039;
	abs.f32 	%f459, %f457;
	setp.ltu.f32 	%p526, %f459, 0f47CE4780;
	@%p526 bra 	$L__BB1_529;
	setp.neu.f32 	%p527, %f459, 0f7F800000;
	@%p527 bra 	$L__BB1_524;
	mov.f32 	%f2042, 0f00000000;
	mul.rn.f32 	%f2876, %f457, %f2042;
	mov.b32 	%r3758, 0;
	bra.uni 	$L__BB1_529;
$L__BB1_524:
	mov.b32 	%r883, %f457;
	shl.b32 	%r2783, %r883, 8;
	or.b32  	%r884, %r2783, -2147483648;
	mov.b64 	%rd1658, 0;
	mov.b32 	%r3755, 0;
	mov.u64 	%rd1656, __cudart_i2opi_f;
	mov.u64 	%rd1657, %rd2;
$L__BB1_525:
	.pragma "nounroll";
	ld.global.nc.u32 	%r2784, [%rd1656];
	mad.wide.u32 	%rd1201, %r2784, %r884, %rd1658;
	shr.u64 	%rd1658, %rd1201, 32;
	st.local.u32 	[%rd1657], %rd1201;
	add.s32 	%r3755, %r3755, 1;
	add.s64 	%rd1657, %rd1657, 4;
	add.s64 	%rd1656, %rd1656, 4;
	setp.ne.s32 	%p528, %r3755, 6;
	@%p528 bra 	$L__BB1_525;
	shr.u32 	%r2785, %r883, 23;
	st.local.u32 	[%rd2+24], %rd1658;
	and.b32  	%r887, %r2785, 31;
	and.b32  	%r2786, %r2785, 224;
	add.s32 	%r2787, %r2786, -128;
	shr.u32 	%r2788, %r2787, 5;
	mul.wide.u32 	%rd1202, %r2788, 4;
	sub.s64 	%rd464, %rd2, %rd1202;
	ld.local.u32 	%r3756, [%rd464+24];
	ld.local.u32 	%r3757, [%rd464+20];
	setp.eq.s32 	%p529, %r887, 0;
	@%p529 bra 	$L__BB1_528;
	shf.l.wrap.b32 	%r3756, %r3757, %r3756, %r887;
	ld.local.u32 	%r2789, [%rd464+16];
	shf.l.wrap.b32 	%r3757, %r2789, %r3757, %r887;
$L__BB1_528:
	shr.u32 	%r2790, %r3756, 30;
	shf.l.wrap.b32 	%r2791, %r3757, %r3756, 2;
	shl.b32 	%r2792, %r3757, 2;
	shr.u32 	%r2793, %r2791, 31;
	add.s32 	%r2794, %r2793, %r2790;
	neg.s32 	%r2795, %r2794;
	setp.lt.s32 	%p530, %r883, 0;
	selp.b32 	%r3758, %r2795, %r2794, %p530;
	xor.b32  	%r2796, %r2791, %r883;
	shr.s32 	%r2797, %r2791, 31;
	xor.b32  	%r2798, %r2797, %r2791;
	xor.b32  	%r2799, %r2797, %r2792;
	cvt.u64.u32 	%rd1203, %r2798;
	shl.b64 	%rd1204, %rd1203, 32;
	cvt.u64.u32 	%rd1205, %r2799;
	or.b64  	%rd1206, %rd1204, %rd1205;
	cvt.rn.f64.s64 	%fd231, %rd1206;
	mul.f64 	%fd232, %fd231, 0d3BF921FB54442D19;
	cvt.rn.f32.f64 	%f2040, %fd232;
	neg.f32 	%f2041, %f2040;
	setp.lt.s32 	%p531, %r2796, 0;
	selp.f32 	%f2876, %f2041, %f2040, %p531;
$L__BB1_529:
	add.s32 	%r2801, %r3758, 1;
	mul.rn.f32 	%f2043, %f2876, %f2876;
	and.b32  	%r2802, %r3758, 1;
	setp.eq.b32 	%p532, %r2802, 1;
	selp.f32 	%f2044, %f2876, 0f3F800000, %p532;
	fma.rn.f32 	%f2045, %f2043, %f2044, 0f00000000;
	fma.rn.f32 	%f2046, %f2043, 0f37CBAC00, 0fBAB607ED;
	selp.f32 	%f2047, 0fB94D4153, %f2046, %p532;
	selp.f32 	%f2048, 0f3C0885E4, 0f3D2AAABB, %p532;
	fma.rn.f32 	%f2049, %f2047, %f2043, %f2048;
	selp.f32 	%f2050, 0fBE2AAAA8, 0fBEFFFFFF, %p532;
	fma.rn.f32 	%f2051, %f2049, %f2043, %f2050;
	fma.rn.f32 	%f2052, %f2051, %f2045, %f2044;
	and.b32  	%r2803, %r2801, 2;
	setp.eq.s32 	%p533, %r2803, 0;
	mov.f32 	%f2053, 0f00000000;
	sub.f32 	%f2054, %f2053, %f2052;
	selp.f32 	%f2055, %f2052, %f2054, %p533;
	mul.f32 	%f2056, %f455, 0f45368000;
	mul.f32 	%f463, %f2056, %f2055;
	mul.f32 	%f2057, %f463, 0f3F22F983;
	cvt.rni.s32.f32 	%r3766, %f2057;
	cvt.rn.f32.s32 	%f2058, %r3766;
	fma.rn.f32 	%f2059, %f2058, 0fBFC90FDA, %f463;
	fma.rn.f32 	%f2060, %f2058, 0fB3A22168, %f2059;
	fma.rn.f32 	%f2878, %f2058, 0fA7C234C5, %f2060;
	abs.f32 	%f465, %f463;
	setp.ltu.f32 	%p534, %f465, 0f47CE4780;
	mov.u32 	%r3762, %r3766;
	mov.f32 	%f2877, %f2878;
	@%p534 bra 	$L__BB1_537;
	setp.neu.f32 	%p535, %f465, 0f7F800000;
	@%p535 bra 	$L__BB1_532;
	mov.f32 	%f2063, 0f00000000;
	mul.rn.f32 	%f2877, %f463, %f2063;
	mov.b32 	%r3762, 0;
	bra.uni 	$L__BB1_537;
$L__BB1_532:
	mov.b32 	%r897, %f463;
	mov.b64 	%rd1661, 0;
	mov.b32 	%r3759, 0;
	mov.u64 	%rd1659, __cudart_i2opi_f;
	shl.b32 	%r2806, %r897, 8;
	or.b32  	%r2807, %r2806, -2147483648;
	mov.u64 	%rd1660, %rd2;
$L__BB1_533:
	.pragma "nounroll";
	ld.global.nc.u32 	%r2805, [%rd1659];
	mad.wide.u32 	%rd1209, %r2805, %r2807, %rd1661;
	shr.u64 	%rd1661, %rd1209, 32;
	st.local.u32 	[%rd1660], %rd1209;
	add.s32 	%r3759, %r3759, 1;
	add.s64 	%rd1660, %rd1660, 4;
	add.s64 	%rd1659, %rd1659, 4;
	setp.ne.s32 	%p536, %r3759, 6;
	@%p536 bra 	$L__BB1_533;
	shr.u32 	%r2808, %r897, 23;
	st.local.u32 	[%rd2+24], %rd1661;
	and.b32  	%r900, %r2808, 31;
	and.b32  	%r2809, %r2808, 224;
	add.s32 	%r2810, %r2809, -128;
	shr.u32 	%r2811, %r2810, 5;
	mul.wide.u32 	%rd1210, %r2811, 4;
	sub.s64 	%rd471, %rd2, %rd1210;
	ld.local.u32 	%r3760, [%rd471+24];
	ld.local.u32 	%r3761, [%rd471+20];
	setp.eq.s32 	%p537, %r900, 0;
	@%p537 bra 	$L__BB1_536;
	shf.l.wrap.b32 	%r3760, %r3761, %r3760, %r900;
	ld.local.u32 	%r2812, [%rd471+16];
	shf.l.wrap.b32 	%r3761, %r2812, %r3761, %r900;
$L__BB1_536:
	shr.u32 	%r2813, %r3760, 30;
	shf.l.wrap.b32 	%r2814, %r3761, %r3760, 2;
	shl.b32 	%r2815, %r3761, 2;
	shr.u32 	%r2816, %r2814, 31;
	add.s32 	%r2817, %r2816, %r2813;
	neg.s32 	%r2818, %r2817;
	setp.lt.s32 	%p538, %r897, 0;
	selp.b32 	%r3762, %r2818, %r2817, %p538;
	xor.b32  	%r2819, %r2814, %r897;
	shr.s32 	%r2820, %r2814, 31;
	xor.b32  	%r2821, %r2820, %r2814;
	xor.b32  	%r2822, %r2820, %r2815;
	cvt.u64.u32 	%rd1211, %r2821;
	shl.b64 	%rd1212, %rd1211, 32;
	cvt.u64.u32 	%rd1213, %r2822;
	or.b64  	%rd1214, %rd1212, %rd1213;
	cvt.rn.f64.s64 	%fd233, %rd1214;
	mul.f64 	%fd234, %fd233, 0d3BF921FB54442D19;
	cvt.rn.f32.f64 	%f2061, %fd234;
	neg.f32 	%f2062, %f2061;
	setp.lt.s32 	%p539, %r2819, 0;
	selp.f32 	%f2877, %f2062, %f2061, %p539;
$L__BB1_537:
	setp.ltu.f32 	%p540, %f465, 0f47CE4780;
	add.s32 	%r2824, %r3762, 1;
	mul.rn.f32 	%f2064, %f2877, %f2877;
	and.b32  	%r2825, %r3762, 1;
	setp.eq.b32 	%p541, %r2825, 1;
	selp.f32 	%f2065, %f2877, 0f3F800000, %p541;
	fma.rn.f32 	%f2066, %f2064, %f2065, 0f00000000;
	fma.rn.f32 	%f2067, %f2064, 0f37CBAC00, 0fBAB607ED;
	selp.f32 	%f2068, 0fB94D4153, %f2067, %p541;
	selp.f32 	%f2069, 0f3C0885E4, 0f3D2AAABB, %p541;
	fma.rn.f32 	%f2070, %f2068, %f2064, %f2069;
	selp.f32 	%f2071, 0fBE2AAAA8, 0fBEFFFFFF, %p541;
	fma.rn.f32 	%f2072, %f2070, %f2064, %f2071;
	fma.rn.f32 	%f2073, %f2072, %f2066, %f2065;
	and.b32  	%r2826, %r2824, 2;
	setp.eq.s32 	%p542, %r2826, 0;
	mov.f32 	%f2074, 0f00000000;
	sub.f32 	%f2075, %f2074, %f2073;
	selp.f32 	%f469, %f2073, %f2075, %p542;
	@%p540 bra 	$L__BB1_545;
	setp.neu.f32 	%p543, %f465, 0f7F800000;
	@%p543 bra 	$L__BB1_540;
	mov.f32 	%f2078, 0f00000000;
	mul.rn.f32 	%f2878, %f463, %f2078;
	mov.b32 	%r3766, 0;
	bra.uni 	$L__BB1_545;
$L__BB1_540:
	mov.b32 	%r909, %f463;
	shl.b32 	%r2828, %r909, 8;
	or.b32  	%r910, %r2828, -2147483648;
	mov.b64 	%rd1664, 0;
	mov.b32 	%r3763, 0;
	mov.u64 	%rd1662, __cudart_i2opi_f;
	mov.u64 	%rd1663, %rd2;
$L__BB1_541:
	.pragma "nounroll";
	ld.global.nc.u32 	%r2829, [%rd1662];
	mad.wide.u32 	%rd1217, %r2829, %r910, %rd1664;
	shr.u64 	%rd1664, %rd1217, 32;
	st.local.u32 	[%rd1663], %rd1217;
	add.s32 	%r3763, %r3763, 1;
	add.s64 	%rd1663, %rd1663, 4;
	add.s64 	%rd1662, %rd1662, 4;
	setp.ne.s32 	%p544, %r3763, 6;
	@%p544 bra 	$L__BB1_541;
	shr.u32 	%r2830, %r909, 23;
	st.local.u32 	[%rd2+24], %rd1664;
	and.b32  	%r913, %r2830, 31;
	and.b32  	%r2831, %r2830, 224;
	add.s32 	%r2832, %r2831, -128;
	shr.u32 	%r2833, %r2832, 5;
	mul.wide.u32 	%rd1218, %r2833, 4;
	sub.s64 	%rd478, %rd2, %rd1218;
	ld.local.u32 	%r3764, [%rd478+24];
	ld.local.u32 	%r3765, [%rd478+20];
	setp.eq.s32 	%p545, %r913, 0;
	@%p545 bra 	$L__BB1_544;
	shf.l.wrap.b32 	%r3764, %r3765, %r3764, %r913;
	ld.local.u32 	%r2834, [%rd478+16];
	shf.l.wrap.b32 	%r3765, %r2834, %r3765, %r913;
$L__BB1_544:
	shr.u32 	%r2835, %r3764, 30;
	shf.l.wrap.b32 	%r2836, %r3765, %r3764, 2;
	shl.b32 	%r2837, %r3765, 2;
	shr.u32 	%r2838, %r2836, 31;
	add.s32 	%r2839, %r2838, %r2835;
	neg.s32 	%r2840, %r2839;
	setp.lt.s32 	%p546, %r909, 0;
	selp.b32 	%r3766, %r2840, %r2839, %p546;
	xor.b32  	%r2841, %r2836, %r909;
	shr.s32 	%r2842, %r2836, 31;
	xor.b32  	%r2843, %r2842, %r2836;
	xor.b32  	%r2844, %r2842, %r2837;
	cvt.u64.u32 	%rd1219, %r2843;
	shl.b64 	%rd1220, %rd1219, 32;
	cvt.u64.u32 	%rd1221, %r2844;
	or.b64  	%rd1222, %rd1220, %rd1221;
	cvt.rn.f64.s64 	%fd235, %rd1222;
	mul.f64 	%fd236, %fd235, 0d3BF921FB54442D19;
	cvt.rn.f32.f64 	%f2076, %fd236;
	neg.f32 	%f2077, %f2076;
	setp.lt.s32 	%p547, %r2841, 0;
	selp.f32 	%f2878, %f2077, %f2076, %p547;
$L__BB1_545:
	mul.rn.f32 	%f2079, %f2878, %f2878;
	and.b32  	%r2846, %r3766, 1;
	setp.eq.b32 	%p548, %r2846, 1;
	selp.f32 	%f2080, 0f3F800000, %f2878, %p548;
	fma.rn.f32 	%f2081, %f2079, %f2080, 0f00000000;
	fma.rn.f32 	%f2082, %f2079, 0f37CBAC00, 0fBAB607ED;
	selp.f32 	%f2083, %f2082, 0fB94D4153, %p548;
	selp.f32 	%f2084, 0f3D2AAABB, 0f3C0885E4, %p548;
	fma.rn.f32 	%f2085, %f2083, %f2079, %f2084;
	selp.f32 	%f2086, 0fBEFFFFFF, 0fBE2AAAA8, %p548;
	fma.rn.f32 	%f2087, %f2085, %f2079, %f2086;
	fma.rn.f32 	%f2088, %f2087, %f2081, %f2080;
	and.b32  	%r2847, %r3766, 2;
	setp.eq.s32 	%p549, %r2847, 0;
	mov.f32 	%f2089, 0f00000000;
	sub.f32 	%f2090, %f2089, %f2088;
	selp.f32 	%f2091, %f2088, %f2090, %p549;
	cvt.rn.f32.f64 	%f2092, %fd21;
	sub.f32 	%f473, %f2092, %f445;
	cvt.rn.f32.f64 	%f2093, %fd22;
	sub.f32 	%f474, %f2093, %f447;
	mul.f32 	%f2094, %f474, %f2091;
	fma.rn.f32 	%f475, %f473, %f469, %f2094;
	add.s32 	%r2848, %r866, 1;
	cvt.rn.f32.s32 	%f476, %r2848;
	mul.f32 	%f477, %f476, 0f46AB6C00;
	add.f32 	%f2095, %f448, %f477;
	add.f32 	%f478, %f2095, 0f460B4000;
	mul.f32 	%f2096, %f478, 0f3F22F983;
	cvt.rni.s32.f32 	%r3770, %f2096;
	cvt.rn.f32.s32 	%f2097, %r3770;
	fma.rn.f32 	%f2098, %f2097, 0fBFC90FDA, %f478;
	fma.rn.f32 	%f2099, %f2097, 0fB3A22168, %f2098;
	fma.rn.f32 	%f2879, %f2097, 0fA7C234C5, %f2099;
	abs.f32 	%f480, %f478;
	setp.ltu.f32 	%p550, %f480, 0f47CE4780;
	@%p550 bra 	$L__BB1_553;
	setp.neu.f32 	%p551, %f480, 0f7F800000;
	@%p551 bra 	$L__BB1_548;
	mov.f32 	%f2102, 0f00000000;
	mul.rn.f32 	%f2879, %f478, %f2102;
	mov.b32 	%r3770, 0;
	bra.uni 	$L__BB1_553;
$L__BB1_548:
	mov.b32 	%r923, %f478;
	mov.b64 	%rd1667, 0;
	mov.b32 	%r3767, 0;
	mov.u64 	%rd1665, __cudart_i2opi_f;
	shl.b32 	%r2851, %r923, 8;
	or.b32  	%r2852, %r2851, -2147483648;
	mov.u64 	%rd1666, %rd2;
$L__BB1_549:
	.pragma "nounroll";
	ld.global.nc.u32 	%r2850, [%rd1665];
	mad.wide.u32 	%rd1225, %r2850, %r2852, %rd1667;
	shr.u64 	%rd1667, %rd1225, 32;
	st.local.u32 	[%rd1666], %rd1225;
	add.s32 	%r3767, %r3767, 1;
	add.s64 	%rd1666, %rd1666, 4;
	add.s64 	%rd1665, %rd1665, 4;
	setp.ne.s32 	%p552, %r3767, 6;
	@%p552 bra 	$L__BB1_549;
	shr.u32 	%r2853, %r923, 23;
	st.local.u32 	[%rd2+24], %rd1667;
	and.b32  	%r926, %r2853, 31;
	and.b32  	%r2854, %r2853, 224;
	add.s32 	%r2855, %r2854, -128;
	shr.u32 	%r2856, %r2855, 5;
	mul.wide.u32 	%rd1226, %r2856, 4;
	sub.s64 	%rd485, %rd2, %rd1226;
	ld.local.u32 	%r3768, [%rd485+24];
	ld.local.u32 	%r3769, [%rd485+20];
	setp.eq.s32 	%p553, %r926, 0;
	@%p553 bra 	$L__BB1_552;
	shf.l.wrap.b32 	%r3768, %r3769, %r3768, %r926;
	ld.local.u32 	%r2857, [%rd485+16];
	shf.l.wrap.b32 	%r3769, %r2857, %r3769, %r926;
$L__BB1_552:
	shr.u32 	%r2858, %r3768, 30;
	shf.l.wrap.b32 	%r2859, %r3769, %r3768, 2;
	shl.b32 	%r2860, %r3769, 2;
	shr.u32 	%r2861, %r2859, 31;
	add.s32 	%r2862, %r2861, %r2858;
	neg.s32 	%r2863, %r2862;
	setp.lt.s32 	%p554, %r923, 0;
	selp.b32 	%r3770, %r2863, %r2862, %p554;
	xor.b32  	%r2864, %r2859, %r923;
	shr.s32 	%r2865, %r2859, 31;
	xor.b32  	%r2866, %r2865, %r2859;
	xor.b32  	%r2867, %r2865, %r2860;
	cvt.u64.u32 	%rd1227, %r2866;
	shl.b64 	%rd1228, %rd1227, 32;
	cvt.u64.u32 	%rd1229, %r2867;
	or.b64  	%rd1230, %rd1228, %rd1229;
	cvt.rn.f64.s64 	%fd237, %rd1230;
	mul.f64 	%fd238, %fd237, 0d3BF921FB54442D19;
	cvt.rn.f32.f64 	%f2100, %fd238;
	neg.f32 	%f2101, %f2100;
	setp.lt.s32 	%p555, %r2864, 0;
	selp.f32 	%f2879, %f2101, %f2100, %p555;
$L__BB1_553:
	mul.rn.f32 	%f2103, %f2879, %f2879;
	and.b32  	%r2869, %r3770, 1;
	setp.eq.b32 	%p556, %r2869, 1;
	selp.f32 	%f2104, 0f3F800000, %f2879, %p556;
	fma.rn.f32 	%f2105, %f2103, %f2104, 0f00000000;
	fma.rn.f32 	%f2106, %f2103, 0f37CBAC00, 0fBAB607ED;
	selp.f32 	%f2107, %f2106, 0fB94D4153, %p556;
	selp.f32 	%f2108, 0f3D2AAABB, 0f3C0885E4, %p556;
	fma.rn.f32 	%f2109, %f2107, %f2103, %f2108;
	selp.f32 	%f2110, 0fBEFFFFFF, 0fBE2AAAA8, %p556;
	fma.rn.f32 	%f2111, %f2109, %f2103, %f2110;
	fma.rn.f32 	%f2112, %f2111, %f2105, %f2104;
	and.b32  	%r2870, %r3770, 2;
	setp.eq.s32 	%p557, %r2870, 0;
	mov.f32 	%f2113, 0f00000000;
	sub.f32 	%f2114, %f2113, %f2112;
	selp.f32 	%f484, %f2112, %f2114, %p557;
	mul.f32 	%f485, %f476, 0f46B4EA00;
	mul.f32 	%f2115, %f485, %f447;
	fma.rn.f32 	%f486, %f2115, 0f4854BA00, 0f46187800;
	mul.f32 	%f2116, %f486, 0f3F22F983;
	cvt.rni.s32.f32 	%r3774, %f2116;
	cvt.rn.f32.s32 	%f2117, %r3774;
	fma.rn.f32 	%f2118, %f2117, 0fBFC90FDA, %f486;
	fma.rn.f32 	%f2119, %f2117, 0fB3A22168, %f2118;
	fma.rn.f32 	%f2880, %f2117, 0fA7C234C5, %f2119;
	abs.f32 	%f488, %f486;
	setp.ltu.f32 	%p558, %f488, 0f47CE4780;
	@%p558 bra 	$L__BB1_561;
	setp.neu.f32 	%p559, %f488, 0f7F800000;
	@%p559 bra 	$L__BB1_556;
	mov.f32 	%f2122, 0f00000000;
	mul.rn.f32 	%f2880, %f486, %f2122;
	mov.b32 	%r3774, 0;
	bra.uni 	$L__BB1_561;
$L__BB1_556:
	mov.b32 	%r936, %f486;
	mov.b64 	%rd1670, 0;
	mov.b32 	%r3771, 0;
	mov.u64 	%rd1668, __cudart_i2opi_f;
	shl.b32 	%r2873, %r936, 8;
	or.b32  	%r2874, %r2873, -2147483648;
	mov.u64 	%rd1669, %rd2;
$L__BB1_557:
	.pragma "nounroll";
	ld.global.nc.u32 	%r2872, [%rd1668];
	mad.wide.u32 	%rd1233, %r2872, %r2874, %rd1670;
	shr.u64 	%rd1670, %rd1233, 32;
	st.local.u32 	[%rd1669], %rd1233;
	add.s32 	%r3771, %r3771, 1;
	add.s64 	%rd1669, %rd1669, 4;
	add.s64 	%rd1668, %rd1668, 4;
	setp.ne.s32 	%p560, %r3771, 6;
	@%p560 bra 	$L__BB1_557;
	shr.u32 	%r2875, %r936, 23;
	st.local.u32 	[%rd2+24], %rd1670;
	and.b32  	%r939, %r2875, 31;
	and.b32  	%r2876, %r2875, 224;
	add.s32 	%r2877, %r2876, -128;
	shr.u32 	%r2878, %r2877, 5;
	mul.wide.u32 	%rd1234, %r2878, 4;
	sub.s64 	%rd492, %rd2, %rd1234;
	ld.local.u32 	%r3772, [%rd492+24];
	ld.local.u32 	%r3773, [%rd492+20];
	setp.eq.s32 	%p561, %r939, 0;
	@%p561 bra 	$L__BB1_560;
	shf.l.wrap.b32 	%r3772, %r3773, %r3772, %r939;
	ld.local.u32 	%r2879, [%rd492+16];
	shf.l.wrap.b32 	%r3773, %r2879, %r3773, %r939;
$L__BB1_560:
	shr.u32 	%r2880, %r3772, 30;
	shf.l.wrap.b32 	%r2881, %r3773, %r3772, 2;
	shl.b32 	%r2882, %r3773, 2;
	shr.u32 	%r2883, %r2881, 31;
	add.s32 	%r2884, %r2883, %r2880;
	neg.s32 	%r2885, %r2884;
	setp.lt.s32 	%p562, %r936, 0;
	selp.b32 	%r3774, %r2885, %r2884, %p562;
	xor.b32  	%r2886, %r2881, %r936;
	shr.s32 	%r2887, %r2881, 31;
	xor.b32  	%r2888, %r2887, %r2881;
	xor.b32  	%r2889, %r2887, %r2882;
	cvt.u64.u32 	%rd1235, %r2888;
	shl.b64 	%rd1236, %rd1235, 32;
	cvt.u64.u32 	%rd1237, %r2889;
	or.b64  	%rd1238, %rd1236, %rd1237;
	cvt.rn.f64.s64 	%fd239, %rd1238;
	mul.f64 	%fd240, %fd239, 0d3BF921FB54442D19;
	cvt.rn.f32.f64 	%f2120, %fd240;
	neg.f32 	%f2121, %f2120;
	setp.lt.s32 	%p563, %r2886, 0;
	selp.f32 	%f2880, %f2121, %f2120, %p563;
$L__BB1_561:
	add.s32 	%r2891, %r3774, 1;
	mul.rn.f32 	%f2123, %f2880, %f2880;
	and.b32  	%r2892, %r3774, 1;
	setp.eq.b32 	%p564, %r2892, 1;
	selp.f32 	%f2124, %f2880, 0f3F800000, %p564;
	fma.rn.f32 	%f2125, %f2123, %f2124, 0f00000000;
	fma.rn.f32 	%f2126, %f2123, 0f37CBAC00, 0fBAB607ED;
	selp.f32 	%f2127, 0fB94D4153, %f2126, %p564;
	selp.f32 	%f2128, 0f3C0885E4, 0f3D2AAABB, %p564;
	fma.rn.f32 	%f2129, %f2127, %f2123, %f2128;
	selp.f32 	%f2130, 0fBE2AAAA8, 0fBEFFFFFF, %p564;
	fma.rn.f32 	%f2131, %f2129, %f2123, %f2130;
	fma.rn.f32 	%f2132, %f2131, %f2125, %f2124;
	and.b32  	%r2893, %r2891, 2;
	setp.eq.s32 	%p565, %r2893, 0;
	mov.f32 	%f2133, 0f00000000;
	sub.f32 	%f2134, %f2133, %f2132;
	selp.f32 	%f2135, %f2132, %f2134, %p565;
	mul.f32 	%f2136, %f484, 0f45368000;
	mul.f32 	%f492, %f2136, %f2135;
	mul.f32 	%f2137, %f492, 0f3F22F983;
	cvt.rni.s32.f32 	%r3782, %f2137;
	cvt.rn.f32.s32 	%f2138, %r3782;
	fma.rn.f32 	%f2139, %f2138, 0fBFC90FDA, %f492;
	fma.rn.f32 	%f2140, %f2138, 0fB3A22168, %f2139;
	fma.rn.f32 	%f2882, %f2138, 0fA7C234C5, %f2140;
	abs.f32 	%f494, %f492;
	setp.ltu.f32 	%p566, %f494, 0f47CE4780;
	mov.u32 	%r3778, %r3782;
	mov.f32 	%f2881, %f2882;
	@%p566 bra 	$L__BB1_569;
	setp.neu.f32 	%p567, %f494, 0f7F800000;
	@%p567 bra 	$L__BB1_564;
	mov.f32 	%f2143, 0f00000000;
	mul.rn.f32 	%f2881, %f492, %f2143;
	mov.b32 	%r3778, 0;
	bra.uni 	$L__BB1_569;
$L__BB1_564:
	mov.b32 	%r949, %f492;
	mov.b64 	%rd1673, 0;
	mov.b32 	%r3775, 0;
	mov.u64 	%rd1671, __cudart_i2opi_f;
	shl.b32 	%r2896, %r949, 8;
	or.b32  	%r2897, %r2896, -2147483648;
	mov.u64 	%rd1672, %rd2;
$L__BB1_565:
	.pragma "nounroll";
	ld.global.nc.u32 	%r2895, [%rd1671];
	mad.wide.u32 	%rd1241, %r2895, %r2897, %rd1673;
	shr.u64 	%rd1673, %rd1241, 32;
	st.local.u32 	[%rd1672], %rd1241;
	add.s32 	%r3775, %r3775, 1;
	add.s64 	%rd1672, %rd1672, 4;
	add.s64 	%rd1671, %rd1671, 4;
	setp.ne.s32 	%p568, %r3775, 6;
	@%p568 bra 	$L__BB1_565;
	shr.u32 	%r2898, %r949, 23;
	st.local.u32 	[%rd2+24], %rd1673;
	and.b32  	%r952, %r2898, 31;
	and.b32  	%r2899, %r2898, 224;
	add.s32 	%r2900, %r2899, -128;
	shr.u32 	%r2901, %r2900, 5;
	mul.wide.u32 	%rd1242, %r2901, 4;
	sub.s64 	%rd499, %rd2, %rd1242;
	ld.local.u32 	%r3776, [%rd499+24];
	ld.local.u32 	%r3777, [%rd499+20];
	setp.eq.s32 	%p569, %r952, 0;
	@%p569 bra 	$L__BB1_568;
	shf.l.wrap.b32 	%r3776, %r3777, %r3776, %r952;
	ld.local.u32 	%r2902, [%rd499+16];
	shf.l.wrap.b32 	%r3777, %r2902, %r3777, %r952;
$L__BB1_568:
	shr.u32 	%r2903, %r3776, 30;
	shf.l.wrap.b32 	%r2904, %r3777, %r3776, 2;
	shl.b32 	%r2905, %r3777, 2;
	shr.u32 	%r2906, %r2904, 31;
	add.s32 	%r2907, %r2906, %r2903;
	neg.s32 	%r2908, %r2907;
	setp.lt.s32 	%p570, %r949, 0;
	selp.b32 	%r3778, %r2908, %r2907, %p570;
	xor.b32  	%r2909, %r2904, %r949;
	shr.s32 	%r2910, %r2904, 31;
	xor.b32  	%r2911, %r2910, %r2904;
	xor.b32  	%r2912, %r2910, %r2905;
	cvt.u64.u32 	%rd1243, %r2911;
	shl.b64 	%rd1244, %rd1243, 32;
	cvt.u64.u32 	%rd1245, %r2912;
	or.b64  	%rd1246, %rd1244, %rd1245;
	cvt.rn.f64.s64 	%fd241, %rd1246;
	mul.f64 	%fd242, %fd241, 0d3BF921FB54442D19;
	cvt.rn.f32.f64 	%f2141, %fd242;
	neg.f32 	%f2142, %f2141;
	setp.lt.s32 	%p571, %r2909, 0;
	selp.f32 	%f2881, %f2142, %f2141, %p571;
$L__BB1_569:
	add.s32 	%r2914, %r3778, 1;
	mul.rn.f32 	%f2144, %f2881, %f2881;
	and.b32  	%r2915, %r3778, 1;
	setp.eq.b32 	%p573, %r2915, 1;
	selp.f32 	%f2145, %f2881, 0f3F800000, %p573;
	fma.rn.f32 	%f2146, %f2144, %f2145, 0f00000000;
	fma.rn.f32 	%f2147, %f2144, 0f37CBAC00, 0fBAB607ED;
	selp.f32 	%f2148, 0fB94D4153, %f2147, %p573;
	selp.f32 	%f2149, 0f3C0885E4, 0f3D2AAABB, %p573;
	fma.rn.f32 	%f2150, %f2148, %f2144, %f2149;
	selp.f32 	%f2151, 0fBE2AAAA8, 0fBEFFFFFF, %p573;
	fma.rn.f32 	%f2152, %f2150, %f2144, %f2151;
	fma.rn.f32 	%f2153, %f2152, %f2146, %f2145;
	and.b32  	%r2916, %r2914, 2;
	setp.eq.s32 	%p574, %r2916, 0;
	mov.f32 	%f2154, 0f00000000;
	sub.f32 	%f2155, %f2154, %f2153;
	selp.f32 	%f498, %f2153, %f2155, %p574;
	@%p566 bra 	$L__BB1_577;
	setp.neu.f32 	%p575, %f494, 0f7F800000;
	@%p575 bra 	$L__BB1_572;
	mov.f32 	%f2158, 0f00000000;
	mul.rn.f32 	%f2882, %f492, %f2158;
	mov.b32 	%r3782, 0;
	bra.uni 	$L__BB1_577;
$L__BB1_572:
	mov.b32 	%r961, %f492;
	mov.b64 	%rd1676, 0;
	mov.b32 	%r3779, 0;
	mov.u64 	%rd1674, __cudart_i2opi_f;
	shl.b32 	%r2919, %r961, 8;
	or.b32  	%r2920, %r2919, -2147483648;
	mov.u64 	%rd1675, %rd2;
$L__BB1_573:
	.pragma "nounroll";
	ld.global.nc.u32 	%r2918, [%rd1674];
	mad.wide.u32 	%rd1249, %r2918, %r2920, %rd1676;
	shr.u64 	%rd1676, %rd1249, 32;
	st.local.u32 	[%rd1675], %rd1249;
	add.s32 	%r3779, %r3779, 1;
	add.s64 	%rd1675, %rd1675, 4;
	add.s64 	%rd1674, %rd1674, 4;
	setp.ne.s32 	%p576, %r3779, 6;
	@%p576 bra 	$L__BB1_573;
	shr.u32 	%r2921, %r961, 23;
	st.local.u32 	[%rd2+24], %rd1676;
	and.b32  	%r964, %r2921, 31;
	and.b32  	%r2922, %r2921, 224;
	add.s32 	%r2923, %r2922, -128;
	shr.u32 	%r2924, %r2923, 5;
	mul.wide.u32 	%rd1250, %r2924, 4;
	sub.s64 	%rd506, %rd2, %rd1250;
	ld.local.u32 	%r3780, [%rd506+24];
	ld.local.u32 	%r3781, [%rd506+20];
	setp.eq.s32 	%p577, %r964, 0;
	@%p577 bra 	$L__BB1_576;
	shf.l.wrap.b32 	%r3780, %r3781, %r3780, %r964;
	ld.local.u32 	%r2925, [%rd506+16];
	shf.l.wrap.b32 	%r3781, %r2925, %r3781, %r964;
$L__BB1_576:
	shr.u32 	%r2926, %r3780, 30;
	shf.l.wrap.b32 	%r2927, %r3781, %r3780, 2;
	shl.b32 	%r2928, %r3781, 2;
	shr.u32 	%r2929, %r2927, 31;
	add.s32 	%r2930, %r2929, %r2926;
	neg.s32 	%r2931, %r2930;
	setp.lt.s32 	%p578, %r961, 0;
	selp.b32 	%r3782, %r2931, %r2930, %p578;
	xor.b32  	%r2932, %r2927, %r961;
	shr.s32 	%r2933, %r2927, 31;
	xor.b32  	%r2934, %r2933, %r2927;
	xor.b32  	%r2935, %r2933, %r2928;
	cvt.u64.u32 	%rd1251, %r2934;
	shl.b64 	%rd1252, %rd1251, 32;
	cvt.u64.u32 	%rd1253, %r2935;
	or.b64  	%rd1254, %rd1252, %rd1253;
	cvt.rn.f64.s64 	%fd243, %rd1254;
	mul.f64 	%fd244, %fd243, 0d3BF921FB54442D19;
	cvt.rn.f32.f64 	%f2156, %fd244;
	neg.f32 	%f2157, %f2156;
	setp.lt.s32 	%p579, %r2932, 0;
	selp.f32 	%f2882, %f2157, %f2156, %p579;
$L__BB1_577:
	cvt.rn.f64.s32 	%fd245, %r864;
	div.rn.f64 	%fd246, %fd245, %fd20;
	cvt.rzi.s32.f64 	%r2937, %fd246;
	add.s32 	%r2938, %r2937, -1;
	div.rn.f64 	%fd247, %fd4, %fd20;
	cvt.rzi.s32.f64 	%r2939, %fd247;
	setp.eq.s32 	%p580, %r2939, %r2938;
	shl.b32 	%r2940, %r865, 1;
	cvt.rn.f64.s32 	%fd248, %r2940;
	div.rn.f64 	%fd249, %fd248, %fd20;
	mul.rn.f32 	%f2159, %f2882, %f2882;
	and.b32  	%r2941, %r3782, 1;
	setp.eq.b32 	%p581, %r2941, 1;
	selp.f32 	%f2160, 0f3F800000, %f2882, %p581;
	fma.rn.f32 	%f2161, %f2159, %f2160, 0f00000000;
	fma.rn.f32 	%f2162, %f2159, 0f37CBAC00, 0fBAB607ED;
	selp.f32 	%f2163, %f2162, 0fB94D4153, %p581;
	selp.f32 	%f2164, 0f3D2AAABB, 0f3C0885E4, %p581;
	fma.rn.f32 	%f2165, %f2163, %f2159, %f2164;
	selp.f32 	%f2166, 0fBEFFFFFF, 0fBE2AAAA8, %p581;
	fma.rn.f32 	%f2167, %f2165, %f2159, %f2166;
	fma.rn.f32 	%f2168, %f2167, %f2161, %f2160;
	and.b32  	%r2942, %r3782, 2;
	setp.eq.s32 	%p582, %r2942, 0;
	mov.f32 	%f2169, 0f00000000;
	sub.f32 	%f2170, %f2169, %f2168;
	selp.f32 	%f2171, %f2168, %f2170, %p582;
	cvt.rn.f32.f64 	%f2172, %fd21;
	sub.f32 	%f502, %f2172, %f476;
	mul.f32 	%f2173, %f474, %f2171;
	fma.rn.f32 	%f2174, %f502, %f498, %f2173;
	cvt.rn.f64.s32 	%fd250, %r866;
	sub.f64 	%fd251, %fd21, %fd250;
	cvt.rn.f32.f64 	%f2175, %fd251;
	mul.f32 	%f2176, %f2175, %f2175;
	mul.f32 	%f2177, %f2176, %f2175;
	fma.rn.f32 	%f2178, %f2175, 0f40C00000, 0fC1700000;
	fma.rn.f32 	%f2179, %f2178, %f2175, 0f41200000;
	mul.f32 	%f503, %f2177, %f2179;
	sub.f32 	%f2180, %f2174, %f475;
	fma.rn.f32 	%f504, %f503, %f2180, %f475;
	sub.f64 	%fd252, %fd22, %fd249;
	selp.f64 	%fd253, %fd252, %fd22, %p580;
	cvt.rn.f32.f64 	%f505, %fd253;
	selp.f64 	%fd254, %fd249, 0d0000000000000000, %p580;
	add.s32 	%r2943, %r867, 1;
	cvt.rn.f64.s32 	%fd255, %r2943;
	sub.f64 	%fd256, %fd255, %fd254;
	cvt.rzi.s32.f64 	%r2944, %fd256;
	cvt.rn.f32.s32 	%f506, %r2944;
	mul.f32 	%f507, %f506, 0f48274F00;
	add.f32 	%f2181, %f446, %f507;
	add.f32 	%f508, %f2181, 0f460B4000;
	mul.f32 	%f2182, %f508, 0f3F22F983;
	cvt.rni.s32.f32 	%r3786, %f2182;
	cvt.rn.f32.s32 	%f2183, %r3786;
	fma.rn.f32 	%f2184, %f2183, 0fBFC90FDA, %f508;
	fma.rn.f32 	%f2185, %f2183, 0fB3A22168, %f2184;
	fma.rn.f32 	%f2883, %f2183, 0fA7C234C5, %f2185;
	abs.f32 	%f510, %f508;
	setp.ltu.f32 	%p583, %f510, 0f47CE4780;
	@%p583 bra 	$L__BB1_585;
	setp.neu.f32 	%p584, %f510, 0f7F800000;
	@%p584 bra 	$L__BB1_580;
	mov.f32 	%f2188, 0f00000000;
	mul.rn.f32 	%f2883, %f508, %f2188;
	mov.b32 	%r3786, 0;
	bra.uni 	$L__BB1_585;
$L__BB1_580:
	mov.b32 	%r974, %f508;
	shl.b32 	%r2946, %r974, 8;
	or.b32  	%r975, %r2946, -2147483648;
	mov.b64 	%rd1679, 0;
	mov.b32 	%r3783, 0;
	mov.u64 	%rd1677, __cudart_i2opi_f;
	mov.u64 	%rd1678, %rd2;
$L__BB1_581:
	.pragma "nounroll";
	ld.global.nc.u32 	%r2947, [%rd1677];
	mad.wide.u32 	%rd1257, %r2947, %r975, %rd1679;
	shr.u64 	%rd1679, %rd1257, 32;
	st.local.u32 	[%rd1678], %rd1257;
	add.s32 	%r3783, %r3783, 1;
	add.s64 	%rd1678, %rd1678, 4;
	add.s64 	%rd1677, %rd1677, 4;
	setp.ne.s32 	%p585, %r3783, 6;
	@%p585 bra 	$L__BB1_581;
	shr.u32 	%r2948, %r974, 23;
	st.local.u32 	[%rd2+24], %rd1679;
	and.b32  	%r978, %r2948, 31;
	and.b32  	%r2949, %r2948, 224;
	add.s32 	%r2950, %r2949, -128;
	shr.u32 	%r2951, %r2950, 5;
	mul.wide.u32 	%rd1258, %r2951, 4;
	sub.s64 	%rd513, %rd2, %rd1258;
	ld.local.u32 	%r3784, [%rd513+24];
	ld.local.u32 	%r3785, [%rd513+20];
	setp.eq.s32 	%p586, %r978, 0;
	@%p586 bra 	$L__BB1_584;
	shf.l.wrap.b32 	%r3784, %r3785, %r3784, %r978;
	ld.local.u32 	%r2952, [%rd513+16];
	shf.l.wrap.b32 	%r3785, %r2952, %r3785, %r978;
$L__BB1_584:
	shr.u32 	%r2953, %r3784, 30;
	shf.l.wrap.b32 	%r2954, %r3785, %r3784, 2;
	shl.b32 	%r2955, %r3785, 2;
	shr.u32 	%r2956, %r2954, 31;
	add.s32 	%r2957, %r2956, %r2953;
	neg.s32 	%r2958, %r2957;
	setp.lt.s32 	%p587, %r974, 0;
	selp.b32 	%r3786, %r2958, %r2957, %p587;
	xor.b32  	%r2959, %r2954, %r974;
	shr.s32 	%r2960, %r2954, 31;
	xor.b32  	%r2961, %r2960, %r2954;
	xor.b32  	%r2962, %r2960, %r2955;
	cvt.u64.u32 	%rd1259, %r2961;
	shl.b64 	%rd1260, %rd1259, 32;
	cvt.u64.u32 	%rd1261, %r2962;
	or.b64  	%rd1262, %rd1260, %rd1261;
	cvt.rn.f64.s64 	%fd257, %rd1262;
	mul.f64 	%fd258, %fd257, 0d3BF921FB54442D19;
	cvt.rn.f32.f64 	%f2186, %fd258;
	neg.f32 	%f2187, %f2186;
	setp.lt.s32 	%p588, %r2959, 0;
	selp.f32 	%f2883, %f2187, %f2186, %p588;
$L__BB1_585:
	mul.rn.f32 	%f2189, %f2883, %f2883;
	and.b32  	%r2964, %r3786, 1;
	setp.eq.b32 	%p589, %r2964, 1;
	selp.f32 	%f2190, 0f3F800000, %f2883, %p589;
	fma.rn.f32 	%f2191, %f2189, %f2190, 0f00000000;
	fma.rn.f32 	%f2192, %f2189, 0f37CBAC00, 0fBAB607ED;
	selp.f32 	%f2193, %f2192, 0fB94D4153, %p589;
	selp.f32 	%f2194, 0f3D2AAABB, 0f3C0885E4, %p589;
	fma.rn.f32 	%f2195, %f2193, %f2189, %f2194;
	selp.f32 	%f2196, 0fBEFFFFFF, 0fBE2AAAA8, %p589;
	fma.rn.f32 	%f2197, %f2195, %f2189, %f2196;
	fma.rn.f32 	%f2198, %f2197, %f2191, %f2190;
	and.b32  	%r2965, %r3786, 2;
	setp.eq.s32 	%p590, %r2965, 0;
	mov.f32 	%f2199, 0f00000000;
	sub.f32 	%f2200, %f2199, %f2198;
	selp.f32 	%f514, %f2198, %f2200, %p590;
	mul.f32 	%f2201, %f456, %f506;
	fma.rn.f32 	%f515, %f2201, 0f4854BA00, 0f46187800;
	mul.f32 	%f2202, %f515, 0f3F22F983;
	cvt.rni.s32.f32 	%r3790, %f2202;
	cvt.rn.f32.s32 	%f2203, %r3790;
	fma.rn.f32 	%f2204, %f2203, 0fBFC90FDA, %f515;
	fma.rn.f32 	%f2205, %f2203, 0fB3A22168, %f2204;
	fma.rn.f32 	%f2884, %f2203, 0fA7C234C5, %f2205;
	abs.f32 	%f517, %f515;
	setp.ltu.f32 	%p591, %f517, 0f47CE4780;
	@%p591 bra 	$L__BB1_593;
	setp.neu.f32 	%p592, %f517, 0f7F800000;
	@%p592 bra 	$L__BB1_588;
	mov.f32 	%f2208, 0f00000000;
	mul.rn.f32 	%f2884, %f515, %f2208;
	mov.b32 	%r3790, 0;
	bra.uni 	$L__BB1_593;
$L__BB1_588:
	mov.b32 	%r988, %f515;
	shl.b32 	%r2967, %r988, 8;
	or.b32  	%r989, %r2967, -2147483648;
	mov.b64 	%rd1682, 0;
	mov.b32 	%r3787, 0;
	mov.u64 	%rd1680, __cudart_i2opi_f;
	mov.u64 	%rd1681, %rd2;
$L__BB1_589:
	.pragma "nounroll";
	ld.global.nc.u32 	%r2968, [%rd1680];
	mad.wide.u32 	%rd1265, %r2968, %r989, %rd1682;
	shr.u64 	%rd1682, %rd1265, 32;
	st.local.u32 	[%rd1681], %rd1265;
	add.s32 	%r3787, %r3787, 1;
	add.s64 	%rd1681, %rd1681, 4;
	add.s64 	%rd1680, %rd1680, 4;
	setp.ne.s32 	%p593, %r3787, 6;
	@%p593 bra 	$L__BB1_589;
	shr.u32 	%r2969, %r988, 23;
	st.local.u32 	[%rd2+24], %rd1682;
	and.b32  	%r992, %r2969, 31;
	and.b32  	%r2970, %r2969, 224;
	add.s32 	%r2971, %r2970, -128;
	shr.u32 	%r2972, %r2971, 5;
	mul.wide.u32 	%rd1266, %r2972, 4;
	sub.s64 	%rd520, %rd2, %rd1266;
	ld.local.u32 	%r3788, [%rd520+24];
	ld.local.u32 	%r3789, [%rd520+20];
	setp.eq.s32 	%p594, %r992, 0;
	@%p594 bra 	$L__BB1_592;
	shf.l.wrap.b32 	%r3788, %r3789, %r3788, %r992;
	ld.local.u32 	%r2973, [%rd520+16];
	shf.l.wrap.b32 	%r3789, %r2973, %r3789, %r992;
$L__BB1_592:
	shr.u32 	%r2974, %r3788, 30;
	shf.l.wrap.b32 	%r2975, %r3789, %r3788, 2;
	shl.b32 	%r2976, %r3789, 2;
	shr.u32 	%r2977, %r2975, 31;
	add.s32 	%r2978, %r2977, %r2974;
	neg.s32 	%r2979, %r2978;
	setp.lt.s32 	%p595, %r988, 0;
	selp.b32 	%r3790, %r2979, %r2978, %p595;
	xor.b32  	%r2980, %r2975, %r988;
	shr.s32 	%r2981, %r2975, 31;
	xor.b32  	%r2982, %r2981, %r2975;
	xor.b32  	%r2983, %r2981, %r2976;
	cvt.u64.u32 	%rd1267, %r2982;
	shl.b64 	%rd1268, %rd1267, 32;
	cvt.u64.u32 	%rd1269, %r2983;
	or.b64  	%rd1270, %rd1268, %rd1269;
	cvt.rn.f64.s64 	%fd259, %rd1270;
	mul.f64 	%fd260, %fd259, 0d3BF921FB54442D19;
	cvt.rn.f32.f64 	%f2206, %fd260;
	neg.f32 	%f2207, %f2206;
	setp.lt.s32 	%p596, %r2980, 0;
	selp.f32 	%f2884, %f2207, %f2206, %p596;
$L__BB1_593:
	add.s32 	%r2985, %r3790, 1;
	mul.rn.f32 	%f2209, %f2884, %f2884;
	and.b32  	%r2986, %r3790, 1;
	setp.eq.b32 	%p597, %r2986, 1;
	selp.f32 	%f2210, %f2884, 0f3F800000, %p597;
	fma.rn.f32 	%f2211, %f2209, %f2210, 0f00000000;
	fma.rn.f32 	%f2212, %f2209, 0f37CBAC00, 0fBAB607ED;
	selp.f32 	%f2213, 0fB94D4153, %f2212, %p597;
	selp.f32 	%f2214, 0f3C0885E4, 0f3D2AAABB, %p597;
	fma.rn.f32 	%f2215, %f2213, %f2209, %f2214;
	selp.f32 	%f2216, 0fBE2AAAA8, 0fBEFFFFFF, %p597;
	fma.rn.f32 	%f2217, %f2215, %f2209, %f2216;
	fma.rn.f32 	%f2218, %f2217, %f2211, %f2210;
	and.b32  	%r2987, %r2985, 2;
	setp.eq.s32 	%p598, %r2987, 0;
	mov.f32 	%f2219, 0f00000000;
	sub.f32 	%f2220, %f2219, %f2218;
	selp.f32 	%f2221, %f2218, %f2220, %p598;
	mul.f32 	%f2222, %f514, 0f45368000;
	mul.f32 	%f521, %f2222, %f2221;
	mul.f32 	%f2223, %f521, 0f3F22F983;
	cvt.rni.s32.f32 	%r3798, %f2223;
	cvt.rn.f32.s32 	%f2224, %r3798;
	fma.rn.f32 	%f2225, %f2224, 0fBFC90FDA, %f521;
	fma.rn.f32 	%f2226, %f2224, 0fB3A22168, %f2225;
	fma.rn.f32 	%f2886, %f2224, 0fA7C234C5, %f2226;
	abs.f32 	%f523, %f521;
	setp.ltu.f32 	%p599, %f523, 0f47CE4780;
	mov.u32 	%r3794, %r3798;
	mov.f32 	%f2885, %f2886;
	@%p599 bra 	$L__BB1_601;
	setp.neu.f32 	%p600, %f523, 0f7F800000;
	@%p600 bra 	$L__BB1_596;
	mov.f32 	%f2229, 0f00000000;
	mul.rn.f32 	%f2885, %f521, %f2229;
	mov.b32 	%r3794, 0;
	bra.uni 	$L__BB1_601;
$L__BB1_596:
	mov.b32 	%r1002, %f521;
	mov.b64 	%rd1685, 0;
	mov.b32 	%r3791, 0;
	mov.u64 	%rd1683, __cudart_i2opi_f;
	shl.b32 	%r2990, %r1002, 8;
	or.b32  	%r2991, %r2990, -2147483648;
	mov.u64 	%rd1684, %rd2;
$L__BB1_597:
	.pragma "nounroll";
	ld.global.nc.u32 	%r2989, [%rd1683];
	mad.wide.u32 	%rd1273, %r2989, %r2991, %rd1685;
	shr.u64 	%rd1685, %rd1273, 32;
	st.local.u32 	[%rd1684], %rd1273;
	add.s32 	%r3791, %r3791, 1;
	add.s64 	%rd1684, %rd1684, 4;
	add.s64 	%rd1683, %rd1683, 4;
	setp.ne.s32 	%p601, %r3791, 6;
	@%p601 bra 	$L__BB1_597;
	shr.u32 	%r2992, %r1002, 23;
	st.local.u32 	[%rd2+24], %rd1685;
	and.b32  	%r1005, %r2992, 31;
	and.b32  	%r2993, %r2992, 224;
	add.s32 	%r2994, %r2993, -128;
	shr.u32 	%r2995, %r2994, 5;
	mul.wide.u32 	%rd1274, %r2995, 4;
	sub.s64 	%rd527, %rd2, %rd1274;
	ld.local.u32 	%r3792, [%rd527+24];
	ld.local.u32 	%r3793, [%rd527+20];
	setp.eq.s32 	%p602, %r1005, 0;
	@%p602 bra 	$L__BB1_600;
	shf.l.wrap.b32 	%r3792, %r3793, %r3792, %r1005;
	ld.local.u32 	%r2996, [%rd527+16];
	shf.l.wrap.b32 	%r3793, %r2996, %r3793, %r1005;
$L__BB1_600:
	shr.u32 	%r2997, %r3792, 30;
	shf.l.wrap.b32 	%r2998, %r3793, %r3792, 2;
	shl.b32 	%r2999, %r3793, 2;
	shr.u32 	%r3000, %r2998, 31;
	add.s32 	%r3001, %r3000, %r2997;
	neg.s32 	%r3002, %r3001;
	setp.lt.s32 	%p603, %r1002, 0;
	selp.b32 	%r3794, %r3002, %r3001, %p603;
	xor.b32  	%r3003, %r2998, %r1002;
	shr.s32 	%r3004, %r2998, 31;
	xor.b32  	%r3005, %r3004, %r2998;
	xor.b32  	%r3006, %r3004, %r2999;
	cvt.u64.u32 	%rd1275, %r3005;
	shl.b64 	%rd1276, %rd1275, 32;
	cvt.u64.u32 	%rd1277, %r3006;
	or.b64  	%rd1278, %rd1276, %rd1277;
	cvt.rn.f64.s64 	%fd261, %rd1278;
	mul.f64 	%fd262, %fd261, 0d3BF921FB54442D19;
	cvt.rn.f32.f64 	%f2227, %fd262;
	neg.f32 	%f2228, %f2227;
	setp.lt.s32 	%p604, %r3003, 0;
	selp.f32 	%f2885, %f2228, %f2227, %p604;
$L__BB1_601:
	add.s32 	%r3008, %r3794, 1;
	mul.rn.f32 	%f2230, %f2885, %f2885;
	and.b32  	%r3009, %r3794, 1;
	setp.eq.b32 	%p606, %r3009, 1;
	selp.f32 	%f2231, %f2885, 0f3F800000, %p606;
	fma.rn.f32 	%f2232, %f2230, %f2231, 0f00000000;
	fma.rn.f32 	%f2233, %f2230, 0f37CBAC00, 0fBAB607ED;
	selp.f32 	%f2234, 0fB94D4153, %f2233, %p606;
	selp.f32 	%f2235, 0f3C0885E4, 0f3D2AAABB, %p606;
	fma.rn.f32 	%f2236, %f2234, %f2230, %f2235;
	selp.f32 	%f2237, 0fBE2AAAA8, 0fBEFFFFFF, %p606;
	fma.rn.f32 	%f2238, %f2236, %f2230, %f2237;
	fma.rn.f32 	%f2239, %f2238, %f2232, %f2231;
	and.b32  	%r3010, %r3008, 2;
	setp.eq.s32 	%p607, %r3010, 0;
	mov.f32 	%f2240, 0f00000000;
	sub.f32 	%f2241, %f2240, %f2239;
	selp.f32 	%f527, %f2239, %f2241, %p607;
	@%p599 bra 	$L__BB1_609;
	setp.neu.f32 	%p608, %f523, 0f7F800000;
	@%p608 bra 	$L__BB1_604;
	mov.f32 	%f2244, 0f00000000;
	mul.rn.f32 	%f2886, %f521, %f2244;
	mov.b32 	%r3798, 0;
	bra.uni 	$L__BB1_609;
$L__BB1_604:
	mov.b32 	%r1014, %f521;
	shl.b32 	%r3012, %r1014, 8;
	or.b32  	%r1015, %r3012, -2147483648;
	mov.b64 	%rd1688, 0;
	mov.b32 	%r3795, 0;
	mov.u64 	%rd1686, __cudart_i2opi_f;
	mov.u64 	%rd1687, %rd2;
$L__BB1_605:
	.pragma "nounroll";
	ld.global.nc.u32 	%r3013, [%rd1686];
	mad.wide.u32 	%rd1281, %r3013, %r1015, %rd1688;
	shr.u64 	%rd1688, %rd1281, 32;
	st.local.u32 	[%rd1687], %rd1281;
	add.s32 	%r3795, %r3795, 1;
	add.s64 	%rd1687, %rd1687, 4;
	add.s64 	%rd1686, %rd1686, 4;
	setp.ne.s32 	%p609, %r3795, 6;
	@%p609 bra 	$L__BB1_605;
	shr.u32 	%r3014, %r1014, 23;
	st.local.u32 	[%rd2+24], %rd1688;
	and.b32  	%r1018, %r3014, 31;
	and.b32  	%r3015, %r3014, 224;
	add.s32 	%r3016, %r3015, -128;
	shr.u32 	%r3017, %r3016, 5;
	mul.wide.u32 	%rd1282, %r3017, 4;
	sub.s64 	%rd534, %rd2, %rd1282;
	ld.local.u32 	%r3796, [%rd534+24];
	ld.local.u32 	%r3797, [%rd534+20];
	setp.eq.s32 	%p610, %r1018, 0;
	@%p610 bra 	$L__BB1_608;
	shf.l.wrap.b32 	%r3796, %r3797, %r3796, %r1018;
	ld.local.u32 	%r3018, [%rd534+16];
	shf.l.wrap.b32 	%r3797, %r3018, %r3797, %r1018;
$L__BB1_608:
	shr.u32 	%r3019, %r3796, 30;
	shf.l.wrap.b32 	%r3020, %r3797, %r3796, 2;
	shl.b32 	%r3021, %r3797, 2;
	shr.u32 	%r3022, %r3020, 31;
	add.s32 	%r3023, %r3022, %r3019;
	neg.s32 	%r3024, %r3023;
	setp.lt.s32 	%p611, %r1014, 0;
	selp.b32 	%r3798, %r3024, %r3023, %p611;
	xor.b32  	%r3025, %r3020, %r1014;
	shr.s32 	%r3026, %r3020, 31;
	xor.b32  	%r3027, %r3026, %r3020;
	xor.b32  	%r3028, %r3026, %r3021;
	cvt.u64.u32 	%rd1283, %r3027;
	shl.b64 	%rd1284, %rd1283, 32;
	cvt.u64.u32 	%rd1285, %r3028;
	or.b64  	%rd1286, %rd1284, %rd1285;
	cvt.rn.f64.s64 	%fd263, %rd1286;
	mul.f64 	%fd264, %fd263, 0d3BF921FB54442D19;
	cvt.rn.f32.f64 	%f2242, %fd264;
	neg.f32 	%f2243, %f2242;
	setp.lt.s32 	%p612, %r3025, 0;
	selp.f32 	%f2886, %f2243, %f2242, %p612;
$L__BB1_609:
	mul.rn.f32 	%f2245, %f2886, %f2886;
	and.b32  	%r3030, %r3798, 1;
	setp.eq.b32 	%p613, %r3030, 1;
	selp.f32 	%f2246, 0f3F800000, %f2886, %p613;
	fma.rn.f32 	%f2247, %f2245, %f2246, 0f00000000;
	fma.rn.f32 	%f2248, %f2245, 0f37CBAC00, 0fBAB607ED;
	selp.f32 	%f2249, %f2248, 0fB94D4153, %p613;
	selp.f32 	%f2250, 0f3D2AAABB, 0f3C0885E4, %p613;
	fma.rn.f32 	%f2251, %f2249, %f2245, %f2250;
	selp.f32 	%f2252, 0fBEFFFFFF, 0fBE2AAAA8, %p613;
	fma.rn.f32 	%f2253, %f2251, %f2245, %f2252;
	fma.rn.f32 	%f2254, %f2253, %f2247, %f2246;
	and.b32  	%r3031, %r3798, 2;
	setp.eq.s32 	%p614, %r3031, 0;
	mov.f32 	%f2255, 0f00000000;
	sub.f32 	%f2256, %f2255, %f2254;
	selp.f32 	%f2257, %f2254, %f2256, %p614;
	sub.f32 	%f531, %f505, %f506;
	mul.f32 	%f2258, %f531, %f2257;
	fma.rn.f32 	%f532, %f473, %f527, %f2258;
	add.f32 	%f2259, %f477, %f507;
	add.f32 	%f533, %f2259, 0f460B4000;
	mul.f32 	%f2260, %f533, 0f3F22F983;
	cvt.rni.s32.f32 	%r3802, %f2260;
	cvt.rn.f32.s32 	%f2261, %r3802;
	fma.rn.f32 	%f2262, %f2261, 0fBFC90FDA, %f533;
	fma.rn.f32 	%f2263, %f2261, 0fB3A22168, %f2262;
	fma.rn.f32 	%f2887, %f2261, 0fA7C234C5, %f2263;
	abs.f32 	%f535, %f533;
	setp.ltu.f32 	%p615, %f535, 0f47CE4780;
	@%p615 bra 	$L__BB1_617;
	setp.neu.f32 	%p616, %f535, 0f7F800000;
	@%p616 bra 	$L__BB1_612;
	mov.f32 	%f2266, 0f00000000;
	mul.rn.f32 	%f2887, %f533, %f2266;
	mov.b32 	%r3802, 0;
	bra.uni 	$L__BB1_617;
$L__BB1_612:
	mov.b32 	%r1028, %f533;
	shl.b32 	%r3033, %r1028, 8;
	or.b32  	%r1029, %r3033, -2147483648;
	mov.b64 	%rd1691, 0;
	mov.b32 	%r3799, 0;
	mov.u64 	%rd1689, __cudart_i2opi_f;
	mov.u64 	%rd1690, %rd2;
$L__BB1_613:
	.pragma "nounroll";
	ld.global.nc.u32 	%r3034, [%rd1689];
	mad.wide.u32 	%rd1289, %r3034, %r1029, %rd1691;
	shr.u64 	%rd1691, %rd1289, 32;
	st.local.u32 	[%rd1690], %rd1289;
	add.s32 	%r3799, %r3799, 1;
	add.s64 	%rd1690, %rd1690, 4;
	add.s64 	%rd1689, %rd1689, 4;
	setp.ne.s32 	%p617, %r3799, 6;
	@%p617 bra 	$L__BB1_613;
	shr.u32 	%r3035, %r1028, 23;
	st.local.u32 	[%rd2+24], %rd1691;
	and.b32  	%r1032, %r3035, 31;
	and.b32  	%r3036, %r3035, 224;
	add.s32 	%r3037, %r3036, -128;
	shr.u32 	%r3038, %r3037, 5;
	mul.wide.u32 	%rd1290, %r3038, 4;
	sub.s64 	%rd541, %rd2, %rd1290;
	ld.local.u32 	%r3800, [%rd541+24];
	ld.local.u32 	%r3801, [%rd541+20];
	setp.eq.s32 	%p618, %r1032, 0;
	@%p618 bra 	$L__BB1_616;
	shf.l.wrap.b32 	%r3800, %r3801, %r3800, %r1032;
	ld.local.u32 	%r3039, [%rd541+16];
	shf.l.wrap.b32 	%r3801, %r3039, %r3801, %r1032;
$L__BB1_616:
	shr.u32 	%r3040, %r3800, 30;
	shf.l.wrap.b32 	%r3041, %r3801, %r3800, 2;
	shl.b32 	%r3042, %r3801, 2;
	shr.u32 	%r3043, %r3041, 31;
	add.s32 	%r3044, %r3043, %r3040;
	neg.s32 	%r3045, %r3044;
	setp.lt.s32 	%p619, %r1028, 0;
	selp.b32 	%r3802, %r3045, %r3044, %p619;
	xor.b32  	%r3046, %r3041, %r1028;
	shr.s32 	%r3047, %r3041, 31;
	xor.b32  	%r3048, %r3047, %r3041;
	xor.b32  	%r3049, %r3047, %r3042;
	cvt.u64.u32 	%rd1291, %r3048;
	shl.b64 	%rd1292, %rd1291, 32;
	cvt.u64.u32 	%rd1293, %r3049;
	or.b64  	%rd1294, %rd1292, %rd1293;
	cvt.rn.f64.s64 	%fd265, %rd1294;
	mul.f64 	%fd266, %fd265, 0d3BF921FB54442D19;
	cvt.rn.f32.f64 	%f2264, %fd266;
	neg.f32 	%f2265, %f2264;
	setp.lt.s32 	%p620, %r3046, 0;
	selp.f32 	%f2887, %f2265, %f2264, %p620;
$L__BB1_617:
	mul.rn.f32 	%f2267, %f2887, %f2887;
	and.b32  	%r3051, %r3802, 1;
	setp.eq.b32 	%p621, %r3051, 1;
	selp.f32 	%f2268, 0f3F800000, %f2887, %p621;
	fma.rn.f32 	%f2269, %f2267, %f2268, 0f00000000;
	fma.rn.f32 	%f2270, %f2267, 0f37CBAC00, 0fBAB607ED;
	selp.f32 	%f2271, %f2270, 0fB94D4153, %p621;
	selp.f32 	%f2272, 0f3D2AAABB, 0f3C0885E4, %p621;
	fma.rn.f32 	%f2273, %f2271, %f2267, %f2272;
	selp.f32 	%f2274, 0fBEFFFFFF, 0fBE2AAAA8, %p621;
	fma.rn.f32 	%f2275, %f2273, %f2267, %f2274;
	fma.rn.f32 	%f2276, %f2275, %f2269, %f2268;
	and.b32  	%r3052, %r3802, 2;
	setp.eq.s32 	%p622, %r3052, 0;
	mov.f32 	%f2277, 0f00000000;
	sub.f32 	%f2278, %f2277, %f2276;
	selp.f32 	%f539, %f2276, %f2278, %p622;
	mul.f32 	%f2279, %f485, %f506;
	fma.rn.f32 	%f540, %f2279, 0f4854BA00, 0f46187800;
	mul.f32 	%f2280, %f540, 0f3F22F983;
	cvt.rni.s32.f32 	%r3806, %f2280;
	cvt.rn.f32.s32 	%f2281, %r3806;
	fma.rn.f32 	%f2282, %f2281, 0fBFC90FDA, %f540;
	fma.rn.f32 	%f2283, %f2281, 0fB3A22168, %f2282;
	fma.rn.f32 	%f2888, %f2281, 0fA7C234C5, %f2283;
	abs.f32 	%f542, %f540;
	setp.ltu.f32 	%p623, %f542, 0f47CE4780;
	@%p623 bra 	$L__BB1_625;
	setp.neu.f32 	%p624, %f542, 0f7F800000;
	@%p624 bra 	$L__BB1_620;
	mov.f32 	%f2286, 0f00000000;
	mul.rn.f32 	%f2888, %f540, %f2286;
	mov.b32 	%r3806, 0;
	bra.uni 	$L__BB1_625;
$L__BB1_620:
	mov.b32 	%r1042, %f540;
	shl.b32 	%r3054, %r1042, 8;
	or.b32  	%r1043, %r3054, -2147483648;
	mov.b64 	%rd1694, 0;
	mov.b32 	%r3803, 0;
	mov.u64 	%rd1692, __cudart_i2opi_f;
	mov.u64 	%rd1693, %rd2;
$L__BB1_621:
	.pragma "nounroll";
	ld.global.nc.u32 	%r3055, [%rd1692];
	mad.wide.u32 	%rd1297, %r3055, %r1043, %rd1694;
	shr.u64 	%rd1694, %rd1297, 32;
	st.local.u32 	[%rd1693], %rd1297;
	add.s32 	%r3803, %r3803, 1;
	add.s64 	%rd1693, %rd1693, 4;
	add.s64 	%rd1692, %rd1692, 4;
	setp.ne.s32 	%p625, %r3803, 6;
	@%p625 bra 	$L__BB1_621;
	shr.u32 	%r3056, %r1042, 23;
	st.local.u32 	[%rd2+24], %rd1694;
	and.b32  	%r1046, %r3056, 31;
	and.b32  	%r3057, %r3056, 224;
	add.s32 	%r3058, %r3057, -128;
	shr.u32 	%r3059, %r3058, 5;
	mul.wide.u32 	%rd1298, %r3059, 4;
	sub.s64 	%rd548, %rd2, %rd1298;
	ld.local.u32 	%r3804, [%rd548+24];
	ld.local.u32 	%r3805, [%rd548+20];
	setp.eq.s32 	%p626, %r1046, 0;
	@%p626 bra 	$L__BB1_624;
	shf.l.wrap.b32 	%r3804, %r3805, %r3804, %r1046;
	ld.local.u32 	%r3060, [%rd548+16];
	shf.l.wrap.b32 	%r3805, %r3060, %r3805, %r1046;
$L__BB1_624:
	shr.u32 	%r3061, %r3804, 30;
	shf.l.wrap.b32 	%r3062, %r3805, %r3804, 2;
	shl.b32 	%r3063, %r3805, 2;
	shr.u32 	%r3064, %r3062, 31;
	add.s32 	%r3065, %r3064, %r3061;
	neg.s32 	%r3066, %r3065;
	setp.lt.s32 	%p627, %r1042, 0;
	selp.b32 	%r3806, %r3066, %r3065, %p627;
	xor.b32  	%r3067, %r3062, %r1042;
	shr.s32 	%r3068, %r3062, 31;
	xor.b32  	%r3069, %r3068, %r3062;
	xor.b32  	%r3070, %r3068, %r3063;
	cvt.u64.u32 	%rd1299, %r3069;
	shl.b64 	%rd1300, %rd1299, 32;
	cvt.u64.u32 	%rd1301, %r3070;
	or.b64  	%rd1302, %rd1300, %rd1301;
	cvt.rn.f64.s64 	%fd267, %rd1302;
	mul.f64 	%fd268, %fd267, 0d3BF921FB54442D19;
	cvt.rn.f32.f64 	%f2284, %fd268;
	neg.f32 	%f2285, %f2284;
	setp.lt.s32 	%p628, %r3067, 0;
	selp.f32 	%f2888, %f2285, %f2284, %p628;
$L__BB1_625:
	add.s32 	%r3072, %r3806, 1;
	mul.rn.f32 	%f2287, %f2888, %f2888;
	and.b32  	%r3073, %r3806, 1;
	setp.eq.b32 	%p629, %r3073, 1;
	selp.f32 	%f2288, %f2888, 0f3F800000, %p629;
	fma.rn.f32 	%f2289, %f2287, %f2288, 0f00000000;
	fma.rn.f32 	%f2290, %f2287, 0f37CBAC00, 0fBAB607ED;
	selp.f32 	%f2291, 0fB94D4153, %f2290, %p629;
	selp.f32 	%f2292, 0f3C0885E4, 0f3D2AAABB, %p629;
	fma.rn.f32 	%f2293, %f2291, %f2287, %f2292;
	selp.f32 	%f2294, 0fBE2AAAA8, 0fBEFFFFFF, %p629;
	fma.rn.f32 	%f2295, %f2293, %f2287, %f2294;
	fma.rn.f32 	%f2296, %f2295, %f2289, %f2288;
	and.b32  	%r3074, %r3072, 2;
	setp.eq.s32 	%p630, %r3074, 0;
	mov.f32 	%f2297, 0f00000000;
	sub.f32 	%f2298, %f2297, %f2296;
	selp.f32 	%f2299, %f2296, %f2298, %p630;
	mul.f32 	%f2300, %f539, 0f45368000;
	mul.f32 	%f546, %f2300, %f2299;
	mul.f32 	%f2301, %f546, 0f3F22F983;
	cvt.rni.s32.f32 	%r3814, %f2301;
	cvt.rn.f32.s32 	%f2302, %r3814;
	fma.rn.f32 	%f2303, %f2302, 0fBFC90FDA, %f546;
	fma.rn.f32 	%f2304, %f2302, 0fB3A22168, %f2303;
	fma.rn.f32 	%f2890, %f2302, 0fA7C234C5, %f2304;
	abs.f32 	%f548, %f546;
	setp.ltu.f32 	%p631, %f548, 0f47CE4780;
	mov.u32 	%r3810, %r3814;
	mov.f32 	%f2889, %f2890;
	@%p631 bra 	$L__BB1_633;
	setp.neu.f32 	%p632, %f548, 0f7F800000;
	@%p632 bra 	$L__BB1_628;
	mov.f32 	%f2307, 0f00000000;
	mul.rn.f32 	%f2889, %f546, %f2307;
	mov.b32 	%r3810, 0;
	bra.uni 	$L__BB1_633;
$L__BB1_628:
	mov.b32 	%r1056, %f546;
	shl.b32 	%r3076, %r1056, 8;
	or.b32  	%r1057, %r3076, -2147483648;
	mov.b64 	%rd1697, 0;
	mov.b32 	%r3807, 0;
	mov.u64 	%rd1695, __cudart_i2opi_f;
	mov.u64 	%rd1696, %rd2;
$L__BB1_629:
	.pragma "nounroll";
	ld.global.nc.u32 	%r3077, [%rd1695];
	mad.wide.u32 	%rd1305, %r3077, %r1057, %rd1697;
	shr.u64 	%rd1697, %rd1305, 32;
	st.local.u32 	[%rd1696], %rd1305;
	add.s32 	%r3807, %r3807, 1;
	add.s64 	%rd1696, %rd1696, 4;
	add.s64 	%rd1695, %rd1695, 4;
	setp.ne.s32 	%p633, %r3807, 6;
	@%p633 bra 	$L__BB1_629;
	shr.u32 	%r3078, %r1056, 23;
	st.local.u32 	[%rd2+24], %rd1697;
	and.b32  	%r1060, %r3078, 31;
	and.b32  	%r3079, %r3078, 224;
	add.s32 	%r3080, %r3079, -128;
	shr.u32 	%r3081, %r3080, 5;
	mul.wide.u32 	%rd1306, %r3081, 4;
	sub.s64 	%rd555, %rd2, %rd1306;
	ld.local.u32 	%r3808, [%rd555+24];
	ld.local.u32 	%r3809, [%rd555+20];
	setp.eq.s32 	%p634, %r1060, 0;
	@%p634 bra 	$L__BB1_632;
	shf.l.wrap.b32 	%r3808, %r3809, %r3808, %r1060;
	ld.local.u32 	%r3082, [%rd555+16];
	shf.l.wrap.b32 	%r3809, %r3082, %r3809, %r1060;
$L__BB1_632:
	shr.u32 	%r3083, %r3808, 30;
	shf.l.wrap.b32 	%r3084, %r3809, %r3808, 2;
	shl.b32 	%r3085, %r3809, 2;
	shr.u32 	%r3086, %r3084, 31;
	add.s32 	%r3087, %r3086, %r3083;
	neg.s32 	%r3088, %r3087;
	setp.lt.s32 	%p635, %r1056, 0;
	selp.b32 	%r3810, %r3088, %r3087, %p635;
	xor.b32  	%r3089, %r3084, %r1056;
	shr.s32 	%r3090, %r3084, 31;
	xor.b32  	%r3091, %r3090, %r3084;
	xor.b32  	%r3092, %r3090, %r3085;
	cvt.u64.u32 	%rd1307, %r3091;
	shl.b64 	%rd1308, %rd1307, 32;
	cvt.u64.u32 	%rd1309, %r3092;
	or.b64  	%rd1310, %rd1308, %rd1309;
	cvt.rn.f64.s64 	%fd269, %rd1310;
	mul.f64 	%fd270, %fd269, 0d3BF921FB54442D19;
	cvt.rn.f32.f64 	%f2305, %fd270;
	neg.f32 	%f2306, %f2305;
	setp.lt.s32 	%p636, %r3089, 0;
	selp.f32 	%f2889, %f2306, %f2305, %p636;
$L__BB1_633:
	setp.ltu.f32 	%p637, %f548, 0f47CE4780;
	add.s32 	%r3094, %r3810, 1;
	mul.rn.f32 	%f2308, %f2889, %f2889;
	and.b32  	%r3095, %r3810, 1;
	setp.eq.b32 	%p638, %r3095, 1;
	selp.f32 	%f2309, %f2889, 0f3F800000, %p638;
	fma.rn.f32 	%f2310, %f2308, %f2309, 0f00000000;
	fma.rn.f32 	%f2311, %f2308, 0f37CBAC00, 0fBAB607ED;
	selp.f32 	%f2312, 0fB94D4153, %f2311, %p638;
	selp.f32 	%f2313, 0f3C0885E4, 0f3D2AAABB, %p638;
	fma.rn.f32 	%f2314, %f2312, %f2308, %f2313;
	selp.f32 	%f2315, 0fBE2AAAA8, 0fBEFFFFFF, %p638;
	fma.rn.f32 	%f2316, %f2314, %f2308, %f2315;
	fma.rn.f32 	%f2317, %f2316, %f2310, %f2309;
	and.b32  	%r3096, %r3094, 2;
	setp.eq.s32 	%p639, %r3096, 0;
	mov.f32 	%f2318, 0f00000000;
	sub.f32 	%f2319, %f2318, %f2317;
	selp.f32 	%f552, %f2317, %f2319, %p639;
	@%p637 bra 	$L__BB1_641;
	setp.neu.f32 	%p640, %f548, 0f7F800000;
	@%p640 bra 	$L__BB1_636;
	mov.f32 	%f2322, 0f00000000;
	mul.rn.f32 	%f2890, %f546, %f2322;
	mov.b32 	%r3814, 0;
	bra.uni 	$L__BB1_641;
$L__BB1_636:
	mov.b32 	%r1069, %f546;
	shl.b32 	%r3098, %r1069, 8;
	or.b32  	%r1070, %r3098, -2147483648;
	mov.b64 	%rd1700, 0;
	mov.b32 	%r3811, 0;
	mov.u64 	%rd1698, __cudart_i2opi_f;
	mov.u64 	%rd1699, %rd2;
$L__BB1_637:
	.pragma "nounroll";
	ld.global.nc.u32 	%r3099, [%rd1698];
	mad.wide.u32 	%rd1313, %r3099, %r1070, %rd1700;
	shr.u64 	%rd1700, %rd1313, 32;
	st.local.u32 	[%rd1699], %rd1313;
	add.s32 	%r3811, %r3811, 1;
	add.s64 	%rd1699, %rd1699, 4;
	add.s64 	%rd1698, %rd1698, 4;
	setp.ne.s32 	%p641, %r3811, 6;
	@%p641 bra 	$L__BB1_637;
	shr.u32 	%r3100, %r1069, 23;
	st.local.u32 	[%rd2+24], %rd1700;
	and.b32  	%r1073, %r3100, 31;
	and.b32  	%r3101, %r3100, 224;
	add.s32 	%r3102, %r3101, -128;
	shr.u32 	%r3103, %r3102, 5;
	mul.wide.u32 	%rd1314, %r3103, 4;
	sub.s64 	%rd562, %rd2, %rd1314;
	ld.local.u32 	%r3812, [%rd562+24];
	ld.local.u32 	%r3813, [%rd562+20];
	setp.eq.s32 	%p642, %r1073, 0;
	@%p642 bra 	$L__BB1_640;
	shf.l.wrap.b32 	%r3812, %r3813, %r3812, %r1073;
	ld.local.u32 	%r3104, [%rd562+16];
	shf.l.wrap.b32 	%r3813, %r3104, %r3813, %r1073;
$L__BB1_640:
	shr.u32 	%r3105, %r3812, 30;
	shf.l.wrap.b32 	%r3106, %r3813, %r3812, 2;
	shl.b32 	%r3107, %r3813, 2;
	shr.u32 	%r3108, %r3106, 31;
	add.s32 	%r3109, %r3108, %r3105;
	neg.s32 	%r3110, %r3109;
	setp.lt.s32 	%p643, %r1069, 0;
	selp.b32 	%r3814, %r3110, %r3109, %p643;
	xor.b32  	%r3111, %r3106, %r1069;
	shr.s32 	%r3112, %r3106, 31;
	xor.b32  	%r3113, %r3112, %r3106;
	xor.b32  	%r3114, %r3112, %r3107;
	cvt.u64.u32 	%rd1315, %r3113;
	shl.b64 	%rd1316, %rd1315, 32;
	cvt.u64.u32 	%rd1317, %r3114;
	or.b64  	%rd1318, %rd1316, %rd1317;
	cvt.rn.f64.s64 	%fd271, %rd1318;
	mul.f64 	%fd272, %fd271, 0d3BF921FB54442D19;
	cvt.rn.f32.f64 	%f2320, %fd272;
	neg.f32 	%f2321, %f2320;
	setp.lt.s32 	%p644, %r3111, 0;
	selp.f32 	%f2890, %f2321, %f2320, %p644;
$L__BB1_641:
	mul.rn.f32 	%f2323, %f2890, %f2890;
	and.b32  	%r3116, %r3814, 1;
	setp.eq.b32 	%p645, %r3116, 1;
	selp.f32 	%f2324, 0f3F800000, %f2890, %p645;
	fma.rn.f32 	%f2325, %f2323, %f2324, 0f00000000;
	fma.rn.f32 	%f2326, %f2323, 0f37CBAC00, 0fBAB607ED;
	selp.f32 	%f2327, %f2326, 0fB94D4153, %p645;
	selp.f32 	%f2328, 0f3D2AAABB, 0f3C0885E4, %p645;
	fma.rn.f32 	%f2329, %f2327, %f2323, %f2328;
	selp.f32 	%f2330, 0fBEFFFFFF, 0fBE2AAAA8, %p645;
	fma.rn.f32 	%f2331, %f2329, %f2323, %f2330;
	fma.rn.f32 	%f2332, %f2331, %f2325, %f2324;
	and.b32  	%r3117, %r3814, 2;
	setp.eq.s32 	%p646, %r3117, 0;
	mov.f32 	%f2333, 0f00000000;
	sub.f32 	%f2334, %f2333, %f2332;
	selp.f32 	%f2335, %f2332, %f2334, %p646;
	mul.f32 	%f2336, %f531, %f2335;
	fma.rn.f32 	%f2337, %f502, %f552, %f2336;
	sub.f32 	%f2338, %f2337, %f532;
	fma.rn.f32 	%f2339, %f503, %f2338, %f532;
	cvt.rn.f64.s32 	%fd273, %r867;
	sub.f64 	%fd274, %fd22, %fd273;
	cvt.rn.f32.f64 	%f2340, %fd274;
	mul.f32 	%f2341, %f2340, %f2340;
	mul.f32 	%f2342, %f2341, %f2340;
	fma.rn.f32 	%f2343, %f2340, 0f40C00000, 0fC1700000;
	fma.rn.f32 	%f2344, %f2343, %f2340, 0f41200000;
	mul.f32 	%f2345, %f2342, %f2344;
	sub.f32 	%f2346, %f2339, %f504;
	fma.rn.f32 	%f2347, %f2345, %f2346, %f504;
	cvt.f64.f32 	%fd275, %f2347;
	div.rn.f64 	%fd276, %fd20, %fd1;
	fma.rn.f64 	%fd23, %fd276, %fd275, %fd19;
	mul.f64 	%fd277, %fd20, 0d3FE0000000000000;
	div.rn.f64 	%fd24, %fd277, %fd1;
	fma.rn.f64 	%fd278, %fd277, 0d402E000000000000, %fd2;
	div.rn.f64 	%fd279, %fd278, %fd277;
	fma.rn.f64 	%fd280, %fd277, 0d4074500000000000, %fd4;
	div.rn.f64 	%fd281, %fd280, %fd277;
	div.rn.f64 	%fd282, %fd4, %fd277;
	cvt.rzi.s32.f64 	%r3118, %fd282;
	cvt.rn.f64.s32 	%fd283, %r864;
	div.rn.f64 	%fd284, %fd283, %fd277;
	cvt.rzi.s32.f64 	%r3119, %fd284;
	add.s32 	%r3120, %r3119, -1;
	setp.eq.s32 	%p647, %r3118, %r3120;
	shl.b32 	%r3121, %r865, 1;
	cvt.rn.f64.s32 	%fd285, %r3121;
	div.rn.f64 	%fd286, %fd285, %fd277;
	cvt.rzi.s32.f64 	%r3122, %fd279;
	add.s32 	%r1082, %r3122, 1;
	cvt.rzi.s32.f64 	%r3123, %fd281;
	add.s32 	%r3124, %r3123, 1;
	cvt.rn.f64.s32 	%fd287, %r3122;
	sub.f64 	%fd25, %fd279, %fd287;
	cvt.rn.f64.s32 	%fd288, %r3123;
	sub.f64 	%fd26, %fd281, %fd288;
	cvt.rn.f64.s32 	%fd289, %r3124;
	selp.f64 	%fd290, %fd286, 0d0000000000000000, %p647;
	sub.f64 	%fd291, %fd289, %fd290;
	cvt.rzi.s32.f64 	%r1083, %fd291;
	sub.f64 	%fd292, %fd281, %fd286;
	selp.f64 	%fd27, %fd292, %fd281, %p647;
	cvt.rn.f32.f64 	%f556, %fd279;
	cvt.rn.f32.f64 	%f557, %fd281;
	cvt.rn.f32.s32 	%f558, %r3122;
	mul.f32 	%f559, %f558, 0f46AB6C00;
	cvt.rn.f32.s32 	%f560, %r3123;
	mul.f32 	%f561, %f560, 0f48274F00;
	add.f32 	%f2348, %f559, %f561;
	add.f32 	%f562, %f2348, 0f460B4000;
	mul.f32 	%f2349, %f562, 0f3F22F983;
	cvt.rni.s32.f32 	%r3818, %f2349;
	cvt.rn.f32.s32 	%f2350, %r3818;
	fma.rn.f32 	%f2351, %f2350, 0fBFC90FDA, %f562;
	fma.rn.f32 	%f2352, %f2350, 0fB3A22168, %f2351;
	fma.rn.f32 	%f2891, %f2350, 0fA7C234C5, %f2352;
	abs.f32 	%f564, %f562;
	setp.ltu.f32 	%p648, %f564, 0f47CE4780;
	@%p648 bra 	$L__BB1_649;
	setp.neu.f32 	%p649, %f564, 0f7F800000;
	@%p649 bra 	$L__BB1_644;
	mov.f32 	%f2355, 0f00000000;
	mul.rn.f32 	%f2891, %f562, %f2355;
	mov.b32 	%r3818, 0;
	bra.uni 	$L__BB1_649;
$L__BB1_644:
	mov.b32 	%r1085, %f562;
	shl.b32 	%r3126, %r1085, 8;
	or.b32  	%r1086, %r3126, -2147483648;
	mov.b64 	%rd1703, 0;
	mov.b32 	%r3815, 0;
	mov.u64 	%rd1701, __cudart_i2opi_f;
	mov.u64 	%rd1702, %rd2;
$L__BB1_645:
	.pragma "nounroll";
	ld.global.nc.u32 	%r3127, [%rd1701];
	mad.wide.u32 	%rd1321, %r3127, %r1086, %rd1703;
	shr.u64 	%rd1703, %rd1321, 32;
	st.local.u32 	[%rd1702], %rd1321;
	add.s32 	%r3815, %r3815, 1;
	add.s64 	%rd1702, %rd1702, 4;
	add.s64 	%rd1701, %rd1701, 4;
	setp.ne.s32 	%p650, %r3815, 6;
	@%p650 bra 	$L__BB1_645;
	shr.u32 	%r3128, %r1085, 23;
	st.local.u32 	[%rd2+24], %rd1703;
	and.b32  	%r1089, %r3128, 31;
	and.b32  	%r3129, %r3128, 224;
	add.s32 	%r3130, %r3129, -128;
	shr.u32 	%r3131, %r3130, 5;
	mul.wide.u32 	%rd1322, %r3131, 4;
	sub.s64 	%rd569, %rd2, %rd1322;
	ld.local.u32 	%r3816, [%rd569+24];
	ld.local.u32 	%r3817, [%rd569+20];
	setp.eq.s32 	%p651, %r1089, 0;
	@%p651 bra 	$L__BB1_648;
	shf.l.wrap.b32 	%r3816, %r3817, %r3816, %r1089;
	ld.local.u32 	%r3132, [%rd569+16];
	shf.l.wrap.b32 	%r3817, %r3132, %r3817, %r1089;
$L__BB1_648:
	shr.u32 	%r3133, %r3816, 30;
	shf.l.wrap.b32 	%r3134, %r3817, %r3816, 2;
	shl.b32 	%r3135, %r3817, 2;
	shr.u32 	%r3136, %r3134, 31;
	add.s32 	%r3137, %r3136, %r3133;
	neg.s32 	%r3138, %r3137;
	setp.lt.s32 	%p652, %r1085, 0;
	selp.b32 	%r3818, %r3138, %r3137, %p652;
	xor.b32  	%r3139, %r3134, %r1085;
	shr.s32 	%r3140, %r3134, 31;
	xor.b32  	%r3141, %r3140, %r3134;
	xor.b32  	%r3142, %r3140, %r3135;
	cvt.u64.u32 	%rd1323, %r3141;
	shl.b64 	%rd1324, %rd1323, 32;
	cvt.u64.u32 	%rd1325, %r3142;
	or.b64  	%rd1326, %rd1324, %rd1325;
	cvt.rn.f64.s64 	%fd293, %rd1326;
	mul.f64 	%fd294, %fd293, 0d3BF921FB54442D19;
	cvt.rn.f32.f64 	%f2353, %fd294;
	neg.f32 	%f2354, %f2353;
	setp.lt.s32 	%p653, %r3139, 0;
	selp.f32 	%f2891, %f2354, %f2353, %p653;
$L__BB1_649:
	mul.rn.f32 	%f2356, %f2891, %f2891;
	and.b32  	%r3144, %r3818, 1;
	setp.eq.b32 	%p654, %r3144, 1;
	selp.f32 	%f2357, 0f3F800000, %f2891, %p654;
	fma.rn.f32 	%f2358, %f2356, %f2357, 0f00000000;
	fma.rn.f32 	%f2359, %f2356, 0f37CBAC00, 0fBAB607ED;
	selp.f32 	%f2360, %f2359, 0fB94D4153, %p654;
	selp.f32 	%f2361, 0f3D2AAABB, 0f3C0885E4, %p654;
	fma.rn.f32 	%f2362, %f2360, %f2356, %f2361;
	selp.f32 	%f2363, 0fBEFFFFFF, 0fBE2AAAA8, %p654;
	fma.rn.f32 	%f2364, %f2362, %f2356, %f2363;
	fma.rn.f32 	%f2365, %f2364, %f2358, %f2357;
	and.b32  	%r3145, %r3818, 2;
	setp.eq.s32 	%p655, %r3145, 0;
	mov.f32 	%f2366, 0f00000000;
	sub.f32 	%f2367, %f2366, %f2365;
	selp.f32 	%f568, %f2365, %f2367, %p655;
	mul.f32 	%f569, %f558, 0f46B4EA00;
	mul.f32 	%f2368, %f569, %f560;
	fma.rn.f32 	%f570, %f2368, 0f4854BA00, 0f46187800;
	mul.f32 	%f2369, %f570, 0f3F22F983;
	cvt.rni.s32.f32 	%r3822, %f2369;
	cvt.rn.f32.s32 	%f2370, %r3822;
	fma.rn.f32 	%f2371, %f2370, 0fBFC90FDA, %f570;
	fma.rn.f32 	%f2372, %f2370, 0fB3A22168, %f2371;
	fma.rn.f32 	%f2892, %f2370, 0fA7C234C5, %f2372;
	abs.f32 	%f572, %f570;
	setp.ltu.f32 	%p656, %f572, 0f47CE4780;
	@%p656 bra 	$L__BB1_657;
	setp.neu.f32 	%p657, %f572, 0f7F800000;
	@%p657 bra 	$L__BB1_652;
	mov.f32 	%f2375, 0f00000000;
	mul.rn.f32 	%f2892, %f570, %f2375;
	mov.b32 	%r3822, 0;
	bra.uni 	$L__BB1_657;
$L__BB1_652:
	mov.b32 	%r1099, %f570;
	shl.b32 	%r3147, %r1099, 8;
	or.b32  	%r1100, %r3147, -2147483648;
	mov.b64 	%rd1706, 0;
	mov.b32 	%r3819, 0;
	mov.u64 	%rd1704, __cudart_i2opi_f;
	mov.u64 	%rd1705, %rd2;
$L__BB1_653:
	.pragma "nounroll";
	ld.global.nc.u32 	%r3148, [%rd1704];
	mad.wide.u32 	%rd1329, %r3148, %r1100, %rd1706;
	shr.u64 	%rd1706, %rd1329, 32;
	st.local.u32 	[%rd1705], %rd1329;
	add.s32 	%r3819, %r3819, 1;
	add.s64 	%rd1705, %rd1705, 4;
	add.s64 	%rd1704, %rd1704, 4;
	setp.ne.s32 	%p658, %r3819, 6;
	@%p658 bra 	$L__BB1_653;
	shr.u32 	%r3149, %r1099, 23;
	st.local.u32 	[%rd2+24], %rd1706;
	and.b32  	%r1103, %r3149, 31;
	and.b32  	%r3150, %r3149, 224;
	add.s32 	%r3151, %r3150, -128;
	shr.u32 	%r3152, %r3151, 5;
	mul.wide.u32 	%rd1330, %r3152, 4;
	sub.s64 	%rd576, %rd2, %rd1330;
	ld.local.u32 	%r3820, [%rd576+24];
	ld.local.u32 	%r3821, [%rd576+20];
	setp.eq.s32 	%p659, %r1103, 0;
	@%p659 bra 	$L__BB1_656;
	shf.l.wrap.b32 	%r3820, %r3821, %r3820, %r1103;
	ld.local.u32 	%r3153, [%rd576+16];
	shf.l.wrap.b32 	%r3821, %r3153, %r3821, %r1103;
$L__BB1_656:
	shr.u32 	%r3154, %r3820, 30;
	shf.l.wrap.b32 	%r3155, %r3821, %r3820, 2;
	shl.b32 	%r3156, %r3821, 2;
	shr.u32 	%r3157, %r3155, 31;
	add.s32 	%r3158, %r3157, %r3154;
	neg.s32 	%r3159, %r3158;
	setp.lt.s32 	%p660, %r1099, 0;
	selp.b32 	%r3822, %r3159, %r3158, %p660;
	xor.b32  	%r3160, %r3155, %r1099;
	shr.s32 	%r3161, %r3155, 31;
	xor.b32  	%r3162, %r3161, %r3155;
	xor.b32  	%r3163, %r3161, %r3156;
	cvt.u64.u32 	%rd1331, %r3162;
	shl.b64 	%rd1332, %rd1331, 32;
	cvt.u64.u32 	%rd1333, %r3163;
	or.b64  	%rd1334, %rd1332, %rd1333;
	cvt.rn.f64.s64 	%fd295, %rd1334;
	mul.f64 	%fd296, %fd295, 0d3BF921FB54442D19;
	cvt.rn.f32.f64 	%f2373, %fd296;
	neg.f32 	%f2374, %f2373;
	setp.lt.s32 	%p661, %r3160, 0;
	selp.f32 	%f2892, %f2374, %f2373, %p661;
$L__BB1_657:
	add.s32 	%r3165, %r3822, 1;
	mul.rn.f32 	%f2376, %f2892, %f2892;
	and.b32  	%r3166, %r3822, 1;
	setp.eq.b32 	%p662, %r3166, 1;
	selp.f32 	%f2377, %f2892, 0f3F800000, %p662;
	fma.rn.f32 	%f2378, %f2376, %f2377, 0f00000000;
	fma.rn.f32 	%f2379, %f2376, 0f37CBAC00, 0fBAB607ED;
	selp.f32 	%f2380, 0fB94D4153, %f2379, %p662;
	selp.f32 	%f2381, 0f3C0885E4, 0f3D2AAABB, %p662;
	fma.rn.f32 	%f2382, %f2380, %f2376, %f2381;
	selp.f32 	%f2383, 0fBE2AAAA8, 0fBEFFFFFF, %p662;
	fma.rn.f32 	%f2384, %f2382, %f2376, %f2383;
	fma.rn.f32 	%f2385, %f2384, %f2378, %f2377;
	and.b32  	%r3167, %r3165, 2;
	setp.eq.s32 	%p663, %r3167, 0;
	mov.f32 	%f2386, 0f00000000;
	sub.f32 	%f2387, %f2386, %f2385;
	selp.f32 	%f2388, %f2385, %f2387, %p663;
	mul.f32 	%f2389, %f568, 0f45368000;
	mul.f32 	%f576, %f2389, %f2388;
	mul.f32 	%f2390, %f576, 0f3F22F983;
	cvt.rni.s32.f32 	%r3830, %f2390;
	cvt.rn.f32.s32 	%f2391, %r3830;
	fma.rn.f32 	%f2392, %f2391, 0fBFC90FDA, %f576;
	fma.rn.f32 	%f2393, %f2391, 0fB3A22168, %f2392;
	fma.rn.f32 	%f2894, %f2391, 0fA7C234C5, %f2393;
	abs.f32 	%f578, %f576;
	setp.ltu.f32 	%p664, %f578, 0f47CE4780;
	mov.u32 	%r3826, %r3830;
	mov.f32 	%f2893, %f2894;
	@%p664 bra 	$L__BB1_665;
	setp.neu.f32 	%p665, %f578, 0f7F800000;
	@%p665 bra 	$L__BB1_660;
	mov.f32 	%f2396, 0f00000000;
	mul.rn.f32 	%f2893, %f576, %f2396;
	mov.b32 	%r3826, 0;
	bra.uni 	$L__BB1_665;
$L__BB1_660:
	mov.b32 	%r1113, %f576;
	shl.b32 	%r3169, %r1113, 8;
	or.b32  	%r1114, %r3169, -2147483648;
	mov.b64 	%rd1709, 0;
	mov.b32 	%r3823, 0;
	mov.u64 	%rd1707, __cudart_i2opi_f;
	mov.u64 	%rd1708, %rd2;
$L__BB1_661:
	.pragma "nounroll";
	ld.global.nc.u32 	%r3170, [%rd1707];
	mad.wide.u32 	%rd1337, %r3170, %r1114, %rd1709;
	shr.u64 	%rd1709, %rd1337, 32;
	st.local.u32 	[%rd1708], %rd1337;
	add.s32 	%r3823, %r3823, 1;
	add.s64 	%rd1708, %rd1708, 4;
	add.s64 	%rd1707, %rd1707, 4;
	setp.ne.s32 	%p666, %r3823, 6;
	@%p666 bra 	$L__BB1_661;
	shr.u32 	%r3171, %r1113, 23;
	st.local.u32 	[%rd2+24], %rd1709;
	and.b32  	%r1117, %r3171, 31;
	and.b32  	%r3172, %r3171, 224;
	add.s32 	%r3173, %r3172, -128;
	shr.u32 	%r3174, %r3173, 5;
	mul.wide.u32 	%rd1338, %r3174, 4;
	sub.s64 	%rd583, %rd2, %rd1338;
	ld.local.u32 	%r3824, [%rd583+24];
	ld.local.u32 	%r3825, [%rd583+20];
	setp.eq.s32 	%p667, %r1117, 0;
	@%p667 bra 	$L__BB1_664;
	shf.l.wrap.b32 	%r3824, %r3825, %r3824, %r1117;
	ld.local.u32 	%r3175, [%rd583+16];
	shf.l.wrap.b32 	%r3825, %r3175, %r3825, %r1117;
$L__BB1_664:
	shr.u32 	%r3176, %r3824, 30;
	shf.l.wrap.b32 	%r3177, %r3825, %r3824, 2;
	shl.b32 	%r3178, %r3825, 2;
	shr.u32 	%r3179, %r3177, 31;
	add.s32 	%r3180, %r3179, %r3176;
	neg.s32 	%r3181, %r3180;
	setp.lt.s32 	%p668, %r1113, 0;
	selp.b32 	%r3826, %r3181, %r3180, %p668;
	xor.b32  	%r3182, %r3177, %r1113;
	shr.s32 	%r3183, %r3177, 31;
	xor.b32  	%r3184, %r3183, %r3177;
	xor.b32  	%r3185, %r3183, %r3178;
	cvt.u64.u32 	%rd1339, %r3184;
	shl.b64 	%rd1340, %rd1339, 32;
	cvt.u64.u32 	%rd1341, %r3185;
	or.b64  	%rd1342, %rd1340, %rd1341;
	cvt.rn.f64.s64 	%fd297, %rd1342;
	mul.f64 	%fd298, %fd297, 0d3BF921FB54442D19;
	cvt.rn.f32.f64 	%f2394, %fd298;
	neg.f32 	%f2395, %f2394;
	setp.lt.s32 	%p669, %r3182, 0;
	selp.f32 	%f2893, %f2395, %f2394, %p669;
$L__BB1_665:
	setp.ltu.f32 	%p670, %f578, 0f47CE4780;
	add.s32 	%r3187, %r3826, 1;
	mul.rn.f32 	%f2397, %f2893, %f2893;
	and.b32  	%r3188, %r3826, 1;
	setp.eq.b32 	%p671, %r3188, 1;
	selp.f32 	%f2398, %f2893, 0f3F800000, %p671;
	fma.rn.f32 	%f2399, %f2397, %f2398, 0f00000000;
	fma.rn.f32 	%f2400, %f2397, 0f37CBAC00, 0fBAB607ED;
	selp.f32 	%f2401, 0fB94D4153, %f2400, %p671;
	selp.f32 	%f2402, 0f3C0885E4, 0f3D2AAABB, %p671;
	fma.rn.f32 	%f2403, %f2401, %f2397, %f2402;
	selp.f32 	%f2404, 0fBE2AAAA8, 0fBEFFFFFF, %p671;
	fma.rn.f32 	%f2405, %f2403, %f2397, %f2404;
	fma.rn.f32 	%f2406, %f2405, %f2399, %f2398;
	and.b32  	%r3189, %r3187, 2;
	setp.eq.s32 	%p672, %r3189, 0;
	mov.f32 	%f2407, 0f00000000;
	sub.f32 	%f2408, %f2407, %f2406;
	selp.f32 	%f582, %f2406, %f2408, %p672;
	@%p670 bra 	$L__BB1_673;
	setp.neu.f32 	%p673, %f578, 0f7F800000;
	@%p673 bra 	$L__BB1_668;
	mov.f32 	%f2411, 0f00000000;
	mul.rn.f32 	%f2894, %f576, %f2411;
	mov.b32 	%r3830, 0;
	bra.uni 	$L__BB1_673;
$L__BB1_668:
	mov.b32 	%r1126, %f576;
	shl.b32 	%r3191, %r1126, 8;
	or.b32  	%r1127, %r3191, -2147483648;
	mov.b64 	%rd1712, 0;
	mov.b32 	%r3827, 0;
	mov.u64 	%rd1710, __cudart_i2opi_f;
	mov.u64 	%rd1711, %rd2;
$L__BB1_669:
	.pragma "nounroll";
	ld.global.nc.u32 	%r3192, [%rd1710];
	mad.wide.u32 	%rd1345, %r3192, %r1127, %rd1712;
	shr.u64 	%rd1712, %rd1345, 32;
	st.local.u32 	[%rd1711], %rd1345;
	add.s32 	%r3827, %r3827, 1;
	add.s64 	%rd1711, %rd1711, 4;
	add.s64 	%rd1710, %rd1710, 4;
	setp.ne.s32 	%p674, %r3827, 6;
	@%p674 bra 	$L__BB1_669;
	shr.u32 	%r3193, %r1126, 23;
	st.local.u32 	[%rd2+24], %rd1712;
	and.b32  	%r1130, %r3193, 31;
	and.b32  	%r3194, %r3193, 224;
	add.s32 	%r3195, %r3194, -128;
	shr.u32 	%r3196, %r3195, 5;
	mul.wide.u32 	%rd1346, %r3196, 4;
	sub.s64 	%rd590, %rd2, %rd1346;
	ld.local.u32 	%r3828, [%rd590+24];
	ld.local.u32 	%r3829, [%rd590+20];
	setp.eq.s32 	%p675, %r1130, 0;
	@%p675 bra 	$L__BB1_672;
	shf.l.wrap.b32 	%r3828, %r3829, %r3828, %r1130;
	ld.local.u32 	%r3197, [%rd590+16];
	shf.l.wrap.b32 	%r3829, %r3197, %r3829, %r1130;
$L__BB1_672:
	shr.u32 	%r3198, %r3828, 30;
	shf.l.wrap.b32 	%r3199, %r3829, %r3828, 2;
	shl.b32 	%r3200, %r3829, 2;
	shr.u32 	%r3201, %r3199, 31;
	add.s32 	%r3202, %r3201, %r3198;
	neg.s32 	%r3203, %r3202;
	setp.lt.s32 	%p676, %r1126, 0;
	selp.b32 	%r3830, %r3203, %r3202, %p676;
	xor.b32  	%r3204, %r3199, %r1126;
	shr.s32 	%r3205, %r3199, 31;
	xor.b32  	%r3206, %r3205, %r3199;
	xor.b32  	%r3207, %r3205, %r3200;
	cvt.u64.u32 	%rd1347, %r3206;
	shl.b64 	%rd1348, %rd1347, 32;
	cvt.u64.u32 	%rd1349, %r3207;
	or.b64  	%rd1350, %rd1348, %rd1349;
	cvt.rn.f64.s64 	%fd299, %rd1350;
	mul.f64 	%fd300, %fd299, 0d3BF921FB54442D19;
	cvt.rn.f32.f64 	%f2409, %fd300;
	neg.f32 	%f2410, %f2409;
	setp.lt.s32 	%p677, %r3204, 0;
	selp.f32 	%f2894, %f2410, %f2409, %p677;
$L__BB1_673:
	mul.rn.f32 	%f2412, %f2894, %f2894;
	and.b32  	%r3209, %r3830, 1;
	setp.eq.b32 	%p678, %r3209, 1;
	selp.f32 	%f2413, 0f3F800000, %f2894, %p678;
	fma.rn.f32 	%f2414, %f2412, %f2413, 0f00000000;
	fma.rn.f32 	%f2415, %f2412, 0f37CBAC00, 0fBAB607ED;
	selp.f32 	%f2416, %f2415, 0fB94D4153, %p678;
	selp.f32 	%f2417, 0f3D2AAABB, 0f3C0885E4, %p678;
	fma.rn.f32 	%f2418, %f2416, %f2412, %f2417;
	selp.f32 	%f2419, 0fBEFFFFFF, 0fBE2AAAA8, %p678;
	fma.rn.f32 	%f2420, %f2418, %f2412, %f2419;
	fma.rn.f32 	%f2421, %f2420, %f2414, %f2413;
	and.b32  	%r3210, %r3830, 2;
	setp.eq.s32 	%p679, %r3210, 0;
	mov.f32 	%f2422, 0f00000000;
	sub.f32 	%f2423, %f2422, %f2421;
	selp.f32 	%f2424, %f2421, %f2423, %p679;
	sub.f32 	%f586, %f556, %f558;
	sub.f32 	%f587, %f557, %f560;
	mul.f32 	%f2425, %f587, %f2424;
	fma.rn.f32 	%f588, %f586, %f582, %f2425;
	cvt.rn.f32.s32 	%f589, %r1082;
	mul.f32 	%f590, %f589, 0f46AB6C00;
	add.f32 	%f2426, %f561, %f590;
	add.f32 	%f591, %f2426, 0f460B4000;
	mul.f32 	%f2427, %f591, 0f3F22F983;
	cvt.rni.s32.f32 	%r3834, %f2427;
	cvt.rn.f32.s32 	%f2428, %r3834;
	fma.rn.f32 	%f2429, %f2428, 0fBFC90FDA, %f591;
	fma.rn.f32 	%f2430, %f2428, 0fB3A22168, %f2429;
	fma.rn.f32 	%f2895, %f2428, 0fA7C234C5, %f2430;
	abs.f32 	%f593, %f591;
	setp.ltu.f32 	%p680, %f593, 0f47CE4780;
	@%p680 bra 	$L__BB1_681;
	setp.neu.f32 	%p681, %f593, 0f7F800000;
	@%p681 bra 	$L__BB1_676;
	mov.f32 	%f2433, 0f00000000;
	mul.rn.f32 	%f2895, %f591, %f2433;
	mov.b32 	%r3834, 0;
	bra.uni 	$L__BB1_681;
$L__BB1_676:
	mov.b32 	%r1140, %f591;
	shl.b32 	%r3212, %r1140, 8;
	or.b32  	%r1141, %r3212, -2147483648;
	mov.b64 	%rd1715, 0;
	mov.b32 	%r3831, 0;
	mov.u64 	%rd1713, __cudart_i2opi_f;
	mov.u64 	%rd1714, %rd2;
$L__BB1_677:
	.pragma "nounroll";
	ld.global.nc.u32 	%r3213, [%rd1713];
	mad.wide.u32 	%rd1353, %r3213, %r1141, %rd1715;
	shr.u64 	%rd1715, %rd1353, 32;
	st.local.u32 	[%rd1714], %rd1353;
	add.s32 	%r3831, %r3831, 1;
	add.s64 	%rd1714, %rd1714, 4;
	add.s64 	%rd1713, %rd1713, 4;
	setp.ne.s32 	%p682, %r3831, 6;
	@%p682 bra 	$L__BB1_677;
	shr.u32 	%r3214, %r1140, 23;
	st.local.u32 	[%rd2+24], %rd1715;
	and.b32  	%r1144, %r3214, 31;
	and.b32  	%r3215, %r3214, 224;
	add.s32 	%r3216, %r3215, -128;
	shr.u32 	%r3217, %r3216, 5;
	mul.wide.u32 	%rd1354, %r3217, 4;
	sub.s64 	%rd597, %rd2, %rd1354;
	ld.local.u32 	%r3832, [%rd597+24];
	ld.local.u32 	%r3833, [%rd597+20];
	setp.eq.s32 	%p683, %r1144, 0;
	@%p683 bra 	$L__BB1_680;
	shf.l.wrap.b32 	%r3832, %r3833, %r3832, %r1144;
	ld.local.u32 	%r3218, [%rd597+16];
	shf.l.wrap.b32 	%r3833, %r3218, %r3833, %r1144;
$L__BB1_680:
	shr.u32 	%r3219, %r3832, 30;
	shf.l.wrap.b32 	%r3220, %r3833, %r3832, 2;
	shl.b32 	%r3221, %r3833, 2;
	shr.u32 	%r3222, %r3220, 31;
	add.s32 	%r3223, %r3222, %r3219;
	neg.s32 	%r3224, %r3223;
	setp.lt.s32 	%p684, %r1140, 0;
	selp.b32 	%r3834, %r3224, %r3223, %p684;
	xor.b32  	%r3225, %r3220, %r1140;
	shr.s32 	%r3226, %r3220, 31;
	xor.b32  	%r3227, %r3226, %r3220;
	xor.b32  	%r3228, %r3226, %r3221;
	cvt.u64.u32 	%rd1355, %r3227;
	shl.b64 	%rd1356, %rd1355, 32;
	cvt.u64.u32 	%rd1357, %r3228;
	or.b64  	%rd1358, %rd1356, %rd1357;
	cvt.rn.f64.s64 	%fd301, %rd1358;
	mul.f64 	%fd302, %fd301, 0d3BF921FB54442D19;
	cvt.rn.f32.f64 	%f2431, %fd302;
	neg.f32 	%f2432, %f2431;
	setp.lt.s32 	%p685, %r3225, 0;
	selp.f32 	%f2895, %f2432, %f2431, %p685;
$L__BB1_681:
	mul.rn.f32 	%f2434, %f2895, %f2895;
	and.b32  	%r3230, %r3834, 1;
	setp.eq.b32 	%p686, %r3230, 1;
	selp.f32 	%f2435, 0f3F800000, %f2895, %p686;
	fma.rn.f32 	%f2436, %f2434, %f2435, 0f00000000;
	fma.rn.f32 	%f2437, %f2434, 0f37CBAC00, 0fBAB607ED;
	selp.f32 	%f2438, %f2437, 0fB94D4153, %p686;
	selp.f32 	%f2439, 0f3D2AAABB, 0f3C0885E4, %p686;
	fma.rn.f32 	%f2440, %f2438, %f2434, %f2439;
	selp.f32 	%f2441, 0fBEFFFFFF, 0fBE2AAAA8, %p686;
	fma.rn.f32 	%f2442, %f2440, %f2434, %f2441;
	fma.rn.f32 	%f2443, %f2442, %f2436, %f2435;
	and.b32  	%r3231, %r3834, 2;
	setp.eq.s32 	%p687, %r3231, 0;
	mov.f32 	%f2444, 0f00000000;
	sub.f32 	%f2445, %f2444, %f2443;
	selp.f32 	%f597, %f2443, %f2445, %p687;
	mul.f32 	%f598, %f589, 0f46B4EA00;
	mul.f32 	%f2446, %f598, %f560;
	fma.rn.f32 	%f599, %f2446, 0f4854BA00, 0f46187800;
	mul.f32 	%f2447, %f599, 0f3F22F983;
	cvt.rni.s32.f32 	%r3838, %f2447;
	cvt.rn.f32.s32 	%f2448, %r3838;
	fma.rn.f32 	%f2449, %f2448, 0fBFC90FDA, %f599;
	fma.rn.f32 	%f2450, %f2448, 0fB3A22168, %f2449;
	fma.rn.f32 	%f2896, %f2448, 0fA7C234C5, %f2450;
	abs.f32 	%f601, %f599;
	setp.ltu.f32 	%p688, %f601, 0f47CE4780;
	@%p688 bra 	$L__BB1_689;
	setp.neu.f32 	%p689, %f601, 0f7F800000;
	@%p689 bra 	$L__BB1_684;
	mov.f32 	%f2453, 0f00000000;
	mul.rn.f32 	%f2896, %f599, %f2453;
	mov.b32 	%r3838, 0;
	bra.uni 	$L__BB1_689;
$L__BB1_684:
	mov.b32 	%r1154, %f599;
	shl.b32 	%r3233, %r1154, 8;
	or.b32  	%r1155, %r3233, -2147483648;
	mov.b64 	%rd1718, 0;
	mov.b32 	%r3835, 0;
	mov.u64 	%rd1716, __cudart_i2opi_f;
	mov.u64 	%rd1717, %rd2;
$L__BB1_685:
	.pragma "nounroll";
	ld.global.nc.u32 	%r3234, [%rd1716];
	mad.wide.u32 	%rd1361, %r3234, %r1155, %rd1718;
	shr.u64 	%rd1718, %rd1361, 32;
	st.local.u32 	[%rd1717], %rd1361;
	add.s32 	%r3835, %r3835, 1;
	add.s64 	%rd1717, %rd1717, 4;
	add.s64 	%rd1716, %rd1716, 4;
	setp.ne.s32 	%p690, %r3835, 6;
	@%p690 bra 	$L__BB1_685;
	shr.u32 	%r3235, %r1154, 23;
	st.local.u32 	[%rd2+24], %rd1718;
	and.b32  	%r1158, %r3235, 31;
	and.b32  	%r3236, %r3235, 224;
	add.s32 	%r3237, %r3236, -128;
	shr.u32 	%r3238, %r3237, 5;
	mul.wide.u32 	%rd1362, %r3238, 4;
	sub.s64 	%rd604, %rd2, %rd1362;
	ld.local.u32 	%r3836, [%rd604+24];
	ld.local.u32 	%r3837, [%rd604+20];
	setp.eq.s32 	%p691, %r1158, 0;
	@%p691 bra 	$L__BB1_688;
	shf.l.wrap.b32 	%r3836, %r3837, %r3836, %r1158;
	ld.local.u32 	%r3239, [%rd604+16];
	shf.l.wrap.b32 	%r3837, %r3239, %r3837, %r1158;
$L__BB1_688:
	shr.u32 	%r3240, %r3836, 30;
	shf.l.wrap.b32 	%r3241, %r3837, %r3836, 2;
	shl.b32 	%r3242, %r3837, 2;
	shr.u32 	%r3243, %r3241, 31;
	add.s32 	%r3244, %r3243, %r3240;
	neg.s32 	%r3245, %r3244;
	setp.lt.s32 	%p692, %r1154, 0;
	selp.b32 	%r3838, %r3245, %r3244, %p692;
	xor.b32  	%r3246, %r3241, %r1154;
	shr.s32 	%r3247, %r3241, 31;
	xor.b32  	%r3248, %r3247, %r3241;
	xor.b32  	%r3249, %r3247, %r3242;
	cvt.u64.u32 	%rd1363, %r3248;
	shl.b64 	%rd1364, %rd1363, 32;
	cvt.u64.u32 	%rd1365, %r3249;
	or.b64  	%rd1366, %rd1364, %rd1365;
	cvt.rn.f64.s64 	%fd303, %rd1366;
	mul.f64 	%fd304, %fd303, 0d3BF921FB54442D19;
	cvt.rn.f32.f64 	%f2451, %fd304;
	neg.f32 	%f2452, %f2451;
	setp.lt.s32 	%p693, %r3246, 0;
	selp.f32 	%f2896, %f2452, %f2451, %p693;
$L__BB1_689:
	add.s32 	%r3251, %r3838, 1;
	mul.rn.f32 	%f2454, %f2896, %f2896;
	and.b32  	%r3252, %r3838, 1;
	setp.eq.b32 	%p694, %r3252, 1;
	selp.f32 	%f2455, %f2896, 0f3F800000, %p694;
	fma.rn.f32 	%f2456, %f2454, %f2455, 0f00000000;
	fma.rn.f32 	%f2457, %f2454, 0f37CBAC00, 0fBAB607ED;
	selp.f32 	%f2458, 0fB94D4153, %f2457, %p694;
	selp.f32 	%f2459, 0f3C0885E4, 0f3D2AAABB, %p694;
	fma.rn.f32 	%f2460, %f2458, %f2454, %f2459;
	selp.f32 	%f2461, 0fBE2AAAA8, 0fBEFFFFFF, %p694;
	fma.rn.f32 	%f2462, %f2460, %f2454, %f2461;
	fma.rn.f32 	%f2463, %f2462, %f2456, %f2455;
	and.b32  	%r3253, %r3251, 2;
	setp.eq.s32 	%p695, %r3253, 0;
	mov.f32 	%f2464, 0f00000000;
	sub.f32 	%f2465, %f2464, %f2463;
	selp.f32 	%f2466, %f2463, %f2465, %p695;
	mul.f32 	%f2467, %f597, 0f45368000;
	mul.f32 	%f605, %f2467, %f2466;
	mul.f32 	%f2468, %f605, 0f3F22F983;
	cvt.rni.s32.f32 	%r3846, %f2468;
	cvt.rn.f32.s32 	%f2469, %r3846;
	fma.rn.f32 	%f2470, %f2469, 0fBFC90FDA, %f605;
	fma.rn.f32 	%f2471, %f2469, 0fB3A22168, %f2470;
	fma.rn.f32 	%f2898, %f2469, 0fA7C234C5, %f2471;
	abs.f32 	%f607, %f605;
	setp.ltu.f32 	%p696, %f607, 0f47CE4780;
	mov.u32 	%r3842, %r3846;
	mov.f32 	%f2897, %f2898;
	@%p696 bra 	$L__BB1_697;
	setp.neu.f32 	%p697, %f607, 0f7F800000;
	@%p697 bra 	$L__BB1_692;
	mov.f32 	%f2474, 0f00000000;
	mul.rn.f32 	%f2897, %f605, %f2474;
	mov.b32 	%r3842, 0;
	bra.uni 	$L__BB1_697;
$L__BB1_692:
	mov.b32 	%r1168, %f605;
	shl.b32 	%r3255, %r1168, 8;
	or.b32  	%r1169, %r3255, -2147483648;
	mov.b64 	%rd1721, 0;
	mov.b32 	%r3839, 0;
	mov.u64 	%rd1719, __cudart_i2opi_f;
	mov.u64 	%rd1720, %rd2;
$L__BB1_693:
	.pragma "nounroll";
	ld.global.nc.u32 	%r3256, [%rd1719];
	mad.wide.u32 	%rd1369, %r3256, %r1169, %rd1721;
	shr.u64 	%rd1721, %rd1369, 32;
	st.local.u32 	[%rd1720], %rd1369;
	add.s32 	%r3839, %r3839, 1;
	add.s64 	%rd1720, %rd1720, 4;
	add.s64 	%rd1719, %rd1719, 4;
	setp.ne.s32 	%p698, %r3839, 6;
	@%p698 bra 	$L__BB1_693;
	shr.u32 	%r3257, %r1168, 23;
	st.local.u32 	[%rd2+24], %rd1721;
	and.b32  	%r1172, %r3257, 31;
	and.b32  	%r3258, %r3257, 224;
	add.s32 	%r3259, %r3258, -128;
	shr.u32 	%r3260, %r3259, 5;
	mul.wide.u32 	%rd1370, %r3260, 4;
	sub.s64 	%rd611, %rd2, %rd1370;
	ld.local.u32 	%r3840, [%rd611+24];
	ld.local.u32 	%r3841, [%rd611+20];
	setp.eq.s32 	%p699, %r1172, 0;
	@%p699 bra 	$L__BB1_696;
	shf.l.wrap.b32 	%r3840, %r3841, %r3840, %r1172;
	ld.local.u32 	%r3261, [%rd611+16];
	shf.l.wrap.b32 	%r3841, %r3261, %r3841, %r1172;
$L__BB1_696:
	shr.u32 	%r3262, %r3840, 30;
	shf.l.wrap.b32 	%r3263, %r3841, %r3840, 2;
	shl.b32 	%r3264, %r3841, 2;
	shr.u32 	%r3265, %r3263, 31;
	add.s32 	%r3266, %r3265, %r3262;
	neg.s32 	%r3267, %r3266;
	setp.lt.s32 	%p700, %r1168, 0;
	selp.b32 	%r3842, %r3267, %r3266, %p700;
	xor.b32  	%r3268, %r3263, %r1168;
	shr.s32 	%r3269, %r3263, 31;
	xor.b32  	%r3270, %r3269, %r3263;
	xor.b32  	%r3271, %r3269, %r3264;
	cvt.u64.u32 	%rd1371, %r3270;
	shl.b64 	%rd1372, %rd1371, 32;
	cvt.u64.u32 	%rd1373, %r3271;
	or.b64  	%rd1374, %rd1372, %rd1373;
	cvt.rn.f64.s64 	%fd305, %rd1374;
	mul.f64 	%fd306, %fd305, 0d3BF921FB54442D19;
	cvt.rn.f32.f64 	%f2472, %fd306;
	neg.f32 	%f2473, %f2472;
	setp.lt.s32 	%p701, %r3268, 0;
	selp.f32 	%f2897, %f2473, %f2472, %p701;
$L__BB1_697:
	setp.ltu.f32 	%p702, %f607, 0f47CE4780;
	add.s32 	%r3273, %r3842, 1;
	mul.rn.f32 	%f2475, %f2897, %f2897;
	and.b32  	%r3274, %r3842, 1;
	setp.eq.b32 	%p703, %r3274, 1;
	selp.f32 	%f2476, %f2897, 0f3F800000, %p703;
	fma.rn.f32 	%f2477, %f2475, %f2476, 0f00000000;
	fma.rn.f32 	%f2478, %f2475, 0f37CBAC00, 0fBAB607ED;
	selp.f32 	%f2479, 0fB94D4153, %f2478, %p703;
	selp.f32 	%f2480, 0f3C0885E4, 0f3D2AAABB, %p703;
	fma.rn.f32 	%f2481, %f2479, %f2475, %f2480;
	selp.f32 	%f2482, 0fBE2AAAA8, 0fBEFFFFFF, %p703;
	fma.rn.f32 	%f2483, %f2481, %f2475, %f2482;
	fma.rn.f32 	%f2484, %f2483, %f2477, %f2476;
	and.b32  	%r3275, %r3273, 2;
	setp.eq.s32 	%p704, %r3275, 0;
	mov.f32 	%f2485, 0f00000000;
	sub.f32 	%f2486, %f2485, %f2484;
	selp.f32 	%f611, %f2484, %f2486, %p704;
	@%p702 bra 	$L__BB1_705;
	setp.neu.f32 	%p705, %f607, 0f7F800000;
	@%p705 bra 	$L__BB1_700;
	mov.f32 	%f2489, 0f00000000;
	mul.rn.f32 	%f2898, %f605, %f2489;
	mov.b32 	%r3846, 0;
	bra.uni 	$L__BB1_705;
$L__BB1_700:
	mov.b32 	%r1181, %f605;
	shl.b32 	%r3277, %r1181, 8;
	or.b32  	%r1182, %r3277, -2147483648;
	mov.b64 	%rd1724, 0;
	mov.b32 	%r3843, 0;
	mov.u64 	%rd1722, __cudart_i2opi_f;
	mov.u64 	%rd1723, %rd2;
$L__BB1_701:
	.pragma "nounroll";
	ld.global.nc.u32 	%r3278, [%rd1722];
	mad.wide.u32 	%rd1377, %r3278, %r1182, %rd1724;
	shr.u64 	%rd1724, %rd1377, 32;
	st.local.u32 	[%rd1723], %rd1377;
	add.s32 	%r3843, %r3843, 1;
	add.s64 	%rd1723, %rd1723, 4;
	add.s64 	%rd1722, %rd1722, 4;
	setp.ne.s32 	%p706, %r3843, 6;
	@%p706 bra 	$L__BB1_701;
	shr.u32 	%r3279, %r1181, 23;
	st.local.u32 	[%rd2+24], %rd1724;
	and.b32  	%r1185, %r3279, 31;
	and.b32  	%r3280, %r3279, 224;
	add.s32 	%r3281, %r3280, -128;
	shr.u32 	%r3282, %r3281, 5;
	mul.wide.u32 	%rd1378, %r3282, 4;
	sub.s64 	%rd618, %rd2, %rd1378;
	ld.local.u32 	%r3844, [%rd618+24];
	ld.local.u32 	%r3845, [%rd618+20];
	setp.eq.s32 	%p707, %r1185, 0;
	@%p707 bra 	$L__BB1_704;
	shf.l.wrap.b32 	%r3844, %r3845, %r3844, %r1185;
	ld.local.u32 	%r3283, [%rd618+16];
	shf.l.wrap.b32 	%r3845, %r3283, %r3845, %r1185;
$L__BB1_704:
	shr.u32 	%r3284, %r3844, 30;
	shf.l.wrap.b32 	%r3285, %r3845, %r3844, 2;
	shl.b32 	%r3286, %r3845, 2;
	shr.u32 	%r3287, %r3285, 31;
	add.s32 	%r3288, %r3287, %r3284;
	neg.s32 	%r3289, %r3288;
	setp.lt.s32 	%p708, %r1181, 0;
	selp.b32 	%r3846, %r3289, %r3288, %p708;
	xor.b32  	%r3290, %r3285, %r1181;
	shr.s32 	%r3291, %r3285, 31;
	xor.b32  	%r3292, %r3291, %r3285;
	xor.b32  	%r3293, %r3291, %r3286;
	cvt.u64.u32 	%rd1379, %r3292;
	shl.b64 	%rd1380, %rd1379, 32;
	cvt.u64.u32 	%rd1381, %r3293;
	or.b64  	%rd1382, %rd1380, %rd1381;
	cvt.rn.f64.s64 	%fd307, %rd1382;
	mul.f64 	%fd308, %fd307, 0d3BF921FB54442D19;
	cvt.rn.f32.f64 	%f2487, %fd308;
	neg.f32 	%f2488, %f2487;
	setp.lt.s32 	%p709, %r3290, 0;
	selp.f32 	%f2898, %f2488, %f2487, %p709;
$L__BB1_705:
	mul.rn.f32 	%f2490, %f2898, %f2898;
	and.b32  	%r3295, %r3846, 1;
	setp.eq.b32 	%p710, %r3295, 1;
	selp.f32 	%f2491, 0f3F800000, %f2898, %p710;
	fma.rn.f32 	%f2492, %f2490, %f2491, 0f00000000;
	fma.rn.f32 	%f2493, %f2490, 0f37CBAC00, 0fBAB607ED;
	selp.f32 	%f2494, %f2493, 0fB94D4153, %p710;
	selp.f32 	%f2495, 0f3D2AAABB, 0f3C0885E4, %p710;
	fma.rn.f32 	%f2496, %f2494, %f2490, %f2495;
	selp.f32 	%f2497, 0fBEFFFFFF, 0fBE2AAAA8, %p710;
	fma.rn.f32 	%f2498, %f2496, %f2490, %f2497;
	fma.rn.f32 	%f2499, %f2498, %f2492, %f2491;
	and.b32  	%r3296, %r3846, 2;
	setp.eq.s32 	%p711, %r3296, 0;
	mov.f32 	%f2500, 0f00000000;
	sub.f32 	%f2501, %f2500, %f2499;
	selp.f32 	%f2502, %f2499, %f2501, %p711;
	sub.f32 	%f615, %f556, %f589;
	mul.f32 	%f2503, %f587, %f2502;
	fma.rn.f32 	%f2504, %f615, %f611, %f2503;
	cvt.rn.f32.f64 	%f2505, %fd25;
	mul.f32 	%f2506, %f2505, %f2505;
	mul.f32 	%f2507, %f2506, %f2505;
	fma.rn.f32 	%f2508, %f2505, 0f40C00000, 0fC1700000;
	fma.rn.f32 	%f2509, %f2508, %f2505, 0f41200000;
	mul.f32 	%f616, %f2507, %f2509;
	sub.f32 	%f2510, %f2504, %f588;
	fma.rn.f32 	%f617, %f616, %f2510, %f588;
	cvt.rn.f32.f64 	%f618, %fd27;
	cvt.rn.f32.s32 	%f619, %r1083;
	mul.f32 	%f620, %f619, 0f48274F00;
	add.f32 	%f2511, %f559, %f620;
	add.f32 	%f621, %f2511, 0f460B4000;
	mul.f32 	%f2512, %f621, 0f3F22F983;
	cvt.rni.s32.f32 	%r3850, %f2512;
	cvt.rn.f32.s32 	%f2513, %r3850;
	fma.rn.f32 	%f2514, %f2513, 0fBFC90FDA, %f621;
	fma.rn.f32 	%f2515, %f2513, 0fB3A22168, %f2514;
	fma.rn.f32 	%f2899, %f2513, 0fA7C234C5, %f2515;
	abs.f32 	%f623, %f621;
	setp.ltu.f32 	%p712, %f623, 0f47CE4780;
	@%p712 bra 	$L__BB1_713;
	setp.neu.f32 	%p713, %f623, 0f7F800000;
	@%p713 bra 	$L__BB1_708;
	mov.f32 	%f2518, 0f00000000;
	mul.rn.f32 	%f2899, %f621, %f2518;
	mov.b32 	%r3850, 0;
	bra.uni 	$L__BB1_713;
$L__BB1_708:
	mov.b32 	%r1195, %f621;
	shl.b32 	%r3298, %r1195, 8;
	or.b32  	%r1196, %r3298, -2147483648;
	mov.b64 	%rd1727, 0;
	mov.b32 	%r3847, 0;
	mov.u64 	%rd1725, __cudart_i2opi_f;
	mov.u64 	%rd1726, %rd2;
$L__BB1_709:
	.pragma "nounroll";
	ld.global.nc.u32 	%r3299, [%rd1725];
	mad.wide.u32 	%rd1385, %r3299, %r1196, %rd1727;
	shr.u64 	%rd1727, %rd1385, 32;
	st.local.u32 	[%rd1726], %rd1385;
	add.s32 	%r3847, %r3847, 1;
	add.s64 	%rd1726, %rd1726, 4;
	add.s64 	%rd1725, %rd1725, 4;
	setp.ne.s32 	%p714, %r3847, 6;
	@%p714 bra 	$L__BB1_709;
	shr.u32 	%r3300, %r1195, 23;
	st.local.u32 	[%rd2+24], %rd1727;
	and.b32  	%r1199, %r3300, 31;
	and.b32  	%r3301, %r3300, 224;
	add.s32 	%r3302, %r3301, -128;
	shr.u32 	%r3303, %r3302, 5;
	mul.wide.u32 	%rd1386, %r3303, 4;
	sub.s64 	%rd625, %rd2, %rd1386;
	ld.local.u32 	%r3848, [%rd625+24];
	ld.local.u32 	%r3849, [%rd625+20];
	setp.eq.s32 	%p715, %r1199, 0;
	@%p715 bra 	$L__BB1_712;
	shf.l.wrap.b32 	%r3848, %r3849, %r3848, %r1199;
	ld.local.u32 	%r3304, [%rd625+16];
	shf.l.wrap.b32 	%r3849, %r3304, %r3849, %r1199;
$L__BB1_712:
	shr.u32 	%r3305, %r3848, 30;
	shf.l.wrap.b32 	%r3306, %r3849, %r3848, 2;
	shl.b32 	%r3307, %r3849, 2;
	shr.u32 	%r3308, %r3306, 31;
	add.s32 	%r3309, %r3308, %r3305;
	neg.s32 	%r3310, %r3309;
	setp.lt.s32 	%p716, %r1195, 0;
	selp.b32 	%r3850, %r3310, %r3309, %p716;
	xor.b32  	%r3311, %r3306, %r1195;
	shr.s32 	%r3312, %r3306, 31;
	xor.b32  	%r3313, %r3312, %r3306;
	xor.b32  	%r3314, %r3312, %r3307;
	cvt.u64.u32 	%rd1387, %r3313;
	shl.b64 	%rd1388, %rd1387, 32;
	cvt.u64.u32 	%rd1389, %r3314;
	or.b64  	%rd1390, %rd1388, %rd1389;
	cvt.rn.f64.s64 	%fd309, %rd1390;
	mul.f64 	%fd310, %fd309, 0d3BF921FB54442D19;
	cvt.rn.f32.f64 	%f2516, %fd310;
	neg.f32 	%f2517, %f2516;
	setp.lt.s32 	%p717, %r3311, 0;
	selp.f32 	%f2899, %f2517, %f2516, %p717;
$L__BB1_713:
	mul.rn.f32 	%f2519, %f2899, %f2899;
	and.b32  	%r3316, %r3850, 1;
	setp.eq.b32 	%p718, %r3316, 1;
	selp.f32 	%f2520, 0f3F800000, %f2899, %p718;
	fma.rn.f32 	%f2521, %f2519, %f2520, 0f00000000;
	fma.rn.f32 	%f2522, %f2519, 0f37CBAC00, 0fBAB607ED;
	selp.f32 	%f2523, %f2522, 0fB94D4153, %p718;
	selp.f32 	%f2524, 0f3D2AAABB, 0f3C0885E4, %p718;
	fma.rn.f32 	%f2525, %f2523, %f2519, %f2524;
	selp.f32 	%f2526, 0fBEFFFFFF, 0fBE2AAAA8, %p718;
	fma.rn.f32 	%f2527, %f2525, %f2519, %f2526;
	fma.rn.f32 	%f2528, %f2527, %f2521, %f2520;
	and.b32  	%r3317, %r3850, 2;
	setp.eq.s32 	%p719, %r3317, 0;
	mov.f32 	%f2529, 0f00000000;
	sub.f32 	%f2530, %f2529, %f2528;
	selp.f32 	%f627, %f2528, %f2530, %p719;
	mul.f32 	%f2531, %f569, %f619;
	fma.rn.f32 	%f628, %f2531, 0f4854BA00, 0f46187800;
	mul.f32 	%f2532, %f628, 0f3F22F983;
	cvt.rni.s32.f32 	%r3854, %f2532;
	cvt.rn.f32.s32 	%f2533, %r3854;
	fma.rn.f32 	%f2534, %f2533, 0fBFC90FDA, %f628;
	fma.rn.f32 	%f2535, %f2533, 0fB3A22168, %f2534;
	fma.rn.f32 	%f2900, %f2533, 0fA7C234C5, %f2535;
	abs.f32 	%f630, %f628;
	setp.ltu.f32 	%p720, %f630, 0f47CE4780;
	@%p720 bra 	$L__BB1_721;
	setp.neu.f32 	%p721, %f630, 0f7F800000;
	@%p721 bra 	$L__BB1_716;
	mov.f32 	%f2538, 0f00000000;
	mul.rn.f32 	%f2900, %f628, %f2538;
	mov.b32 	%r3854, 0;
	bra.uni 	$L__BB1_721;
$L__BB1_716:
	mov.b32 	%r1209, %f628;
	shl.b32 	%r3319, %r1209, 8;
	or.b32  	%r1210, %r3319, -2147483648;
	mov.b64 	%rd1730, 0;
	mov.b32 	%r3851, 0;
	mov.u64 	%rd1728, __cudart_i2opi_f;
	mov.u64 	%rd1729, %rd2;
$L__BB1_717:
	.pragma "nounroll";
	ld.global.nc.u32 	%r3320, [%rd1728];
	mad.wide.u32 	%rd1393, %r3320, %r1210, %rd1730;
	shr.u64 	%rd1730, %rd1393, 32;
	st.local.u32 	[%rd1729], %rd1393;
	add.s32 	%r3851, %r3851, 1;
	add.s64 	%rd1729, %rd1729, 4;
	add.s64 	%rd1728, %rd1728, 4;
	setp.ne.s32 	%p722, %r3851, 6;
	@%p722 bra 	$L__BB1_717;
	shr.u32 	%r3321, %r1209, 23;
	st.local.u32 	[%rd2+24], %rd1730;
	and.b32  	%r1213, %r3321, 31;
	and.b32  	%r3322, %r3321, 224;
	add.s32 	%r3323, %r3322, -128;
	shr.u32 	%r3324, %r3323, 5;
	mul.wide.u32 	%rd1394, %r3324, 4;
	sub.s64 	%rd632, %rd2, %rd1394;
	ld.local.u32 	%r3852, [%rd632+24];
	ld.local.u32 	%r3853, [%rd632+20];
	setp.eq.s32 	%p723, %r1213, 0;
	@%p723 bra 	$L__BB1_720;
	shf.l.wrap.b32 	%r3852, %r3853, %r3852, %r1213;
	ld.local.u32 	%r3325, [%rd632+16];
	shf.l.wrap.b32 	%r3853, %r3325, %r3853, %r1213;
$L__BB1_720:
	shr.u32 	%r3326, %r3852, 30;
	shf.l.wrap.b32 	%r3327, %r3853, %r3852, 2;
	shl.b32 	%r3328, %r3853, 2;
	shr.u32 	%r3329, %r3327, 31;
	add.s32 	%r3330, %r3329, %r3326;
	neg.s32 	%r3331, %r3330;
	setp.lt.s32 	%p724, %r1209, 0;
	selp.b32 	%r3854, %r3331, %r3330, %p724;
	xor.b32  	%r3332, %r3327, %r1209;
	shr.s32 	%r3333, %r3327, 31;
	xor.b32  	%r3334, %r3333, %r3327;
	xor.b32  	%r3335, %r3333, %r3328;
	cvt.u64.u32 	%rd1395, %r3334;
	shl.b64 	%rd1396, %rd1395, 32;
	cvt.u64.u32 	%rd1397, %r3335;
	or.b64  	%rd1398, %rd1396, %rd1397;
	cvt.rn.f64.s64 	%fd311, %rd1398;
	mul.f64 	%fd312, %fd311, 0d3BF921FB54442D19;
	cvt.rn.f32.f64 	%f2536, %fd312;
	neg.f32 	%f2537, %f2536;
	setp.lt.s32 	%p725, %r3332, 0;
	selp.f32 	%f2900, %f2537, %f2536, %p725;
$L__BB1_721:
	add.s32 	%r3337, %r3854, 1;
	mul.rn.f32 	%f2539, %f2900, %f2900;
	and.b32  	%r3338, %r3854, 1;
	setp.eq.b32 	%p726, %r3338, 1;
	selp.f32 	%f2540, %f2900, 0f3F800000, %p726;
	fma.rn.f32 	%f2541, %f2539, %f2540, 0f00000000;
	fma.rn.f32 	%f2542, %f2539, 0f37CBAC00, 0fBAB607ED;
	selp.f32 	%f2543, 0fB94D4153, %f2542, %p726;
	selp.f32 	%f2544, 0f3C0885E4, 0f3D2AAABB, %p726;
	fma.rn.f32 	%f2545, %f2543, %f2539, %f2544;
	selp.f32 	%f2546, 0fBE2AAAA8, 0fBEFFFFFF, %p726;
	fma.rn.f32 	%f2547, %f2545, %f2539, %f2546;
	fma.rn.f32 	%f2548, %f2547, %f2541, %f2540;
	and.b32  	%r3339, %r3337, 2;
	setp.eq.s32 	%p727, %r3339, 0;
	mov.f32 	%f2549, 0f00000000;
	sub.f32 	%f2550, %f2549, %f2548;
	selp.f32 	%f2551, %f2548, %f2550, %p727;
	mul.f32 	%f2552, %f627, 0f45368000;
	mul.f32 	%f634, %f2552, %f2551;
	mul.f32 	%f2553, %f634, 0f3F22F983;
	cvt.rni.s32.f32 	%r3862, %f2553;
	cvt.rn.f32.s32 	%f2554, %r3862;
	fma.rn.f32 	%f2555, %f2554, 0fBFC90FDA, %f634;
	fma.rn.f32 	%f2556, %f2554, 0fB3A22168, %f2555;
	fma.rn.f32 	%f2902, %f2554, 0fA7C234C5, %f2556;
	abs.f32 	%f636, %f634;
	setp.ltu.f32 	%p728, %f636, 0f47CE4780;
	mov.u32 	%r3858, %r3862;
	mov.f32 	%f2901, %f2902;
	@%p728 bra 	$L__BB1_729;
	setp.neu.f32 	%p729, %f636, 0f7F800000;
	@%p729 bra 	$L__BB1_724;
	mov.f32 	%f2559, 0f00000000;
	mul.rn.f32 	%f2901, %f634, %f2559;
	mov.b32 	%r3858, 0;
	bra.uni 	$L__BB1_729;
$L__BB1_724:
	mov.b32 	%r1223, %f634;
	shl.b32 	%r3341, %r1223, 8;
	or.b32  	%r1224, %r3341, -2147483648;
	mov.b64 	%rd1733, 0;
	mov.b32 	%r3855, 0;
	mov.u64 	%rd1731, __cudart_i2opi_f;
	mov.u64 	%rd1732, %rd2;
$L__BB1_725:
	.pragma "nounroll";
	ld.global.nc.u32 	%r3342, [%rd1731];
	mad.wide.u32 	%rd1401, %r3342, %r1224, %rd1733;
	shr.u64 	%rd1733, %rd1401, 32;
	st.local.u32 	[%rd1732], %rd1401;
	add.s32 	%r3855, %r3855, 1;
	add.s64 	%rd1732, %rd1732, 4;
	add.s64 	%rd1731, %rd1731, 4;
	setp.ne.s32 	%p730, %r3855, 6;
	@%p730 bra 	$L__BB1_725;
	shr.u32 	%r3343, %r1223, 23;
	st.local.u32 	[%rd2+24], %rd1733;
	and.b32  	%r1227, %r3343, 31;
	and.b32  	%r3344, %r3343, 224;
	add.s32 	%r3345, %r3344, -128;
	shr.u32 	%r3346, %r3345, 5;
	mul.wide.u32 	%rd1402, %r3346, 4;
	sub.s64 	%rd639, %rd2, %rd1402;
	ld.local.u32 	%r3856, [%rd639+24];
	ld.local.u32 	%r3857, [%rd639+20];
	setp.eq.s32 	%p731, %r1227, 0;
	@%p731 bra 	$L__BB1_728;
	shf.l.wrap.b32 	%r3856, %r3857, %r3856, %r1227;
	ld.local.u32 	%r3347, [%rd639+16];
	shf.l.wrap.b32 	%r3857, %r3347, %r3857, %r1227;
$L__BB1_728:
	shr.u32 	%r3348, %r3856, 30;
	shf.l.wrap.b32 	%r3349, %r3857, %r3856, 2;
	shl.b32 	%r3350, %r3857, 2;
	shr.u32 	%r3351, %r3349, 31;
	add.s32 	%r3352, %r3351, %r3348;
	neg.s32 	%r3353, %r3352;
	setp.lt.s32 	%p732, %r1223, 0;
	selp.b32 	%r3858, %r3353, %r3352, %p732;
	xor.b32  	%r3354, %r3349, %r1223;
	shr.s32 	%r3355, %r3349, 31;
	xor.b32  	%r3356, %r3355, %r3349;
	xor.b32  	%r3357, %r3355, %r3350;
	cvt.u64.u32 	%rd1403, %r3356;
	shl.b64 	%rd1404, %rd1403, 32;
	cvt.u64.u32 	%rd1405, %r3357;
	or.b64  	%rd1406, %rd1404, %rd1405;
	cvt.rn.f64.s64 	%fd313, %rd1406;
	mul.f64 	%fd314, %fd313, 0d3BF921FB54442D19;
	cvt.rn.f32.f64 	%f2557, %fd314;
	neg.f32 	%f2558, %f2557;
	setp.lt.s32 	%p733, %r3354, 0;
	selp.f32 	%f2901, %f2558, %f2557, %p733;
$L__BB1_729:
	setp.ltu.f32 	%p734, %f636, 0f47CE4780;
	add.s32 	%r3359, %r3858, 1;
	mul.rn.f32 	%f2560, %f2901, %f2901;
	and.b32  	%r3360, %r3858, 1;
	setp.eq.b32 	%p735, %r3360, 1;
	selp.f32 	%f2561, %f2901, 0f3F800000, %p735;
	fma.rn.f32 	%f2562, %f2560, %f2561, 0f00000000;
	fma.rn.f32 	%f2563, %f2560, 0f37CBAC00, 0fBAB607ED;
	selp.f32 	%f2564, 0fB94D4153, %f2563, %p735;
	selp.f32 	%f2565, 0f3C0885E4, 0f3D2AAABB, %p735;
	fma.rn.f32 	%f2566, %f2564, %f2560, %f2565;
	selp.f32 	%f2567, 0fBE2AAAA8, 0fBEFFFFFF, %p735;
	fma.rn.f32 	%f2568, %f2566, %f2560, %f2567;
	fma.rn.f32 	%f2569, %f2568, %f2562, %f2561;
	and.b32  	%r3361, %r3359, 2;
	setp.eq.s32 	%p736, %r3361, 0;
	mov.f32 	%f2570, 0f00000000;
	sub.f32 	%f2571, %f2570, %f2569;
	selp.f32 	%f640, %f2569, %f2571, %p736;
	@%p734 bra 	$L__BB1_737;
	setp.neu.f32 	%p737, %f636, 0f7F800000;
	@%p737 bra 	$L__BB1_732;
	mov.f32 	%f2574, 0f00000000;
	mul.rn.f32 	%f2902, %f634, %f2574;
	mov.b32 	%r3862, 0;
	bra.uni 	$L__BB1_737;
$L__BB1_732:
	mov.b32 	%r1236, %f634;
	shl.b32 	%r3363, %r1236, 8;
	or.b32  	%r1237, %r3363, -2147483648;
	mov.b64 	%rd1736, 0;
	mov.b32 	%r3859, 0;
	mov.u64 	%rd1734, __cudart_i2opi_f;
	mov.u64 	%rd1735, %rd2;
$L__BB1_733:
	.pragma "nounroll";
	ld.global.nc.u32 	%r3364, [%rd1734];
	mad.wide.u32 	%rd1409, %r3364, %r1237, %rd1736;
	shr.u64 	%rd1736, %rd1409, 32;
	st.local.u32 	[%rd1735], %rd1409;
	add.s32 	%r3859, %r3859, 1;
	add.s64 	%rd1735, %rd1735, 4;
	add.s64 	%rd1734, %rd1734, 4;
	setp.ne.s32 	%p738, %r3859, 6;
	@%p738 bra 	$L__BB1_733;
	shr.u32 	%r3365, %r1236, 23;
	st.local.u32 	[%rd2+24], %rd1736;
	and.b32  	%r1240, %r3365, 31;
	and.b32  	%r3366, %r3365, 224;
	add.s32 	%r3367, %r3366, -128;
	shr.u32 	%r3368, %r3367, 5;
	mul.wide.u32 	%rd1410, %r3368, 4;
	sub.s64 	%rd646, %rd2, %rd1410;
	ld.local.u32 	%r3860, [%rd646+24];
	ld.local.u32 	%r3861, [%rd646+20];
	setp.eq.s32 	%p739, %r1240, 0;
	@%p739 bra 	$L__BB1_736;
	shf.l.wrap.b32 	%r3860, %r3861, %r3860, %r1240;
	ld.local.u32 	%r3369, [%rd646+16];
	shf.l.wrap.b32 	%r3861, %r3369, %r3861, %r1240;
$L__BB1_736:
	shr.u32 	%r3370, %r3860, 30;
	shf.l.wrap.b32 	%r3371, %r3861, %r3860, 2;
	shl.b32 	%r3372, %r3861, 2;
	shr.u32 	%r3373, %r3371, 31;
	add.s32 	%r3374, %r3373, %r3370;
	neg.s32 	%r3375, %r3374;
	setp.lt.s32 	%p740, %r1236, 0;
	selp.b32 	%r3862, %r3375, %r3374, %p740;
	xor.b32  	%r3376, %r3371, %r1236;
	shr.s32 	%r3377, %r3371, 31;
	xor.b32  	%r3378, %r3377, %r3371;
	xor.b32  	%r3379, %r3377, %r3372;
	cvt.u64.u32 	%rd1411, %r3378;
	shl.b64 	%rd1412, %rd1411, 32;
	cvt.u64.u32 	%rd1413, %r3379;
	or.b64  	%rd1414, %rd1412, %rd1413;
	cvt.rn.f64.s64 	%fd315, %rd1414;
	mul.f64 	%fd316, %fd315, 0d3BF921FB54442D19;
	cvt.rn.f32.f64 	%f2572, %fd316;
	neg.f32 	%f2573, %f2572;
	setp.lt.s32 	%p741, %r3376, 0;
	selp.f32 	%f2902, %f2573, %f2572, %p741;
$L__BB1_737:
	mul.rn.f32 	%f2575, %f2902, %f2902;
	and.b32  	%r3381, %r3862, 1;
	setp.eq.b32 	%p742, %r3381, 1;
	selp.f32 	%f2576, 0f3F800000, %f2902, %p742;
	fma.rn.f32 	%f2577, %f2575, %f2576, 0f00000000;
	fma.rn.f32 	%f2578, %f2575, 0f37CBAC00, 0fBAB607ED;
	selp.f32 	%f2579, %f2578, 0fB94D4153, %p742;
	selp.f32 	%f2580, 0f3D2AAABB, 0f3C0885E4, %p742;
	fma.rn.f32 	%f2581, %f2579, %f2575, %f2580;
	selp.f32 	%f2582, 0fBEFFFFFF, 0fBE2AAAA8, %p742;
	fma.rn.f32 	%f2583, %f2581, %f2575, %f2582;
	fma.rn.f32 	%f2584, %f2583, %f2577, %f2576;
	and.b32  	%r3382, %r3862, 2;
	setp.eq.s32 	%p743, %r3382, 0;
	mov.f32 	%f2585, 0f00000000;
	sub.f32 	%f2586, %f2585, %f2584;
	selp.f32 	%f2587, %f2584, %f2586, %p743;
	sub.f32 	%f644, %f618, %f619;
	mul.f32 	%f2588, %f644, %f2587;
	fma.rn.f32 	%f645, %f586, %f640, %f2588;
	add.f32 	%f2589, %f590, %f620;
	add.f32 	%f646, %f2589, 0f460B4000;
	mul.f32 	%f2590, %f646, 0f3F22F983;
	cvt.rni.s32.f32 	%r3866, %f2590;
	cvt.rn.f32.s32 	%f2591, %r3866;
	fma.rn.f32 	%f2592, %f2591, 0fBFC90FDA, %f646;
	fma.rn.f32 	%f2593, %f2591, 0fB3A22168, %f2592;
	fma.rn.f32 	%f2903, %f2591, 0fA7C234C5, %f2593;
	abs.f32 	%f648, %f646;
	setp.ltu.f32 	%p744, %f648, 0f47CE4780;
	@%p744 bra 	$L__BB1_745;
	setp.neu.f32 	%p745, %f648, 0f7F800000;
	@%p745 bra 	$L__BB1_740;
	mov.f32 	%f2596, 0f00000000;
	mul.rn.f32 	%f2903, %f646, %f2596;
	mov.b32 	%r3866, 0;
	bra.uni 	$L__BB1_745;
$L__BB1_740:
	mov.b32 	%r1250, %f646;
	shl.b32 	%r3384, %r1250, 8;
	or.b32  	%r1251, %r3384, -2147483648;
	mov.b64 	%rd1739, 0;
	mov.b32 	%r3863, 0;
	mov.u64 	%rd1737, __cudart_i2opi_f;
	mov.u64 	%rd1738, %rd2;
$L__BB1_741:
	.pragma "nounroll";
	ld.global.nc.u32 	%r3385, [%rd1737];
	mad.wide.u32 	%rd1417, %r3385, %r1251, %rd1739;
	shr.u64 	%rd1739, %rd1417, 32;
	st.local.u32 	[%rd1738], %rd1417;
	add.s32 	%r3863, %r3863, 1;
	add.s64 	%rd1738, %rd1738, 4;
	add.s64 	%rd1737, %rd1737, 4;
	setp.ne.s32 	%p746, %r3863, 6;
	@%p746 bra 	$L__BB1_741;
	shr.u32 	%r3386, %r1250, 23;
	st.local.u32 	[%rd2+24], %rd1739;
	and.b32  	%r1254, %r3386, 31;
	and.b32  	%r3387, %r3386, 224;
	add.s32 	%r3388, %r3387, -128;
	shr.u32 	%r3389, %r3388, 5;
	mul.wide.u32 	%rd1418, %r3389, 4;
	sub.s64 	%rd653, %rd2, %rd1418;
	ld.local.u32 	%r3864, [%rd653+24];
	ld.local.u32 	%r3865, [%rd653+20];
	setp.eq.s32 	%p747, %r1254, 0;
	@%p747 bra 	$L__BB1_744;
	shf.l.wrap.b32 	%r3864, %r3865, %r3864, %r1254;
	ld.local.u32 	%r3390, [%rd653+16];
	shf.l.wrap.b32 	%r3865, %r3390, %r3865, %r1254;
$L__BB1_744:
	shr.u32 	%r3391, %r3864, 30;
	shf.l.wrap.b32 	%r3392, %r3865, %r3864, 2;
	shl.b32 	%r3393, %r3865, 2;
	shr.u32 	%r3394, %r3392, 31;
	add.s32 	%r3395, %r3394, %r3391;
	neg.s32 	%r3396, %r3395;
	setp.lt.s32 	%p748, %r1250, 0;
	selp.b32 	%r3866, %r3396, %r3395, %p748;
	xor.b32  	%r3397, %r3392, %r1250;
	shr.s32 	%r3398, %r3392, 31;
	xor.b32  	%r3399, %r3398, %r3392;
	xor.b32  	%r3400, %r3398, %r3393;
	cvt.u64.u32 	%rd1419, %r3399;
	shl.b64 	%rd1420, %rd1419, 32;
	cvt.u64.u32 	%rd1421, %r3400;
	or.b64  	%rd1422, %rd1420, %rd1421;
	cvt.rn.f64.s64 	%fd317, %rd1422;
	mul.f64 	%fd318, %fd317, 0d3BF921FB54442D19;
	cvt.rn.f32.f64 	%f2594, %fd318;
	neg.f32 	%f2595, %f2594;
	setp.lt.s32 	%p749, %r3397, 0;
	selp.f32 	%f2903, %f2595, %f2594, %p749;
$L__BB1_745:
	mul.rn.f32 	%f2597, %f2903, %f2903;
	and.b32  	%r3402, %r3866, 1;
	setp.eq.b32 	%p750, %r3402, 1;
	selp.f32 	%f2598, 0f3F800000, %f2903, %p750;
	fma.rn.f32 	%f2599, %f2597, %f2598, 0f00000000;
	fma.rn.f32 	%f2600, %f2597, 0f37CBAC00, 0fBAB607ED;
	selp.f32 	%f2601, %f2600, 0fB94D4153, %p750;
	selp.f32 	%f2602, 0f3D2AAABB, 0f3C0885E4, %p750;
	fma.rn.f32 	%f2603, %f2601, %f2597, %f2602;
	selp.f32 	%f2604, 0fBEFFFFFF, 0fBE2AAAA8, %p750;
	fma.rn.f32 	%f2605, %f2603, %f2597, %f2604;
	fma.rn.f32 	%f2606, %f2605, %f2599, %f2598;
	and.b32  	%r3403, %r3866, 2;
	setp.eq.s32 	%p751, %r3403, 0;
	mov.f32 	%f2607, 0f00000000;
	sub.f32 	%f2608, %f2607, %f2606;
	selp.f32 	%f652, %f2606, %f2608, %p751;
	mul.f32 	%f2609, %f598, %f619;
	fma.rn.f32 	%f653, %f2609, 0f4854BA00, 0f46187800;
	mul.f32 	%f2610, %f653, 0f3F22F983;
	cvt.rni.s32.f32 	%r3870, %f2610;
	cvt.rn.f32.s32 	%f2611, %r3870;
	fma.rn.f32 	%f2612, %f2611, 0fBFC90FDA, %f653;
	fma.rn.f32 	%f2613, %f2611, 0fB3A22168, %f2612;
	fma.rn.f32 	%f2904, %f2611, 0fA7C234C5, %f2613;
	abs.f32 	%f655, %f653;
	setp.ltu.f32 	%p752, %f655, 0f47CE4780;
	@%p752 bra 	$L__BB1_753;
	setp.neu.f32 	%p753, %f655, 0f7F800000;
	@%p753 bra 	$L__BB1_748;
	mov.f32 	%f2616, 0f00000000;
	mul.rn.f32 	%f2904, %f653, %f2616;
	mov.b32 	%r3870, 0;
	bra.uni 	$L__BB1_753;
$L__BB1_748:
	mov.b32 	%r1264, %f653;
	shl.b32 	%r3405, %r1264, 8;
	or.b32  	%r1265, %r3405, -2147483648;
	mov.b64 	%rd1742, 0;
	mov.b32 	%r3867, 0;
	mov.u64 	%rd1740, __cudart_i2opi_f;
	mov.u64 	%rd1741, %rd2;
$L__BB1_749:
	.pragma "nounroll";
	ld.global.nc.u32 	%r3406, [%rd1740];
	mad.wide.u32 	%rd1425, %r3406, %r1265, %rd1742;
	shr.u64 	%rd1742, %rd1425, 32;
	st.local.u32 	[%rd1741], %rd1425;
	add.s32 	%r3867, %r3867, 1;
	add.s64 	%rd1741, %rd1741, 4;
	add.s64 	%rd1740, %rd1740, 4;
	setp.ne.s32 	%p754, %r3867, 6;
	@%p754 bra 	$L__BB1_749;
	shr.u32 	%r3407, %r1264, 23;
	st.local.u32 	[%rd2+24], %rd1742;
	and.b32  	%r1268, %r3407, 31;
	and.b32  	%r3408, %r3407, 224;
	add.s32 	%r3409, %r3408, -128;
	shr.u32 	%r3410, %r3409, 5;
	mul.wide.u32 	%rd1426, %r3410, 4;
	sub.s64 	%rd660, %rd2, %rd1426;
	ld.local.u32 	%r3868, [%rd660+24];
	ld.local.u32 	%r3869, [%rd660+20];
	setp.eq.s32 	%p755, %r1268, 0;
	@%p755 bra 	$L__BB1_752;
	shf.l.wrap.b32 	%r3868, %r3869, %r3868, %r1268;
	ld.local.u32 	%r3411, [%rd660+16];
	shf.l.wrap.b32 	%r3869, %r3411, %r3869, %r1268;
$L__BB1_752:
	shr.u32 	%r3412, %r3868, 30;
	shf.l.wrap.b32 	%r3413, %r3869, %r3868, 2;
	shl.b32 	%r3414, %r3869, 2;
	shr.u32 	%r3415, %r3413, 31;
	add.s32 	%r3416, %r3415, %r3412;
	neg.s32 	%r3417, %r3416;
	setp.lt.s32 	%p756, %r1264, 0;
	selp.b32 	%r3870, %r3417, %r3416, %p756;
	xor.b32  	%r3418, %r3413, %r1264;
	shr.s32 	%r3419, %r3413, 31;
	xor.b32  	%r3420, %r3419, %r3413;
	xor.b32  	%r3421, %r3419, %r3414;
	cvt.u64.u32 	%rd1427, %r3420;
	shl.b64 	%rd1428, %rd1427, 32;
	cvt.u64.u32 	%rd1429, %r3421;
	or.b64  	%rd1430, %rd1428, %rd1429;
	cvt.rn.f64.s64 	%fd319, %rd1430;
	mul.f64 	%fd320, %fd319, 0d3BF921FB54442D19;
	cvt.rn.f32.f64 	%f2614, %fd320;
	neg.f32 	%f2615, %f2614;
	setp.lt.s32 	%p757, %r3418, 0;
	selp.f32 	%f2904, %f2615, %f2614, %p757;
$L__BB1_753:
	add.s32 	%r3423, %r3870, 1;
	mul.rn.f32 	%f2617, %f2904, %f2904;
	and.b32  	%r3424, %r3870, 1;
	setp.eq.b32 	%p758, %r3424, 1;
	selp.f32 	%f2618, %f2904, 0f3F800000, %p758;
	fma.rn.f32 	%f2619, %f2617, %f2618, 0f00000000;
	fma.rn.f32 	%f2620, %f2617, 0f37CBAC00, 0fBAB607ED;
	selp.f32 	%f2621, 0fB94D4153, %f2620, %p758;
	selp.f32 	%f2622, 0f3C0885E4, 0f3D2AAABB, %p758;
	fma.rn.f32 	%f2623, %f2621, %f2617, %f2622;
	selp.f32 	%f2624, 0fBE2AAAA8, 0fBEFFFFFF, %p758;
	fma.rn.f32 	%f2625, %f2623, %f2617, %f2624;
	fma.rn.f32 	%f2626, %f2625, %f2619, %f2618;
	and.b32  	%r3425, %r3423, 2;
	setp.eq.s32 	%p759, %r3425, 0;
	mov.f32 	%f2627, 0f00000000;
	sub.f32 	%f2628, %f2627, %f2626;
	selp.f32 	%f2629, %f2626, %f2628, %p759;
	mul.f32 	%f2630, %f652, 0f45368000;
	mul.f32 	%f659, %f2630, %f2629;
	mul.f32 	%f2631, %f659, 0f3F22F983;
	cvt.rni.s32.f32 	%r3878, %f2631;
	cvt.rn.f32.s32 	%f2632, %r3878;
	fma.rn.f32 	%f2633, %f2632, 0fBFC90FDA, %f659;
	fma.rn.f32 	%f2634, %f2632, 0fB3A22168, %f2633;
	fma.rn.f32 	%f2906, %f2632, 0fA7C234C5, %f2634;
	abs.f32 	%f661, %f659;
	setp.ltu.f32 	%p760, %f661, 0f47CE4780;
	mov.u32 	%r3874, %r3878;
	mov.f32 	%f2905, %f2906;
	@%p760 bra 	$L__BB1_761;
	setp.neu.f32 	%p761, %f661, 0f7F800000;
	@%p761 bra 	$L__BB1_756;
	mov.f32 	%f2637, 0f00000000;
	mul.rn.f32 	%f2905, %f659, %f2637;
	mov.b32 	%r3874, 0;
	bra.uni 	$L__BB1_761;
$L__BB1_756:
	mov.b32 	%r1278, %f659;
	shl.b32 	%r3427, %r1278, 8;
	or.b32  	%r1279, %r3427, -2147483648;
	mov.b64 	%rd1745, 0;
	mov.b32 	%r3871, 0;
	mov.u64 	%rd1743, __cudart_i2opi_f;
	mov.u64 	%rd1744, %rd2;
$L__BB1_757:
	.pragma "nounroll";
	ld.global.nc.u32 	%r3428, [%rd1743];
	mad.wide.u32 	%rd1433, %r3428, %r1279, %rd1745;
	shr.u64 	%rd1745, %rd1433, 32;
	st.local.u32 	[%rd1744], %rd1433;
	add.s32 	%r3871, %r3871, 1;
	add.s64 	%rd1744, %rd1744, 4;
	add.s64 	%rd1743, %rd1743, 4;
	setp.ne.s32 	%p762, %r3871, 6;
	@%p762 bra 	$L__BB1_757;
	shr.u32 	%r3429, %r1278, 23;
	st.local.u32 	[%rd2+24], %rd1745;
	and.b32  	%r1282, %r3429, 31;
	and.b32  	%r3430, %r3429, 224;
	add.s32 	%r3431, %r3430, -128;
	shr.u32 	%r3432, %r3431, 5;
	mul.wide.u32 	%rd1434, %r3432, 4;
	sub.s64 	%rd667, %rd2, %rd1434;
	ld.local.u32 	%r3872, [%rd667+24];
	ld.local.u32 	%r3873, [%rd667+20];
	setp.eq.s32 	%p763, %r1282, 0;
	@%p763 bra 	$L__BB1_760;
	shf.l.wrap.b32 	%r3872, %r3873, %r3872, %r1282;
	ld.local.u32 	%r3433, [%rd667+16];
	shf.l.wrap.b32 	%r3873, %r3433, %r3873, %r1282;
$L__BB1_760:
	shr.u32 	%r3434, %r3872, 30;
	shf.l.wrap.b32 	%r3435, %r3873, %r3872, 2;
	shl.b32 	%r3436, %r3873, 2;
	shr.u32 	%r3437, %r3435, 31;
	add.s32 	%r3438, %r3437, %r3434;
	neg.s32 	%r3439, %r3438;
	setp.lt.s32 	%p764, %r1278, 0;
	selp.b32 	%r3874, %r3439, %r3438, %p764;
	xor.b32  	%r3440, %r3435, %r1278;
	shr.s32 	%r3441, %r3435, 31;
	xor.b32  	%r3442, %r3441, %r3435;
	xor.b32  	%r3443, %r3441, %r3436;
	cvt.u64.u32 	%rd1435, %r3442;
	shl.b64 	%rd1436, %rd1435, 32;
	cvt.u64.u32 	%rd1437, %r3443;
	or.b64  	%rd1438, %rd1436, %rd1437;
	cvt.rn.f64.s64 	%fd321, %rd1438;
	mul.f64 	%fd322, %fd321, 0d3BF921FB54442D19;
	cvt.rn.f32.f64 	%f2635, %fd322;
	neg.f32 	%f2636, %f2635;
	setp.lt.s32 	%p765, %r3440, 0;
	selp.f32 	%f2905, %f2636, %f2635, %p765;
$L__BB1_761:
	setp.ltu.f32 	%p766, %f661, 0f47CE4780;
	add.s32 	%r3445, %r3874, 1;
	mul.rn.f32 	%f2638, %f2905, %f2905;
	and.b32  	%r3446, %r3874, 1;
	setp.eq.b32 	%p767, %r3446, 1;
	selp.f32 	%f2639, %f2905, 0f3F800000, %p767;
	fma.rn.f32 	%f2640, %f2638, %f2639, 0f00000000;
	fma.rn.f32 	%f2641, %f2638, 0f37CBAC00, 0fBAB607ED;
	selp.f32 	%f2642, 0fB94D4153, %f2641, %p767;
	selp.f32 	%f2643, 0f3C0885E4, 0f3D2AAABB, %p767;
	fma.rn.f32 	%f2644, %f2642, %f2638, %f2643;
	selp.f32 	%f2645, 0fBE2AAAA8, 0fBEFFFFFF, %p767;
	fma.rn.f32 	%f2646, %f2644, %f2638, %f2645;
	fma.rn.f32 	%f2647, %f2646, %f2640, %f2639;
	and.b32  	%r3447, %r3445, 2;
	setp.eq.s32 	%p768, %r3447, 0;
	mov.f32 	%f2648, 0f00000000;
	sub.f32 	%f2649, %f2648, %f2647;
	selp.f32 	%f665, %f2647, %f2649, %p768;
	@%p766 bra 	$L__BB1_769;
	setp.neu.f32 	%p769, %f661, 0f7F800000;
	@%p769 bra 	$L__BB1_764;
	mov.f32 	%f2652, 0f00000000;
	mul.rn.f32 	%f2906, %f659, %f2652;
	mov.b32 	%r3878, 0;
	bra.uni 	$L__BB1_769;
$L__BB1_764:
	mov.b32 	%r1291, %f659;
	shl.b32 	%r3449, %r1291, 8;
	or.b32  	%r1292, %r3449, -2147483648;
	mov.b64 	%rd1748, 0;
	mov.b32 	%r3875, 0;
	mov.u64 	%rd1746, __cudart_i2opi_f;
	mov.u64 	%rd1747, %rd2;
$L__BB1_765:
	.pragma "nounroll";
	ld.global.nc.u32 	%r3450, [%rd1746];
	mad.wide.u32 	%rd1441, %r3450, %r1292, %rd1748;
	shr.u64 	%rd1748, %rd1441, 32;
	st.local.u32 	[%rd1747], %rd1441;
	add.s32 	%r3875, %r3875, 1;
	add.s64 	%rd1747, %rd1747, 4;
	add.s64 	%rd1746, %rd1746, 4;
	setp.ne.s32 	%p770, %r3875, 6;
	@%p770 bra 	$L__BB1_765;
	shr.u32 	%r3451, %r1291, 23;
	st.local.u32 	[%rd2+24], %rd1748;
	and.b32  	%r1295, %r3451, 31;
	and.b32  	%r3452, %r3451, 224;
	add.s32 	%r3453, %r3452, -128;
	shr.u32 	%r3454, %r3453, 5;
	mul.wide.u32 	%rd1442, %r3454, 4;
	sub.s64 	%rd674, %rd2, %rd1442;
	ld.local.u32 	%r3876, [%rd674+24];
	ld.local.u32 	%r3877, [%rd674+20];
	setp.eq.s32 	%p771, %r1295, 0;
	@%p771 bra 	$L__BB1_768;
	shf.l.wrap.b32 	%r3876, %r3877, %r3876, %r1295;
	ld.local.u32 	%r3455, [%rd674+16];
	shf.l.wrap.b32 	%r3877, %r3455, %r3877, %r1295;
$L__BB1_768:
	shr.u32 	%r3456, %r3876, 30;
	shf.l.wrap.b32 	%r3457, %r3877, %r3876, 2;
	shl.b32 	%r3458, %r3877, 2;
	shr.u32 	%r3459, %r3457, 31;
	add.s32 	%r3460, %r3459, %r3456;
	neg.s32 	%r3461, %r3460;
	setp.lt.s32 	%p772, %r1291, 0;
	selp.b32 	%r3878, %r3461, %r3460, %p772;
	xor.b32  	%r3462, %r3457, %r1291;
	shr.s32 	%r3463, %r3457, 31;
	xor.b32  	%r3464, %r3463, %r3457;
	xor.b32  	%r3465, %r3463, %r3458;
	cvt.u64.u32 	%rd1443, %r3464;
	shl.b64 	%rd1444, %rd1443, 32;
	cvt.u64.u32 	%rd1445, %r3465;
	or.b64  	%rd1446, %rd1444, %rd1445;
	cvt.rn.f64.s64 	%fd323, %rd1446;
	mul.f64 	%fd324, %fd323, 0d3BF921FB54442D19;
	cvt.rn.f32.f64 	%f2650, %fd324;
	neg.f32 	%f2651, %f2650;
	setp.lt.s32 	%p773, %r3462, 0;
	selp.f32 	%f2906, %f2651, %f2650, %p773;
$L__BB1_769:
	mul.rn.f32 	%f2654, %f2906, %f2906;
	and.b32  	%r3467, %r3878, 1;
	setp.eq.b32 	%p774, %r3467, 1;
	selp.f32 	%f2655, 0f3F800000, %f2906, %p774;
	fma.rn.f32 	%f2656, %f2654, %f2655, 0f00000000;
	fma.rn.f32 	%f2657, %f2654, 0f37CBAC00, 0fBAB607ED;
	selp.f32 	%f2658, %f2657, 0fB94D4153, %p774;
	selp.f32 	%f2659, 0f3D2AAABB, 0f3C0885E4, %p774;
	fma.rn.f32 	%f2660, %f2658, %f2654, %f2659;
	selp.f32 	%f2661, 0fBEFFFFFF, 0fBE2AAAA8, %p774;
	fma.rn.f32 	%f2662, %f2660, %f2654, %f2661;
	fma.rn.f32 	%f2663, %f2662, %f2656, %f2655;
	and.b32  	%r3468, %r3878, 2;
	setp.eq.s32 	%p775, %r3468, 0;
	mov.f32 	%f2664, 0f00000000;
	sub.f32 	%f2665, %f2664, %f2663;
	selp.f32 	%f2666, %f2663, %f2665, %p775;
	mul.f32 	%f2667, %f644, %f2666;
	fma.rn.f32 	%f2668, %f615, %f665, %f2667;
	sub.f32 	%f2669, %f2668, %f645;
	fma.rn.f32 	%f2670, %f616, %f2669, %f645;
	cvt.rn.f32.f64 	%f2671, %fd26;
	mul.f32 	%f2672, %f2671, %f2671;
	mul.f32 	%f2673, %f2672, %f2671;
	fma.rn.f32 	%f2674, %f2671, 0f40C00000, 0fC1700000;
	fma.rn.f32 	%f2675, %f2674, %f2671, 0f41200000;
	mul.f32 	%f2676, %f2673, %f2675;
	sub.f32 	%f2677, %f2670, %f617;
	fma.rn.f32 	%f2678, %f2676, %f2677, %f617;
	cvt.f64.f32 	%fd325, %f2678;
	fma.rn.f64 	%fd326, %fd24, %fd325, %fd23;
	fma.rn.f64 	%fd28, %fd326, 0d3FF8000000000000, 0dBFC999999999999A;
	cvt.rn.f32.u32 	%f2679, %r4;
	cvt.rn.f32.s32 	%f2680, %r865;
	mul.f32 	%f2681, %f2679, 0fC3340000;
	div.rn.f32 	%f2682, %f2681, %f2680;
	add.f32 	%f2683, %f2682, 0f42B40000;
	abs.f32 	%f669, %f2683;
	div.rn.f32 	%f2684, %f669, 0f40C00000;
	mov.f32 	%f2685, 0f41700000;
	sub.f32 	%f2686, %f2685, %f2684;
	abs.f32 	%f670, %f2686;
	abs.f32 	%f671, %f670;
	setp.eq.f32 	%p776, %f670, 0f3F800000;
	mov.f32 	%f2907, 0f3F800000;
	@%p776 bra 	$L__BB1_776;
	setp.num.f32 	%p777, %f671, %f671;
	@%p777 bra 	$L__BB1_772;
	mov.f32 	%f2743, 0f3FB33333;
	add.rn.f32 	%f2907, %f670, %f2743;
	bra.uni 	$L__BB1_776;
$L__BB1_772:
	setp.neu.f32 	%p778, %f670, 0f00000000;
	setp.neu.f32 	%p779, %f671, 0f7F800000;
	and.pred  	%p780, %p778, %p779;
	@%p780 bra 	$L__BB1_774;
	add.f32 	%f2742, %f670, %f670;
	mov.b32 	%r3478, %f2742;
	and.b32  	%r3479, %r3478, 2147483647;
	mov.b32 	%f2907, %r3479;
	bra.uni 	$L__BB1_776;
$L__BB1_774:
	setp.lt.f32 	%p781, %f671, 0f00800000;
	mul.f32 	%f2687, %f671, 0f4B800000;
	selp.f32 	%f2688, %f2687, %f671, %p781;
	mov.b32 	%r3469, %f2688;
	add.s32 	%r3470, %r3469, -1060439283;
	and.b32  	%r3471, %r3470, -8388608;
	sub.s32 	%r3472, %r3469, %r3471;
	mov.b32 	%f2689, %r3472;
	cvt.rn.f32.s32 	%f2690, %r3471;
	selp.f32 	%f2691, 0fC1C00000, 0f00000000, %p781;
	fma.rn.f32 	%f2692, %f2690, 0f34000000, %f2691;
	add.f32 	%f2693, %f2689, 0fBF800000;
	add.f32 	%f2694, %f2689, 0f3F800000;
	rcp.approx.ftz.f32 	%f2695, %f2694;
	add.f32 	%f2696, %f2693, %f2693;
	mul.f32 	%f2697, %f2696, %f2695;
	mul.f32 	%f2698, %f2697, %f2697;
	neg.f32 	%f2699, %f2697;
	sub.f32 	%f2700, %f2693, %f2697;
	add.f32 	%f2701, %f2700, %f2700;
	fma.rn.f32 	%f2702, %f2699, %f2693, %f2701;
	mul.rn.f32 	%f2703, %f2695, %f2702;
	fma.rn.f32 	%f2704, %f2698, 0f3A2C32E4, 0f3B52E7DB;
	fma.rn.f32 	%f2705, %f2704, %f2698, 0f3C93BB73;
	fma.rn.f32 	%f2706, %f2705, %f2698, 0f3DF6384F;
	mul.rn.f32 	%f2707, %f2706, %f2698;
	fma.rn.f32 	%f2708, %f2697, 0f3FB8AA3B, %f2692;
	mul.f32 	%f2709, %f2707, 0f40400000;
	sub.f32 	%f2710, %f2692, %f2708;
	fma.rn.f32 	%f2711, %f2697, 0f3FB8AA3B, %f2710;
	fma.rn.f32 	%f2712, %f2703, 0f3FB8AA3B, %f2711;
	fma.rn.f32 	%f2713, %f2697, 0f32A55E34, %f2712;
	fma.rn.f32 	%f2714, %f2709, %f2703, %f2713;
	fma.rn.f32 	%f2715, %f2707, %f2697, %f2714;
	add.rn.f32 	%f2716, %f2708, %f2715;
	mov.f32 	%f2717, 0f3FB33333;
	mul.rn.f32 	%f2718, %f2716, %f2717;
	cvt.rni.f32.f32 	%f2719, %f2718;
	sub.f32 	%f2720, %f2718, %f2719;
	neg.f32 	%f2721, %f2718;
	fma.rn.f32 	%f2722, %f2716, 0f3FB33333, %f2721;
	neg.f32 	%f2723, %f2708;
	add.rn.f32 	%f2724, %f2716, %f2723;
	neg.f32 	%f2725, %f2724;
	add.rn.f32 	%f2726, %f2715, %f2725;
	fma.rn.f32 	%f2727, %f2726, 0f3FB33333, %f2722;
	add.f32 	%f2728, %f2720, %f2727;
	setp.gt.f32 	%p782, %f2719, 0f00000000;
	selp.b32 	%r3473, 0, -2097152000, %p782;
	setp.geu.f32 	%p783, %f670, 0f00000000;
	setp.lt.f32 	%p784, %f2718, 0f00000000;
	selp.f32 	%f2729, 0f00000000, 0f7F800000, %p784;
	abs.f32 	%f2730, %f2718;
	setp.gt.f32 	%p785, %f2730, 0f43180000;
	cvt.rzi.s32.f32 	%r3474, %f2719;
	shl.b32 	%r3475, %r3474, 23;
	sub.s32 	%r3476, %r3475, %r3473;
	mov.b32 	%f2731, %r3476;
	add.s32 	%r3477, %r3473, 2130706432;
	mov.b32 	%f2732, %r3477;
	fma.rn.f32 	%f2733, %f2728, 0f391FCB8E, 0f3AAF85ED;
	fma.rn.f32 	%f2734, %f2733, %f2728, 0f3C1D9856;
	fma.rn.f32 	%f2735, %f2734, %f2728, 0f3D6357BB;
	fma.rn.f32 	%f2736, %f2735, %f2728, 0f3E75FDEC;
	fma.rn.f32 	%f2737, %f2736, %f2728, 0f3F317218;
	fma.rn.f32 	%f2738, %f2737, %f2728, 0f3F800000;
	mul.f32 	%f2739, %f2738, %f2732;
	mul.f32 	%f2740, %f2739, %f2731;
	selp.f32 	%f2907, %f2729, %f2740, %p785;
	@%p783 bra 	$L__BB1_776;
	mov.f32 	%f2907, 0f7FFFFFFF;
$L__BB1_776:
	add.f32 	%f2745, %f2907, 0f3F800000;
	rcp.rn.f32 	%f2746, %f2745;
	cvt.f64.f32 	%fd29, %f2746;
	div.rn.f32 	%f2747, %f669, 0fC1400000;
	add.f32 	%f2748, %f2747, 0f40F00000;
	abs.f32 	%f676, %f2748;
	abs.f32 	%f677, %f676;
	setp.eq.f32 	%p786, %f676, 0f3F800000;
	mov.f32 	%f2908, 0f3F800000;
	@%p786 bra 	$L__BB1_781;
	setp.num.f32 	%p787, %f677, %f677;
	@%p787 bra 	$L__BB1_779;
	mov.f32 	%f2804, 0f40800000;
	add.rn.f32 	%f2908, %f676, %f2804;
	bra.uni 	$L__BB1_781;
$L__BB1_779:
	setp.lt.f32 	%p788, %f677, 0f00800000;
	mul.f32 	%f2749, %f677, 0f4B800000;
	selp.f32 	%f2750, %f2749, %f677, %p788;
	mov.b32 	%r3480, %f2750;
	add.s32 	%r3481, %r3480, -1060439283;
	and.b32  	%r3482, %r3481, -8388608;
	sub.s32 	%r3483, %r3480, %r3482;
	mov.b32 	%f2751, %r3483;
	cvt.rn.f32.s32 	%f2752, %r3482;
	selp.f32 	%f2753, 0fC1C00000, 0f00000000, %p788;
	fma.rn.f32 	%f2754, %f2752, 0f34000000, %f2753;
	add.f32 	%f2755, %f2751, 0fBF800000;
	add.f32 	%f2756, %f2751, 0f3F800000;
	rcp.approx.ftz.f32 	%f2757, %f2756;
	add.f32 	%f2758, %f2755, %f2755;
	mul.f32 	%f2759, %f2758, %f2757;
	mul.f32 	%f2760, %f2759, %f2759;
	neg.f32 	%f2761, %f2759;
	sub.f32 	%f2762, %f2755, %f2759;
	add.f32 	%f2763, %f2762, %f2762;
	fma.rn.f32 	%f2764, %f2761, %f2755, %f2763;
	mul.rn.f32 	%f2765, %f2757, %f2764;
	fma.rn.f32 	%f2766, %f2760, 0f3A2C32E4, 0f3B52E7DB;
	fma.rn.f32 	%f2767, %f2766, %f2760, 0f3C93BB73;
	fma.rn.f32 	%f2768, %f2767, %f2760, 0f3DF6384F;
	mul.rn.f32 	%f2769, %f2768, %f2760;
	fma.rn.f32 	%f2770, %f2759, 0f3FB8AA3B, %f2754;
	mul.f32 	%f2771, %f2769, 0f40400000;
	sub.f32 	%f2772, %f2754, %f2770;
	fma.rn.f32 	%f2773, %f2759, 0f3FB8AA3B, %f2772;
	fma.rn.f32 	%f2774, %f2765, 0f3FB8AA3B, %f2773;
	fma.rn.f32 	%f2775, %f2759, 0f32A55E34, %f2774;
	fma.rn.f32 	%f2776, %f2771, %f2765, %f2775;
	fma.rn.f32 	%f2777, %f2769, %f2759, %f2776;
	add.rn.f32 	%f2778, %f2770, %f2777;
	mov.f32 	%f2779, 0f40800000;
	mul.rn.f32 	%f2780, %f2778, %f2779;
	cvt.rni.f32.f32 	%f2781, %f2780;
	sub.f32 	%f2782, %f2780, %f2781;
	neg.f32 	%f2783, %f2780;
	fma.rn.f32 	%f2784, %f2778, 0f40800000, %f2783;
	neg.f32 	%f2785, %f2770;
	add.rn.f32 	%f2786, %f2778, %f2785;
	neg.f32 	%f2787, %f2786;
	add.rn.f32 	%f2788, %f2777, %f2787;
	fma.rn.f32 	%f2789, %f2788, 0f40800000, %f2784;
	add.f32 	%f2790, %f2782, %f2789;
	setp.gt.f32 	%p789, %f2781, 0f00000000;
	selp.b32 	%r3484, 0, -2097152000, %p789;
	setp.neu.f32 	%p790, %f676, 0f00000000;
	setp.neu.f32 	%p791, %f677, 0f7F800000;
	setp.lt.f32 	%p792, %f2780, 0f00000000;
	selp.f32 	%f2791, 0f00000000, 0f7F800000, %p792;
	abs.f32 	%f2792, %f2780;
	setp.gt.f32 	%p793, %f2792, 0f43180000;
	cvt.rzi.s32.f32 	%r3485, %f2781;
	shl.b32 	%r3486, %r3485, 23;
	sub.s32 	%r3487, %r3486, %r3484;
	mov.b32 	%f2793, %r3487;
	add.s32 	%r3488, %r3484, 2130706432;
	mov.b32 	%f2794, %r3488;
	fma.rn.f32 	%f2795, %f2790, 0f391FCB8E, 0f3AAF85ED;
	fma.rn.f32 	%f2796, %f2795, %f2790, 0f3C1D9856;
	fma.rn.f32 	%f2797, %f2796, %f2790, 0f3D6357BB;
	fma.rn.f32 	%f2798, %f2797, %f2790, 0f3E75FDEC;
	fma.rn.f32 	%f2799, %f2798, %f2790, 0f3F317218;
	fma.rn.f32 	%f2800, %f2799, %f2790, 0f3F800000;
	mul.f32 	%f2801, %f2800, %f2794;
	mul.f32 	%f2802, %f2801, %f2793;
	selp.f32 	%f2908, %f2791, %f2802, %p793;
	and.pred  	%p794, %p790, %p791;
	@%p794 bra 	$L__BB1_781;
	add.f32 	%f2803, %f676, %f676;
	mov.b32 	%r3489, %f2803;
	and.b32  	%r3490, %r3489, 2147483647;
	mov.b32 	%f2908, %r3490;
$L__BB1_781:
	add.f32 	%f2805, %f2908, 0f3F800000;
	rcp.rn.f32 	%f2806, %f2805;
	mov.f32 	%f2807, 0f3F800000;
	sub.f32 	%f2808, %f2807, %f2806;
	cvt.f64.f32 	%fd327, %f2808;
	mul.f64 	%fd30, %fd28, %fd327;
	setp.geu.f64 	%p795, %fd30, 0d3FE3333333333333;
	@%p795 bra 	$L__BB1_783;
	mul.f64 	%fd328, %fd28, %fd29;
	cvt.rn.f32.f64 	%f2809, %fd328;
	cvt.f64.f32 	%fd329, %f2809;
	setp.gt.f64 	%p798, %fd329, 0d3FD999999999999A;
	ld.const.u32 	%r3493, [ICE];
	ld.const.u32 	%r3494, [OCEAN];
	selp.b32 	%r3879, %r3493, %r3494, %p798;
	bra.uni 	$L__BB1_786;
$L__BB1_783:
	setp.geu.f64 	%p796, %fd30, 0d3FE4CCCCCCCCCCCD;
	@%p796 bra 	$L__BB1_785;
	ld.const.u32 	%r3879, [SAND];
	bra.uni 	$L__BB1_786;
$L__BB1_785:
	setp.lt.f64 	%p797, %fd30, 0d3FECCCCCCCCCCCCD;
	ld.const.u32 	%r3491, [DIRT];
	ld.const.u32 	%r3492, [STONE];
	selp.b32 	%r3879, %r3491, %r3492, %p797;
$L__BB1_786:
	ld.param.u64 	%rd1460, [genTerrain_param_2];
	ld.param.u64 	%rd1459, [genTerrain_param_1];
	cvta.to.global.u64 	%rd1447, %rd1459;
	mul.wide.u32 	%rd1448, %r4, 8;
	add.s64 	%rd1449, %rd1447, %rd1448;
	ld.global.u64 	%rd1450, [%rd1449];
	cvta.to.global.u64 	%rd1451, %rd1450;
	mul.wide.u32 	%rd1452, %r5, 4;
	add.s64 	%rd1453, %rd1451, %rd1452;
	st.global.u32 	[%rd1453], %r3879;
	mul.f64 	%fd330, %fd30, 0d408F400000000000;
	cvt.rn.f32.f64 	%f2810, %fd330;
	cvta.to.global.u64 	%rd1454, %rd1460;
	add.s64 	%rd1455, %rd1454, %rd1448;
	ld.global.u64 	%rd1456, [%rd1455];
	cvta.to.global.u64 	%rd1457, %rd1456;
	add.s64 	%rd1458, %rd1457, %rd1452;
	st.global.f32 	[%rd1458], %f2810;
$L__BB1_787:
	ret;

}
	// .globl	convertLakes
.visible .entry convertLakes(
	.param .u64 .ptr .align 1 convertLakes_param_0,
	.param .u64 .ptr .align 1 convertLakes_param_1,
	.param .u64 .ptr .align 1 convertLakes_param_2
)
{
	.reg .pred 	%p<17>;
	.reg .b32 	%r<61>;
	.reg .b32 	%f<2>;
	.reg .b64 	%rd<20>;
	.reg .b64 	%fd<20>;

	ld.param.u64 	%rd2, [convertLakes_param_0];
	ld.param.u64 	%rd3, [convertLakes_param_1];
	ld.param.u64 	%rd4, [convertLakes_param_2];
	cvta.to.global.u64 	%rd5, %rd2;
	mov.u32 	%r9, %tid.x;
	mov.u32 	%r10, %tid.y;
	mov.u32 	%r11, %ntid.x;
	mov.u32 	%r12, %tid.z;
	mov.u32 	%r13, %ntid.y;
	mov.u32 	%r14, %ctaid.x;
	mov.u32 	%r15, %ctaid.y;
	mov.u32 	%r16, %nctaid.x;
	mov.u32 	%r17, %ctaid.z;
	mov.u32 	%r18, %nctaid.y;
	mad.lo.s32 	%r19, %r18, %r17, %r15;
	mad.lo.s32 	%r20, %r19, %r16, %r14;
	mul.lo.s32 	%r21, %r11, %r13;
	mov.u32 	%r22, %ntid.z;
	mul.lo.s32 	%r23, %r21, %r22;
	mad.lo.s32 	%r24, %r13, %r12, %r10;
	mad.lo.s32 	%r25, %r24, %r11, %r9;
	mad.lo.s32 	%r1, %r23, %r20, %r25;
	ld.global.u32 	%r2, [%rd5];
	ld.global.u32 	%r3, [%rd5+4];
	mul.lo.s32 	%r26, %r3, %r2;
	ld.global.u32 	%r27, [%rd5+8];
	mul.lo.s32 	%r28, %r26, %r27;
	setp.ge.s32 	%p1, %r1, %r28;
	@%p1 bra 	$L__BB2_8;
	cvta.to.global.u64 	%rd6, %rd3;
	div.s32 	%r29, %r1, %r2;
	mul.lo.s32 	%r30, %r29, %r2;
	sub.s32 	%r4, %r1, %r30;
	rem.s32 	%r5, %r29, %r3;
	mul.wide.u32 	%rd7, %r4, 8;
	add.s64 	%rd1, %rd6, %rd7;
	ld.global.u64 	%rd8, [%rd1];
	mul.wide.u32 	%rd9, %r5, 4;
	add.s64 	%rd10, %rd8, %rd9;
	ld.u32 	%r31, [%rd10];
	ld.const.u32 	%r32, [OCEAN];
	setp.ne.s32 	%p2, %r31, %r32;
	@%p2 bra 	$L__BB2_8;
	cvt.rn.f64.s32 	%fd8, %r2;
	mul.f64 	%fd9, %fd8, 0d3FA999999999999A;
	cvt.rpi.f64.f64 	%fd1, %fd9;
	{
	.reg .b32 %temp; 
	mov.b64 	{%temp, %r6}, %fd1;
	}
	mov.f64 	%fd10, 0d4000000000000000;
	{
	.reg .b32 %temp; 
	mov.b64 	{%temp, %r33}, %fd10;
	}
	and.b32  	%r8, %r33, 2146435072;
	setp.eq.s32 	%p3, %r8, 1062207488;
	abs.f64 	%fd2, %fd1;
	{ // callseq 3, 0
	.param .b64 param0;
	st.param.f64 	[param0], %fd2;
	.param .b64 retval0;
	call.uni (retval0), 
	__internal_accurate_pow, 
	(
	param0
	);
	ld.param.f64 	%fd11, [retval0];
	} // callseq 3
	setp.lt.s32 	%p4, %r6, 0;
	neg.f64 	%fd13, %fd11;
	selp.f64 	%fd14, %fd13, %fd11, %p3;
	selp.f64 	%fd19, %fd14, %fd11, %p4;
	setp.neu.f64 	%p5, %fd1, 0d0000000000000000;
	@%p5 bra 	$L__BB2_4;
	setp.eq.s32 	%p6, %r8, 1062207488;
	selp.b32 	%r34, %r6, 0, %p6;
	setp.lt.s32 	%p7, %r33, 0;
	or.b32  	%r35, %r34, 2146435072;
	selp.b32 	%r36, %r35, %r34, %p7;
	mov.b32 	%r37, 0;
	mov.b64 	%fd19, {%r37, %r36};
$L__BB2_4:
	add.f64 	%fd15, %fd1, 0d4000000000000000;
	{
	.reg .b32 %temp; 
	mov.b64 	{%temp, %r38}, %fd15;
	}
	and.b32  	%r39, %r38, 2146435072;
	setp.ne.s32 	%p8, %r39, 2146435072;
	setp.neu.f64 	%p9, %fd2, 0d7FF0000000000000;
	or.pred  	%p10, %p9, %p8;
	@%p10 bra 	$L__BB2_6;
	setp.lt.s32 	%p11, %r6, 0;
	setp.eq.s32 	%p12, %r8, 1062207488;
	setp.lt.s32 	%p13, %r33, 0;
	selp.b32 	%r41, 0, 2146435072, %p13;
	and.b32  	%r42, %r33, 2147483647;
	setp.ne.s32 	%p14, %r42, 1071644672;
	or.b32  	%r43, %r41, -2147483648;
	selp.b32 	%r44, %r43, %r41, %p14;
	selp.b32 	%r45, %r44, %r41, %p12;
	selp.b32 	%r46, %r45, %r41, %p11;
	mov.b32 	%r47, 0;
	mov.b64 	%fd19, {%r47, %r46};
$L__BB2_6:
	setp.eq.f64 	%p15, %fd1, 0d3FF0000000000000;
	cvt.rpi.f64.f64 	%fd16, %fd19;
	selp.f64 	%fd17, 0d3FF0000000000000, %fd16, %p15;
	cvt.rzi.s32.f64 	%r48, %fd17;
	{ // callseq 4, 0
	.param .b32 param0;
	st.param.b32 	[param0], %r4;
	.param .b32 param1;
	st.param.b32 	[param1], %r5;
	.param .b32 param2;
	st.param.b32 	[param2], 1;
	.param .b32 param3;
	st.param.b32 	[param3], 0;
	.param .b64 param4;
	st.param.b64 	[param4], %rd2;
	.param .b32 param5;
	st.param.b32 	[param5], 0;
	.param .b64 param6;
	st.param.b64 	[param6], %rd3;
	.param .b32 retval0;
	call.uni (retval0), 
	_Z10countLakeRiiiiPiiiPS_, 
	(
	param0, 
	param1, 
	param2, 
	param3, 
	param4, 
	param5, 
	param6
	);
	ld.param.b32 	%r49, [retval0];
	} // callseq 4
	{ // callseq 5, 0
	.param .b32 param0;
	st.param.b32 	[param0], %r4;
	.param .b32 param1;
	st.param.b32 	[param1], %r5;
	.param .b32 param2;
	st.param.b32 	[param2], -1;
	.param .b32 param3;
	st.param.b32 	[param3], 0;
	.param .b64 param4;
	st.param.b64 	[param4], %rd2;
	.param .b32 param5;
	st.param.b32 	[param5], 0;
	.param .b64 param6;
	st.param.b64 	[param6], %rd3;
	.param .b32 retval0;
	call.uni (retval0), 
	_Z10countLakeRiiiiPiiiPS_, 
	(
	param0, 
	param1, 
	param2, 
	param3, 
	param4, 
	param5, 
	param6
	);
	ld.param.b32 	%r51, [retval0];
	} // callseq 5
	max.u32 	%r53, %r49, %r51;
	{ // callseq 6, 0
	.param .b32 param0;
	st.param.b32 	[param0], %r4;
	.param .b32 param1;
	st.param.b32 	[param1], %r5;
	.param .b32 param2;
	st.param.b32 	[param2], 0;
	.param .b32 param3;
	st.param.b32 	[param3], 1;
	.param .b64 param4;
	st.param.b64 	[param4], %rd2;
	.param .b32 param5;
	st.param.b32 	[param5], 0;
	.param .b64 param6;
	st.param.b64 	[param6], %rd3;
	.param .b32 retval0;
	call.uni (retval0), 
	_Z10countLakeRiiiiPiiiPS_, 
	(
	param0, 
	param1, 
	param2, 
	param3, 
	param4, 
	param5, 
	param6
	);
	ld.param.b32 	%r54, [retval0];
	} // callseq 6
	max.u32 	%r56, %r53, %r54;
	{ // callseq 7, 0
	.param .b32 param0;
	st.param.b32 	[param0], %r4;
	.param .b32 param1;
	st.param.b32 	[param1], %r5;
	.param .b32 param2;
	st.param.b32 	[param2], 0;
	.param .b32 param3;
	st.param.b32 	[param3], -1;
	.param .b64 param4;
	st.param.b64 	[param4], %rd2;
	.param .b32 param5;
	st.param.b32 	[param5], 0;
	.param .b64 param6;
	st.param.b64 	[param6], %rd3;
	.param .b32 retval0;
	call.uni (retval0), 
	_Z10countLakeRiiiiPiiiPS_, 
	(
	param0, 
	param1, 
	param2, 
	param3, 
	param4, 
	param5, 
	param6
	);
	ld.param.b32 	%r57, [retval0];
	} // callseq 7
	max.u32 	%r59, %r56, %r57;
	cvt.rn.f32.u32 	%f1, %r59;
	cvta.to.global.u64 	%rd11, %rd4;
	add.s64 	%rd13, %rd11, %rd7;
	ld.global.u64 	%rd14, [%rd13];
	add.s64 	%rd16, %rd14, %rd9;
	st.f32 	[%rd16], %f1;
	setp.ge.s32 	%p16, %r59, %r48;
	@%p16 bra 	$L__BB2_8;
	ld.const.u32 	%r60, [LAKE];
	ld.global.u64 	%rd17, [%rd1];
	add.s64 	%rd19, %rd17, %rd9;
	st.u32 	[%rd19], %r60;
$L__BB2_8:
	ret;

}
.func  (.param .b64 func_retval0) __internal_accurate_pow(
	.param .b64 __internal_accurate_pow_param_0
)
{
	.reg .pred 	%p<8>;
	.reg .b32 	%r<49>;
	.reg .b32 	%f<3>;
	.reg .b64 	%fd<109>;

	ld.param.f64 	%fd10, [__internal_accurate_pow_param_0];
	{
	.reg .b32 %temp; 
	mov.b64 	{%temp, %r46}, %fd10;
	}
	{
	.reg .b32 %temp; 
	mov.b64 	{%r45, %temp}, %fd10;
	}
	shr.u32 	%r47, %r46, 20;
	setp.gt.u32 	%p1, %r46, 1048575;
	@%p1 bra 	$L__BB3_2;
	mul.f64 	%fd11, %fd10, 0d4350000000000000;
	{
	.reg .b32 %temp; 
	mov.b64 	{%temp, %r46}, %fd11;
	}
	{
	.reg .b32 %temp; 
	mov.b64 	{%r45, %temp}, %fd11;
	}
	shr.u32 	%r16, %r46, 20;
	add.s32 	%r47, %r16, -54;
$L__BB3_2:
	add.s32 	%r48, %r47, -1023;
	and.b32  	%r17, %r46, -2146435073;
	or.b32  	%r18, %r17, 1072693248;
	mov.b64 	%fd107, {%r45, %r18};
	setp.lt.u32 	%p2, %r18, 1073127583;
	@%p2 bra 	$L__BB3_4;
	{
	.reg .b32 %temp; 
	mov.b64 	{%r19, %temp}, %fd107;
	}
	{
	.reg .b32 %temp; 
	mov.b64 	{%temp, %r20}, %fd107;
	}
	add.s32 	%r21, %r20, -1048576;
	mov.b64 	%fd107, {%r19, %r21};
	add.s32 	%r48, %r47, -1022;
$L__BB3_4:
	add.f64 	%fd12, %fd107, 0dBFF0000000000000;
	add.f64 	%fd13, %fd107, 0d3FF0000000000000;
	rcp.approx.ftz.f64 	%fd14, %fd13;
	neg.f64 	%fd15, %fd13;
	fma.rn.f64 	%fd16, %fd15, %fd14, 0d3FF0000000000000;
	fma.rn.f64 	%fd17, %fd16, %fd16, %fd16;
	fma.rn.f64 	%fd18, %fd17, %fd14, %fd14;
	mul.f64 	%fd19, %fd12, %fd18;
	fma.rn.f64 	%fd20, %fd12, %fd18, %fd19;
	mul.f64 	%fd21, %fd20, %fd20;
	fma.rn.f64 	%fd22, %fd21, 0d3EB0F5FF7D2CAFE2, 0d3ED0F5D241AD3B5A;
	fma.rn.f64 	%fd23, %fd22, %fd21, 0d3EF3B20A75488A3F;
	fma.rn.f64 	%fd24, %fd23, %fd21, 0d3F1745CDE4FAECD5;
	fma.rn.f64 	%fd25, %fd24, %fd21, 0d3F3C71C7258A578B;
	fma.rn.f64 	%fd26, %fd25, %fd21, 0d3F6249249242B910;
	fma.rn.f64 	%fd27, %fd26, %fd21, 0d3F89999999999DFB;
	sub.f64 	%fd28, %fd12, %fd20;
	add.f64 	%fd29, %fd28, %fd28;
	neg.f64 	%fd30, %fd20;
	fma.rn.f64 	%fd31, %fd30, %fd12, %fd29;
	mul.f64 	%fd32, %fd18, %fd31;
	fma.rn.f64 	%fd33, %fd21, %fd27, 0d3FB5555555555555;
	mov.f64 	%fd34, 0d3FB5555555555555;
	sub.f64 	%fd35, %fd34, %fd33;
	fma.rn.f64 	%fd36, %fd21, %fd27, %fd35;
	add.f64 	%fd37, %fd36, 0dBC46A4CB00B9E7B0;
	add.f64 	%fd38, %fd33, %fd37;
	sub.f64 	%fd39, %fd33, %fd38;
	add.f64 	%fd40, %fd37, %fd39;
	mul.rn.f64 	%fd41, %fd20, %fd20;
	neg.f64 	%fd42, %fd41;
	fma.rn.f64 	%fd43, %fd20, %fd20, %fd42;
	{
	.reg .b32 %temp; 
	mov.b64 	{%r22, %temp}, %fd32;
	}
	{
	.reg .b32 %temp; 
	mov.b64 	{%temp, %r23}, %fd32;
	}
	add.s32 	%r24, %r23, 1048576;
	mov.b64 	%fd44, {%r22, %r24};
	fma.rn.f64 	%fd45, %fd20, %fd44, %fd43;
	mul.rn.f64 	%fd46, %fd41, %fd20;
	neg.f64 	%fd47, %fd46;
	fma.rn.f64 	%fd48, %fd41, %fd20, %fd47;
	fma.rn.f64 	%fd49, %fd41, %fd32, %fd48;
	fma.rn.f64 	%fd50, %fd45, %fd20, %fd49;
	mul.rn.f64 	%fd51, %fd38, %fd46;
	neg.f64 	%fd52, %fd51;
	fma.rn.f64 	%fd53, %fd38, %fd46, %fd52;
	fma.rn.f64 	%fd54, %fd38, %fd50, %fd53;
	fma.rn.f64 	%fd55, %fd40, %fd46, %fd54;
	add.f64 	%fd56, %fd51, %fd55;
	sub.f64 	%fd57, %fd51, %fd56;
	add.f64 	%fd58, %fd55, %fd57;
	add.f64 	%fd59, %fd20, %fd56;
	sub.f64 	%fd60, %fd20, %fd59;
	add.f64 	%fd61, %fd56, %fd60;
	add.f64 	%fd62, %fd58, %fd61;
	add.f64 	%fd63, %fd32, %fd62;
	add.f64 	%fd64, %fd59, %fd63;
	sub.f64 	%fd65, %fd59, %fd64;
	add.f64 	%fd66, %fd63, %fd65;
	xor.b32  	%r25, %r48, -2147483648;
	mov.b32 	%r26, 1127219200;
	mov.b64 	%fd67, {%r25, %r26};
	mov.b32 	%r27, -2147483648;
	mov.b64 	%fd68, {%r27, %r26};
	sub.f64 	%fd69, %fd67, %fd68;
	fma.rn.f64 	%fd70, %fd69, 0d3FE62E42FEFA39EF, %fd64;
	fma.rn.f64 	%fd71, %fd69, 0dBFE62E42FEFA39EF, %fd70;
	sub.f64 	%fd72, %fd71, %fd64;
	sub.f64 	%fd73, %fd66, %fd72;
	fma.rn.f64 	%fd74, %fd69, 0d3C7ABC9E3B39803F, %fd73;
	add.f64 	%fd75, %fd70, %fd74;
	sub.f64 	%fd76, %fd70, %fd75;
	add.f64 	%fd77, %fd74, %fd76;
	mov.f64 	%fd78, 0d4000000000000000;
	{
	.reg .b32 %temp; 
	mov.b64 	{%temp, %r28}, %fd78;
	}
	{
	.reg .b32 %temp; 
	mov.b64 	{%r29, %temp}, %fd78;
	}
	shl.b32 	%r30, %r28, 1;
	setp.gt.u32 	%p3, %r30, -33554433;
	and.b32  	%r31, %r28, -15728641;
	selp.b32 	%r32, %r31, %r28, %p3;
	mov.b64 	%fd79, {%r29, %r32};
	mul.rn.f64 	%fd80, %fd75, %fd79;
	neg.f64 	%fd81, %fd80;
	fma.rn.f64 	%fd82, %fd75, %fd79, %fd81;
	fma.rn.f64 	%fd83, %fd77, %fd79, %fd82;
	add.f64 	%fd4, %fd80, %fd83;
	sub.f64 	%fd84, %fd80, %fd4;
	add.f64 	%fd5, %fd83, %fd84;
	fma.rn.f64 	%fd85, %fd4, 0d3FF71547652B82FE, 0d4338000000000000;
	{
	.reg .b32 %temp; 
	mov.b64 	{%r13, %temp}, %fd85;
	}
	mov.f64 	%fd86, 0dC338000000000000;
	add.rn.f64 	%fd87, %fd85, %fd86;
	fma.rn.f64 	%fd88, %fd87, 0dBFE62E42FEFA39EF, %fd4;
	fma.rn.f64 	%fd89, %fd87, 0dBC7ABC9E3B39803F, %fd88;
	fma.rn.f64 	%fd90, %fd89, 0d3E5ADE1569CE2BDF, 0d3E928AF3FCA213EA;
	fma.rn.f64 	%fd91, %fd90, %fd89, 0d3EC71DEE62401315;
	fma.rn.f64 	%fd92, %fd91, %fd89, 0d3EFA01997C89EB71;
	fma.rn.f64 	%fd93, %fd92, %fd89, 0d3F2A01A014761F65;
	fma.rn.f64 	%fd94, %fd93, %fd89, 0d3F56C16C1852B7AF;
	fma.rn.f64 	%fd95, %fd94, %fd89, 0d3F81111111122322;
	fma.rn.f64 	%fd96, %fd95, %fd89, 0d3FA55555555502A1;
	fma.rn.f64 	%fd97, %fd96, %fd89, 0d3FC5555555555511;
	fma.rn.f64 	%fd98, %fd97, %fd89, 0d3FE000000000000B;
	fma.rn.f64 	%fd99, %fd98, %fd89, 0d3FF0000000000000;
	fma.rn.f64 	%fd100, %fd99, %fd89, 0d3FF0000000000000;
	{
	.reg .b32 %temp; 
	mov.b64 	{%r14, %temp}, %fd100;
	}
	{
	.reg .b32 %temp; 
	mov.b64 	{%temp, %r15}, %fd100;
	}
	shl.b32 	%r33, %r13, 20;
	add.s32 	%r34, %r33, %r15;
	mov.b64 	%fd108, {%r14, %r34};
	{
	.reg .b32 %temp; 
	mov.b64 	{%temp, %r35}, %fd4;
	}
	mov.b32 	%f2, %r35;
	abs.f32 	%f1, %f2;
	setp.lt.f32 	%p4, %f1, 0f4086232B;
	@%p4 bra 	$L__BB3_7;
	setp.lt.f64 	%p5, %fd4, 0d0000000000000000;
	add.f64 	%fd101, %fd4, 0d7FF0000000000000;
	selp.f64 	%fd108, 0d0000000000000000, %fd101, %p5;
	setp.geu.f32 	%p6, %f1, 0f40874800;
	@%p6 bra 	$L__BB3_7;
	shr.u32 	%r36, %r13, 31;
	add.s32 	%r37, %r13, %r36;
	shr.s32 	%r38, %r37, 1;
	shl.b32 	%r39, %r38, 20;
	add.s32 	%r40, %r15, %r39;
	mov.b64 	%fd102, {%r14, %r40};
	sub.s32 	%r41, %r13, %r38;
	shl.b32 	%r42, %r41, 20;
	add.s32 	%r43, %r42, 1072693248;
	mov.b32 	%r44, 0;
	mov.b64 	%fd103, {%r44, %r43};
	mul.f64 	%fd108, %fd103, %fd102;
$L__BB3_7:
	abs.f64 	%fd104, %fd108;
	setp.eq.f64 	%p7, %fd104, 0d7FF0000000000000;
	fma.rn.f64 	%fd105, %fd108, %fd5, %fd108;
	selp.f64 	%fd106, %fd108, %fd105, %p7;
	st.param.f64 	[func_retval0], %fd106;
	ret;

}


// ===== COMPILED SASS (sm_100) =====

	.target	sm_100

	.elftype	@"ET_EXEC"


//--------------------- .note.nv.tkinfo           --------------------------
	.section	.note.nv.tkinfo,"",@"SHT_NOTE"
	.sectionflags	@"SHF_NOTE_NV_TKINFO"
	.tkinfo
        /*0018*/ 	.word	0x00000002
        /*0030*/ 	.string	""
        /*0030*/ 	.string	"ptxas"
        /*0030*/ 	.string	"Cuda compilation tools, release 13.0, V13.0.88"
        /*0030*/ 	.string	"Build cuda_13.0.r13.0/compiler.36424714_0"
        /*0030*/ 	.string	"-arch sm_100 -m 64 "



//--------------------- .note.nv.cuinfo           --------------------------
	.section	.note.nv.cuinfo,"",@"SHT_NOTE"
	.sectionflags	@"SHF_NOTE_NV_CUINFO"
        /*0018*/ 	.short	0x0002
        /*001a*/ 	.short	0x0064
        /*001c*/ 	.short	0x0082
	.zero		2


//--------------------- .nv.info                  --------------------------
	.section	.nv.info,"",@"SHT_CUDA_INFO"
	.align	4


	//----- nvinfo : EIATTR_REGCOUNT
	.align		4
        /*0000*/ 	.byte	0x04, 0x2f
        /*0002*/ 	.short	(.L_15 - .L_14)
	.align		4
.L_14:
        /*0004*/ 	.word	index@(genTerrain)
        /*0008*/ 	.word	0x00000036


	//----- nvinfo : EIATTR_FRAME_SIZE
	.align		4
.L_15:
        /*000c*/ 	.byte	0x04, 0x11
        /*000e*/ 	.short	(.L_17 - .L_16)
	.align		4
.L_16:
        /*0010*/ 	.word	index@($__internal_2_$__cuda_sm3x_div_rn_noftz_f32_slowpath)
        /*0014*/ 	.word	0x00000020


	//----- nvinfo : EIATTR_FRAME_SIZE
	.align		4
.L_17:
        /*0018*/ 	.byte	0x04, 0x11
        /*001a*/ 	.short	(.L_19 - .L_18)
	.align		4
.L_18:
        /*001c*/ 	.word	index@($__internal_1_$__cuda_sm20_rcp_rn_f32_slowpath)
        /*0020*/ 	.word	0x00000020


	//----- nvinfo : EIATTR_FRAME_SIZE
	.align		4
.L_19:
        /*0024*/ 	.byte	0x04, 0x11
        /*0026*/ 	.short	(.L_21 - .L_20)
	.align		4
.L_20:
        /*0028*/ 	.word	index@($__internal_0_$__cuda_sm20_div_rn_f64_full)
        /*002c*/ 	.word	0x00000020


	//----- nvinfo : EIATTR_FRAME_SIZE
	.align		4
.L_21:
        /*0030*/ 	.byte	0x04, 0x11
        /*0032*/ 	.short	(.L_23 - .L_22)
	.align		4
.L_22:
        /*0034*/ 	.word	index@(genTerrain)
        /*0038*/ 	.word	0x00000020


	//----- nvinfo : EIATTR_REGCOUNT
	.align		4
.L_23:
        /*003c*/ 	.byte	0x04, 0x2f
        /*003e*/ 	.short	(.L_25 - .L_24)
	.align		4
.L_24:
        /*0040*/ 	.word	index@(convertLakes)
        /*0044*/ 	.word	0x00000032


	//----- nvinfo : EIATTR_FRAME_SIZE
	.align		4
.L_25:
        /*0048*/ 	.byte	0x04, 0x11
        /*004a*/ 	.short	(.L_27 - .L_26)
	.align		4
.L_26:
        /*004c*/ 	.word	index@($convertLakes$__internal_accurate_pow)
        /*0050*/ 	.word	0x00000000


	//----- nvinfo : EIATTR_FRAME_SIZE
	.align		4
.L_27:
        /*0054*/ 	.byte	0x04, 0x11
        /*0056*/ 	.short	(.L_29 - .L_28)
	.align		4
.L_28:
        /*0058*/ 	.word	index@($convertLakes$_Z10countLakeRiiiiPiiiPS_)
        /*005c*/ 	.word	0x00000000


	//----- nvinfo : EIATTR_FRAME_SIZE
	.align		4
.L_29:
        /*0060*/ 	.byte	0x04, 0x11
        /*0062*/ 	.short	(.L_31 - .L_30)
	.align		4
.L_30:
        /*0064*/ 	.word	index@(convertLakes)
        /*0068*/ 	.word	0x00000000


	//----- nvinfo : EIATTR_MIN_STACK_SIZE
	.align		4
.L_31:
        /*006c*/ 	.byte	0x04, 0x12
        /*006e*/ 	.short	(.L_33 - .L_32)
	.align		4
.L_32:
        /*0070*/ 	.word	index@(convertLakes)
        /*0074*/ 	.word	0x00000000


	//----- nvinfo : EIATTR_MIN_STACK_SIZE
	.align		4
.L_33:
        /*0078*/ 	.byte	0x04, 0x12
        /*007a*/ 	.short	(.L_35 - .L_34)
	.align		4
.L_34:
        /*007c*/ 	.word	index@(genTerrain)
        /*0080*/ 	.word	0x00000020
.L_35:


//--------------------- .nv.compat                --------------------------
	.section	.nv.compat,"",@"SHT_CUDA_COMPAT_INFO"
	.align	4
        /*0000*/ 	.byte	0x02, 0x09, 0x00, 0x00, 0x02, 0x02, 0x01, 0x00, 0x02, 0x05, 0x05, 0x00, 0x03, 0x07, 0x01, 0x01
        /*0010*/ 	.byte	0x02, 0x03, 0x00, 0x00, 0x02, 0x06, 0x01, 0x00, 0x04, 0x0b, 0x08, 0x00, 0x01, 0x00, 0x00, 0x00
        /*0020*/ 	.byte	0x00, 0x00, 0x00, 0x00


//--------------------- .nv.info.convertLakes     --------------------------
	.section	.nv.info.convertLakes,"",@"SHT_CUDA_INFO"
	.sectionflags	@""
	.align	4


	//----- nvinfo : EIATTR_CUDA_API_VERSION
	.align		4
        /*0000*/ 	.byte	0x04, 0x37
        /*0002*/ 	.short	(.L_37 - .L_36)
.L_36:
        /*0004*/ 	.word	0x00000082


	//----- nvinfo : EIATTR_KPARAM_INFO
	.align		4
.L_37:
        /*0008*/ 	.byte	0x04, 0x17
        /*000a*/ 	.short	(.L_39 - .L_38)
.L_38:
        /*000c*/ 	.word	0x00000000
        /*0010*/ 	.short	0x0002
        /*0012*/ 	.short	0x0010
        /*0014*/ 	.byte	0x00, 0xf5, 0x21, 0x00


	//----- nvinfo : EIATTR_KPARAM_INFO
	.align		4
.L_39:
        /*0018*/ 	.byte	0x04, 0x17
        /*001a*/ 	.short	(.L_41 - .L_40)
.L_40:
        /*001c*/ 	.word	0x00000000
        /*0020*/ 	.short	0x0001
        /*0022*/ 	.short	0x0008
        /*0024*/ 	.byte	0x00, 0xf5, 0x21, 0x00


	//----- nvinfo : EIATTR_KPARAM_INFO
	.align		4
.L_41:
        /*0028*/ 	.byte	0x04, 0x17
        /*002a*/ 	.short	(.L_43 - .L_42)
.L_42:
        /*002c*/ 	.word	0x00000000
        /*0030*/ 	.short	0x0000
        /*0032*/ 	.short	0x0000
        /*0034*/ 	.byte	0x00, 0xf5, 0x21, 0x00


	//----- nvinfo : EIATTR_SPARSE_MMA_MASK
	.align		4
.L_43:
        /*0038*/ 	.byte	0x03, 0x50
        /*003a*/ 	.short	0x0000


	//----- nvinfo : EIATTR_MAXREG_COUNT
	.align		4
        /*003c*/ 	.byte	0x03, 0x1b
        /*003e*/ 	.short	0x00ff


	//----- nvinfo : EIATTR_MERCURY_ISA_VERSION
	.align		4
        /*0040*/ 	.byte	0x03, 0x5f
        /*0042*/ 	.short	0x0101


	//----- nvinfo : EIATTR_VRC_CTA_INIT_COUNT
	.align		4
        /*0044*/ 	.byte	0x02, 0x4a
	.zero		1
	.zero		1


	//----- nvinfo : EIATTR_EXIT_INSTR_OFFSETS
	.align		4
        /*0048*/ 	.byte	0x04, 0x1c
        /*004a*/ 	.short	(.L_45 - .L_44)


	//   ....[0]....
.L_44:
        /*004c*/ 	.word	0x000001b0


	//   ....[1]....
        /*0050*/ 	.word	0x00000550


	//   ....[2]....
        /*0054*/ 	.word	0x00000af0


	//   ....[3]....
        /*0058*/ 	.word	0x00000b40


	//----- nvinfo : EIATTR_CRS_STACK_SIZE
	.align		4
.L_45:
        /*005c*/ 	.byte	0x04, 0x1e
        /*005e*/ 	.short	(.L_47 - .L_46)
.L_46:
        /*0060*/ 	.word	0x00000000


	//----- nvinfo : EIATTR_CBANK_PARAM_SIZE
	.align		4
.L_47:
        /*0064*/ 	.byte	0x03, 0x19
        /*0066*/ 	.short	0x0018


	//----- nvinfo : EIATTR_PARAM_CBANK
	.align		4
        /*0068*/ 	.byte	0x04, 0x0a
        /*006a*/ 	.short	(.L_49 - .L_48)
	.align		4
.L_48:
        /*006c*/ 	.word	index@(.nv.constant0.convertLakes)
        /*0070*/ 	.short	0x0380
        /*0072*/ 	.short	0x0018


	//----- nvinfo : EIATTR_SW_WAR
	.align		4
.L_49:
        /*0074*/ 	.byte	0x04, 0x36
        /*0076*/ 	.short	(.L_51 - .L_50)
.L_50:
        /*0078*/ 	.word	0x00000008
.L_51:


//--------------------- .nv.info.genTerrain       --------------------------
	.section	.nv.info.genTerrain,"",@"SHT_CUDA_INFO"
	.sectionflags	@""
	.align	4


	//----- nvinfo : EIATTR_CUDA_API_VERSION
	.align		4
        /*0000*/ 	.byte	0x04, 0x37
        /*0002*/ 	.short	(.L_53 - .L_52)
.L_52:
        /*0004*/ 	.word	0x00000082


	//----- nvinfo : EIATTR_KPARAM_INFO
	.align		4
.L_53:
        /*0008*/ 	.byte	0x04, 0x17
        /*000a*/ 	.short	(.L_55 - .L_54)
.L_54:
        /*000c*/ 	.word	0x00000000
        /*0010*/ 	.short	0x0002
        /*0012*/ 	.short	0x0010
        /*0014*/ 	.byte	0x00, 0xf5, 0x21, 0x00


	//----- nvinfo : EIATTR_KPARAM_INFO
	.align		4
.L_55:
        /*0018*/ 	.byte	0x04, 0x17
        /*001a*/ 	.short	(.L_57 - .L_56)
.L_56:
        /*001c*/ 	.word	0x00000000
        /*0020*/ 	.short	0x0001
        /*0022*/ 	.short	0x0008
        /*0024*/ 	.byte	0x00, 0xf5, 0x21, 0x00


	//----- nvinfo : EIATTR_KPARAM_INFO
	.align		4
.L_57:
        /*0028*/ 	.byte	0x04, 0x17
        /*002a*/ 	.short	(.L_59 - .L_58)
.L_58:
        /*002c*/ 	.word	0x00000000
        /*0030*/ 	.short	0x0000
        /*0032*/ 	.short	0x0000
        /*0034*/ 	.byte	0x00, 0xf5, 0x21, 0x00


	//----- nvinfo : EIATTR_SPARSE_MMA_MASK
	.align		4
.L_59:
        /*0038*/ 	.byte	0x03, 0x50
        /*003a*/ 	.short	0x0000


	//----- nvinfo : EIATTR_MAXREG_COUNT
	.align		4
        /*003c*/ 	.byte	0x03, 0x1b
        /*003e*/ 	.short	0x00ff


	//----- nvinfo : EIATTR_MERCURY_ISA_VERSION
	.align		4
        /*0040*/ 	.byte	0x03, 0x5f
        /*0042*/ 	.short	0x0101


	//----- nvinfo : EIATTR_VRC_CTA_INIT_COUNT
	.align		4
        /*0044*/ 	.byte	0x02, 0x4a
	.zero		1
	.zero		1


	//----- nvinfo : EIATTR_EXIT_INSTR_OFFSETS
	.align		4
        /*0048*/ 	.byte	0x04, 0x1c
        /*004a*/ 	.short	(.L_61 - .L_60)


	//   ....[0]....
.L_60:
        /*004c*/ 	.word	0x000001c0


	//   ....[1]....
        /*0050*/ 	.word	0x00024550


	//----- nvinfo : EIATTR_CRS_STACK_SIZE
	.align		4
.L_61:
        /*0054*/ 	.byte	0x04, 0x1e
        /*0056*/ 	.short	(.L_63 - .L_62)
.L_62:
        /*0058*/ 	.word	0x00000000


	//----- nvinfo : EIATTR_CBANK_PARAM_SIZE
	.align		4
.L_63:
        /*005c*/ 	.byte	0x03, 0x19
        /*005e*/ 	.short	0x0018


	//----- nvinfo : EIATTR_PARAM_CBANK
	.align		4
        /*0060*/ 	.byte	0x04, 0x0a
        /*0062*/ 	.short	(.L_65 - .L_64)
	.align		4
.L_64:
        /*0064*/ 	.word	index@(.nv.constant0.genTerrain)
        /*0068*/ 	.short	0x0380
        /*006a*/ 	.short	0x0018


	//----- nvinfo : EIATTR_SW_WAR
	.align		4
.L_65:
        /*006c*/ 	.byte	0x04, 0x36
        /*006e*/ 	.short	(.L_67 - .L_66)
.L_66:
        /*0070*/ 	.word	0x00000008
.L_67:


//--------------------- .nv.callgraph             --------------------------
	.section	.nv.callgraph,"",@"SHT_CUDA_CALLGRAPH"
	.align	4
	.sectionentsize	8
	.align		4
        /*0000*/ 	.word	0x00000000
	.align		4
        /*0004*/ 	.word	0xffffffff
	.align		4
        /*0008*/ 	.word	0x00000000
	.align		4
        /*000c*/ 	.word	0xfffffffe
	.align		4
        /*0010*/ 	.word	0x00000000
	.align		4
        /*0014*/ 	.word	0xfffffffd
	.align		4
        /*0018*/ 	.word	0x00000000
	.align		4
        /*001c*/ 	.word	0xfffffffc


//--------------------- .nv.constant3             --------------------------
	.section	.nv.constant3,"a",@progbits
	.align	4
.nv.constant3:
	.type		PI,@object
	.size		PI,(E - PI)
PI:
        /*0000*/ 	.byte	0xeb, 0x0f, 0x49, 0x40
	.type		E,@object
	.size		E,(HALF_C - E)
E:
        /*0004*/ 	.byte	0x54, 0xf8, 0x2d, 0x40
	.type		HALF_C,@object
	.size		HALF_C,(sqrt2 - HALF_C)
HALF_C:
        /*0008*/ 	.byte	0x41, 0xfa, 0x8e, 0x3c
	.type		sqrt2,@object
	.size		sqrt2,(sqrt3 - sqrt2)
sqrt2:
        /*000c*/ 	.byte	0xf3, 0x04, 0xb5, 0x3f
	.type		sqrt3,@object
	.size		sqrt3,(SAND - sqrt3)
sqrt3:
        /*0010*/ 	.byte	0xd7, 0xb3, 0xdd, 0x3f
	.type		SAND,@object
	.size		SAND,(DIRT - SAND)
SAND:
	.zero		4
	.type		DIRT,@object
	.size		DIRT,(OCEAN - DIRT)
DIRT:
        /*0018*/ 	.byte	0x01, 0x00, 0x00, 0x00
	.type		OCEAN,@object
	.size		OCEAN,(GRASS - OCEAN)
OCEAN:
        /*001c*/ 	.byte	0x02, 0x00, 0x00, 0x00
	.type		GRASS,@object
	.size		GRASS,(STONE - GRASS)
GRASS:
        /*0020*/ 	.byte	0x03, 0x00, 0x00, 0x00
	.type		STONE,@object
	.size		STONE,(ICE - STONE)
STONE:
        /*0024*/ 	.byte	0x04, 0x00, 0x00, 0x00
	.type		ICE,@object
	.size		ICE,(FOREST - ICE)
ICE:
        /*0028*/ 	.byte	0x05, 0x00, 0x00, 0x00
	.type		FOREST,@object
	.size		FOREST,(LAKE - FOREST)
FOREST:
        /*002c*/ 	.byte	0x06, 0x00, 0x00, 0x00
	.type		LAKE,@object
	.size		LAKE,(.L_12 - LAKE)
LAKE:
        /*0030*/ 	.byte	0x07, 0x00, 0x00, 0x00
.L_12:


//--------------------- .nv.constant4             --------------------------
	.section	.nv.constant4,"a",@progbits
	.align	8
	.align		8
.nv.constant4:
        /*0000*/ 	.dword	__cudart_i2opi_f


//--------------------- .text.convertLakes        --------------------------
	.section	.text.convertLakes,"ax",@progbits
	.align	128
        .global         convertLakes
        .type           convertLakes,@function
        .size           convertLakes,(.L_x_415 - convertLakes)
        .other          convertLakes,@"STO_CUDA_ENTRY STV_DEFAULT"
convertLakes:
.text.convertLakes:
[----:B------:R-:W0:Y:S08]  /*0000*/  LDC R1, c[0x0][0x37c] ;  /* 0x0000df00ff017b82 */ /* 0x000e300000000800 */
[----:B------:R-:W1:Y:S01]  /*0010*/  LDC.64 R6, c[0x0][0x380] ;  /* 0x0000e000ff067b82 */ /* 0x000e620000000a00 */
[----:B------:R-:W1:Y:S02]  /*0020*/  LDCU.64 UR36, c[0x0][0x358] ;  /* 0x00006b00ff2477ac */ /* 0x000e640008000a00 */
[----:B-1----:R-:W2:Y:S04]  /*0030*/  LDG.E R4, desc[UR36][R6.64] ;  /* 0x0000002406047981 */ /* 0x002ea8000c1e1900 */
[----:B------:R-:W2:Y:S04]  /*0040*/  LDG.E R3, desc[UR36][R6.64+0x4] ;  /* 0x0000042406037981 */ /* 0x000ea8000c1e1900 */
[----:B------:R1:W3:Y:S01]  /*0050*/  LDG.E R9, desc[UR36][R6.64+0x8] ;  /* 0x0000082406097981 */ /* 0x0002e2000c1e1900 */
[----:B------:R-:W-:Y:S01]  /*0060*/  S2UR UR4, SR_CTAID.Y ;  /* 0x00000000000479c3 */ /* 0x000fe20000002600 */
[----:B------:R-:W4:Y:S01]  /*0070*/  LDCU UR10, c[0x0][0x360] ;  /* 0x00006c00ff0a77ac */ /* 0x000f220008000800 */
[----:B------:R-:W5:Y:S01]  /*0080*/  S2R R0, SR_TID.Y ;  /* 0x0000000000007919 */ /* 0x000f620000002200 */
[----:B------:R-:W4:Y:S01]  /*0090*/  LDCU UR11, c[0x0][0x364] ;  /* 0x00006c80ff0b77ac */ /* 0x000f220008000800 */
[----:B------:R-:W5:Y:S04]  /*00a0*/  S2R R11, SR_TID.Z ;  /* 0x00000000000b7919 */ /* 0x000f680000002300 */
[----:B------:R-:W0:Y:S01]  /*00b0*/  S2UR UR7, SR_CTAID.Z ;  /* 0x00000000000779c3 */ /* 0x000e220000002700 */
[----:B------:R-:W5:Y:S01]  /*00c0*/  LDCU UR6, c[0x0][0x370] ;  /* 0x00006e00ff0677ac */ /* 0x000f620008000800 */
[----:B------:R-:W5:Y:S01]  /*00d0*/  S2R R5, SR_TID.X ;  /* 0x0000000000057919 */ /* 0x000f620000002100 */
[----:B------:R-:W0:Y:S05]  /*00e0*/  LDCU UR8, c[0x0][0x374] ;  /* 0x00006e80ff0877ac */ /* 0x000e2a0008000800 */
[----:B------:R-:W5:Y:S01]  /*00f0*/  S2UR UR5, SR_CTAID.X ;  /* 0x00000000000579c3 */ /* 0x000f620000002500 */
[----:B----4-:R-:W-:-:S07]  /*0100*/  UIMAD UR9, UR10, UR11, URZ ;  /* 0x0000000b0a0972a4 */ /* 0x010fce000f8e02ff */
[----:B-1----:R-:W1:Y:S01]  /*0110*/  LDC R6, c[0x0][0x368] ;  /* 0x0000da00ff067b82 */ /* 0x002e620000000800 */
[----:B0-----:R-:W-:Y:S01]  /*0120*/  UIMAD UR4, UR7, UR8, UR4 ;  /* 0x00000008070472a4 */ /* 0x001fe2000f8e0204 */
[----:B-----5:R-:W-:-:S03]  /*0130*/  IMAD R0, R11, UR11, R0 ;  /* 0x0000000b0b007c24 */ /* 0x020fc6000f8e0200 */
[----:B------:R-:W-:Y:S01]  /*0140*/  UIMAD UR4, UR4, UR6, UR5 ;  /* 0x00000006040472a4 */ /* 0x000fe2000f8e0205 */
[----:B------:R-:W-:Y:S02]  /*0150*/  IMAD R5, R0, UR10, R5 ;  /* 0x0000000a00057c24 */ /* 0x000fe4000f8e0205 */
[----:B-1----:R-:W-:-:S04]  /*0160*/  IMAD R0, R6, UR9, RZ ;  /* 0x0000000906007c24 */ /* 0x002fc8000f8e02ff */
[----:B------:R-:W-:Y:S02]  /*0170*/  IMAD R5, R0, UR4, R5 ;  /* 0x0000000400057c24 */ /* 0x000fe4000f8e0205 */
[----:B--2---:R-:W-:-:S04]  /*0180*/  IMAD R2, R4, R3, RZ ;  /* 0x0000000304027224 */ /* 0x004fc800078e02ff */
[----:B---3--:R-:W-:-:S05]  /*0190*/  IMAD R2, R2, R9, RZ ;  /* 0x0000000902027224 */ /* 0x008fca00078e02ff */
[----:B------:R-:W-:-:S13]  /*01a0*/  ISETP.GE.AND P0, PT, R5, R2, PT ;  /* 0x000000020500720c */ /* 0x000fda0003f06270 */
[----:B------:R-:W-:Y:S05]  /*01b0*/  @P0 EXIT ;  /* 0x000000000000094d */ /* 0x000fea0003800000 */
[-C--:B------:R-:W-:Y:S01]  /*01c0*/  IABS R9, R4.reuse ;  /* 0x0000000400097213 */ /* 0x080fe20000000000 */
[----:B------:R-:W0:Y:S01]  /*01d0*/  LDC.64 R22, c[0x0][0x388] ;  /* 0x0000e200ff167b82 */ /* 0x000e220000000a00 */
[----:B------:R-:W-:Y:S01]  /*01e0*/  IABS R8, R5 ;  /* 0x0000000500087213 */ /* 0x000fe20000000000 */
[----:B------:R-:W1:Y:S01]  /*01f0*/  LDCU UR4, c[0x3][0x1c] ;  /* 0x00c00380ff0477ac */ /* 0x000e620008000800 */
[----:B------:R-:W2:Y:S01]  /*0200*/  I2F.RP R0, R9 ;  /* 0x0000000900007306 */ /* 0x000ea20000209400 */
[----:B------:R-:W-:-:S07]  /*0210*/  IABS R10, R4 ;  /* 0x00000004000a7213 */ /* 0x000fce0000000000 */
[----:B--2---:R-:W2:Y:S02]  /*0220*/  MUFU.RCP R0, R0 ;  /* 0x0000000000007308 */ /* 0x004ea40000001000 */
[----:B--2---:R-:W-:Y:S02]  /*0230*/  VIADD R6, R0, 0xffffffe ;  /* 0x0ffffffe00067836 */ /* 0x004fe40000000000 */
[----:B------:R-:W-:-:S04]  /*0240*/  IMAD.MOV R0, RZ, RZ, -R10 ;  /* 0x000000ffff007224 */ /* 0x000fc800078e0a0a */
[----:B------:R2:W3:Y:S02]  /*0250*/  F2I.FTZ.U32.TRUNC.NTZ R7, R6 ;  /* 0x0000000600077305 */ /* 0x0004e4000021f000 */
[----:B--2---:R-:W-:Y:S02]  /*0260*/  HFMA2 R6, -RZ, RZ, 0, 0 ;  /* 0x00000000ff067431 */ /* 0x004fe400000001ff */
[----:B---3--:R-:W-:-:S04]  /*0270*/  IMAD.MOV R2, RZ, RZ, -R7 ;  /* 0x000000ffff027224 */ /* 0x008fc800078e0a07 */
[----:B------:R-:W-:Y:S02]  /*0280*/  IMAD R11, R2, R9, RZ ;  /* 0x00000009020b7224 */ /* 0x000fe400078e02ff */
[----:B------:R-:W-:Y:S02]  /*0290*/  IMAD.MOV.U32 R2, RZ, RZ, R8 ;  /* 0x000000ffff027224 */ /* 0x000fe400078e0008 */
[----:B------:R-:W-:-:S06]  /*02a0*/  IMAD.HI.U32 R7, R7, R11, R6 ;  /* 0x0000000b07077227 */ /* 0x000fcc00078e0006 */
[----:B------:R-:W-:-:S04]  /*02b0*/  IMAD.HI.U32 R7, R7, R2, RZ ;  /* 0x0000000207077227 */ /* 0x000fc800078e00ff */
[----:B------:R-:W-:-:S05]  /*02c0*/  IMAD R0, R7, R0, R2 ;  /* 0x0000000007007224 */ /* 0x000fca00078e0202 */
[----:B------:R-:W-:-:S13]  /*02d0*/  ISETP.GT.U32.AND P1, PT, R9, R0, PT ;  /* 0x000000000900720c */ /* 0x000fda0003f24070 */
[----:B------:R-:W-:Y:S02]  /*02e0*/  @!P1 IMAD.IADD R0, R0, 0x1, -R9 ;  /* 0x0000000100009824 */ /* 0x000fe400078e0a09 */
[----:B------:R-:W-:Y:S01]  /*02f0*/  @!P1 VIADD R7, R7, 0x1 ;  /* 0x0000000107079836 */ /* 0x000fe20000000000 */
[----:B------:R-:W-:Y:S02]  /*0300*/  ISETP.NE.AND P1, PT, R4, RZ, PT ;  /* 0x000000ff0400720c */ /* 0x000fe40003f25270 */
[----:B------:R-:W-:Y:S02]  /*0310*/  ISETP.GE.U32.AND P0, PT, R0, R9, PT ;  /* 0x000000090000720c */ /* 0x000fe40003f06070 */
[----:B------:R-:W-:-:S04]  /*0320*/  LOP3.LUT R0, R5, R4, RZ, 0x3c, !PT ;  /* 0x0000000405007212 */ /* 0x000fc800078e3cff */
[----:B------:R-:W-:-:S07]  /*0330*/  ISETP.GE.AND P2, PT, R0, RZ, PT ;  /* 0x000000ff0000720c */ /* 0x000fce0003f46270 */
[----:B------:R-:W-:-:S05]  /*0340*/  @P0 IADD3 R7, PT, PT, R7, 0x1, RZ ;  /* 0x0000000107070810 */ /* 0x000fca0007ffe0ff */
[----:B------:R-:W-:-:S04]  /*0350*/  IMAD.MOV.U32 R0, RZ, RZ, R7 ;  /* 0x000000ffff007224 */ /* 0x000fc800078e0007 */
[----:B------:R-:W-:Y:S01]  /*0360*/  @!P2 IMAD.MOV R0, RZ, RZ, -R0 ;  /* 0x000000ffff00a224 */ /* 0x000fe200078e0a00 */
[----:B------:R-:W-:-:S05]  /*0370*/  @!P1 LOP3.LUT R0, RZ, R4, RZ, 0x33, !PT ;  /* 0x00000004ff009212 */ /* 0x000fca00078e33ff */
[----:B------:R-:W-:-:S04]  /*0380*/  IMAD.MOV R18, RZ, RZ, -R0 ;  /* 0x000000ffff127224 */ /* 0x000fc800078e0a00 */
[----:B------:R-:W-:-:S04]  /*0390*/  IMAD R18, R4, R18, R5 ;  /* 0x0000001204127224 */ /* 0x000fc800078e0205 */
[----:B0-----:R-:W-:-:S05]  /*03a0*/  IMAD.WIDE.U32 R22, R18, 0x8, R22 ;  /* 0x0000000812167825 */ /* 0x001fca00078e0016 */
[----:B------:R-:W2:Y:S01]  /*03b0*/  LDG.E.64 R6, desc[UR36][R22.64] ;  /* 0x0000002416067981 */ /* 0x000ea2000c1e1b00 */
[----:B------:R-:W-:Y:S02]  /*03c0*/  IABS R5, R3 ;  /* 0x0000000300057213 */ /* 0x000fe40000000000 */
[----:B------:R-:W-:Y:S02]  /*03d0*/  IABS R16, R0 ;  /* 0x0000000000107213 */ /* 0x000fe40000000000 */
[----:B------:R-:W0:Y:S01]  /*03e0*/  I2F.RP R2, R5 ;  /* 0x0000000500027306 */ /* 0x000e220000209400 */
[----:B------:R-:W-:-:S07]  /*03f0*/  ISETP.GE.AND P2, PT, R0, RZ, PT ;  /* 0x000000ff0000720c */ /* 0x000fce0003f46270 */
[----:B0-----:R-:W0:Y:S02]  /*0400*/  MUFU.RCP R2, R2 ;  /* 0x0000000200027308 */ /* 0x001e240000001000 */
[----:B0-----:R-:W-:-:S06]  /*0410*/  IADD3 R8, PT, PT, R2, 0xffffffe, RZ ;  /* 0x0ffffffe02087810 */ /* 0x001fcc0007ffe0ff */
[----:B------:R0:W3:Y:S02]  /*0420*/  F2I.FTZ.U32.TRUNC.NTZ R9, R8 ;  /* 0x0000000800097305 */ /* 0x0000e4000021f000 */
[----:B0-----:R-:W-:Y:S02]  /*0430*/  IMAD.MOV.U32 R8, RZ, RZ, RZ ;  /* 0x000000ffff087224 */ /* 0x001fe400078e00ff */
[----:B---3--:R-:W-:-:S04]  /*0440*/  IMAD.MOV R10, RZ, RZ, -R9 ;  /* 0x000000ffff0a7224 */ /* 0x008fc800078e0a09 */
[----:B------:R-:W-:Y:S01]  /*0450*/  IMAD R11, R10, R5, RZ ;  /* 0x000000050a0b7224 */ /* 0x000fe200078e02ff */
[----:B------:R-:W-:-:S03]  /*0460*/  IABS R10, R3 ;  /* 0x00000003000a7213 */ /* 0x000fc60000000000 */
[----:B------:R-:W-:-:S04]  /*0470*/  IMAD.HI.U32 R9, R9, R11, R8 ;  /* 0x0000000b09097227 */ /* 0x000fc800078e0008 */
[----:B------:R-:W-:Y:S02]  /*0480*/  IMAD.MOV R2, RZ, RZ, -R10 ;  /* 0x000000ffff027224 */ /* 0x000fe400078e0a0a */
[----:B------:R-:W-:-:S04]  /*0490*/  IMAD.HI.U32 R9, R9, R16, RZ ;  /* 0x0000001009097227 */ /* 0x000fc800078e00ff */
[----:B------:R-:W-:-:S05]  /*04a0*/  IMAD R16, R9, R2, R16 ;  /* 0x0000000209107224 */ /* 0x000fca00078e0210 */
[----:B------:R-:W-:-:S13]  /*04b0*/  ISETP.GT.U32.AND P0, PT, R5, R16, PT ;  /* 0x000000100500720c */ /* 0x000fda0003f04070 */
[----:B------:R-:W-:Y:S02]  /*04c0*/  @!P0 IADD3 R16, PT, PT, R16, -R5, RZ ;  /* 0x8000000510108210 */ /* 0x000fe40007ffe0ff */
[----:B------:R-:W-:Y:S02]  /*04d0*/  ISETP.NE.AND P0, PT, R3, RZ, PT ;  /* 0x000000ff0300720c */ /* 0x000fe40003f05270 */
[----:B------:R-:W-:-:S13]  /*04e0*/  ISETP.GT.U32.AND P1, PT, R5, R16, PT ;  /* 0x000000100500720c */ /* 0x000fda0003f24070 */
[----:B------:R-:W-:-:S04]  /*04f0*/  @!P1 IMAD.IADD R16, R16, 0x1, -R5 ;  /* 0x0000000110109824 */ /* 0x000fc800078e0a05 */
[----:B------:R-:W-:Y:S01]  /*0500*/  @!P2 IMAD.MOV R16, RZ, RZ, -R16 ;  /* 0x000000ffff10a224 */ /* 0x000fe200078e0a10 */
[----:B------:R-:W-:-:S05]  /*0510*/  @!P0 LOP3.LUT R16, RZ, R3, RZ, 0x33, !PT ;  /* 0x00000003ff108212 */ /* 0x000fca00078e33ff */
[----:B--2---:R-:W-:-:S06]  /*0520*/  IMAD.WIDE.U32 R6, R16, 0x4, R6 ;  /* 0x0000000410067825 */ /* 0x004fcc00078e0006 */
[----:B------:R-:W1:Y:S02]  /*0530*/  LD.E R6, desc[UR36][R6.64] ;  /* 0x0000002406067980 */ /* 0x000e64000c101900 */
[----:B-1----:R-:W-:-:S13]  /*0540*/  ISETP.NE.AND P0, PT, R6, UR4, PT ;  /* 0x0000000406007c0c */ /* 0x002fda000bf05270 */
[----:B------:R-:W-:Y:S05]  /*0550*/  @P0 EXIT ;  /* 0x000000000000094d */ /* 0x000fea0003800000 */
[----:B------:R-:W0:Y:S01]  /*0560*/  I2F.F64 R4, R4 ;  /* 0x0000000400047312 */ /* 0x000e220000201c00 */
[----:B------:R-:W-:Y:S01]  /*0570*/  UMOV UR4, 0x9999999a ;  /* 0x9999999a00047882 */ /* 0x000fe20000000000 */
[----:B------:R-:W-:Y:S01]  /*0580*/  UMOV UR5, 0x3fa99999 ;  /* 0x3fa9999900057882 */ /* 0x000fe20000000000 */
[----:B------:R-:W-:Y:S01]  /*0590*/  MOV R0, 0x5d0 ;  /* 0x000005d000007802 */ /* 0x000fe20000000f00 */
[----:B0-----:R-:W-:-:S10]  /*05a0*/  DMUL R2, R4, UR4 ;  /* 0x0000000404027c28 */ /* 0x001fd40008000000 */
[----:B------:R-:W0:Y:S02]  /*05b0*/  FRND.F64.CEIL R2, R2 ;  /* 0x0000000200027313 */ /* 0x000e240000309800 */
[----:B0-----:R-:W-:Y:S05]  /*05c0*/  CALL.REL.NOINC `($convertLakes$__internal_accurate_pow) ;  /* 0x00000014006c7944 */ /* 0x001fea0003c00000 */
[C---:B------:R-:W-:Y:S01]  /*05d0*/  DADD R4, R2.reuse, 2 ;  /* 0x4000000002047429 */ /* 0x040fe20000000000 */
[----:B------:R-:W0:Y:S01]  /*05e0*/  LDCU.64 UR4, c[0x0][0x380] ;  /* 0x00007000ff0477ac */ /* 0x000e220008000a00 */
[----:B------:R-:W-:Y:S01]  /*05f0*/  DSETP.NEU.AND P1, PT, R2, RZ, PT ;  /* 0x000000ff0200722a */ /* 0x000fe20003f2d000 */
[----:B------:R-:W-:Y:S02]  /*0600*/  HFMA2 R21, -RZ, RZ, 0, 0 ;  /* 0x00000000ff157431 */ /* 0x000fe400000001ff */
[----:B------:R-:W-:Y:S01]  /*0610*/  IMAD.MOV.U32 R10, RZ, RZ, RZ ;  /* 0x000000ffff0a7224 */ /* 0x000fe200078e00ff */
[----:B------:R-:W1:Y:S01]  /*0620*/  LDCU.64 UR6, c[0x0][0x388] ;  /* 0x00007100ff0677ac */ /* 0x000e620008000a00 */
[----:B------:R-:W-:-:S03]  /*0630*/  MOV R20, 0x7a0 ;  /* 0x000007a000147802 */ /* 0x000fc60000000f00 */
[----:B------:R-:W-:Y:S02]  /*0640*/  LOP3.LUT R4, R5, 0x7ff00000, RZ, 0xc0, !PT ;  /* 0x7ff0000005047812 */ /* 0x000fe400078ec0ff */
[----:B------:R-:W-:Y:S01]  /*0650*/  MOV R5, R7 ;  /* 0x0000000700057202 */ /* 0x000fe20000000f00 */
[----:B------:R-:W-:Y:S01]  /*0660*/  IMAD.MOV.U32 R7, RZ, RZ, RZ ;  /* 0x000000ffff077224 */ /* 0x000fe200078e00ff */
[----:B------:R-:W-:Y:S01]  /*0670*/  ISETP.NE.AND P0, PT, R4, 0x7ff00000, PT ;  /* 0x7ff000000400780c */ /* 0x000fe20003f05270 */
[----:B------:R-:W-:Y:S01]  /*0680*/  IMAD.MOV.U32 R4, RZ, RZ, R6 ;  /* 0x000000ffff047224 */ /* 0x000fe200078e0006 */
[----:B------:R-:W-:Y:S01]  /*0690*/  @!P1 CS2R R4, SRZ ;  /* 0x0000000000049805 */ /* 0x000fe2000001ff00 */
[----:B------:R-:W-:Y:S02]  /*06a0*/  IMAD.MOV.U32 R6, RZ, RZ, 0x1 ;  /* 0x00000001ff067424 */ /* 0x000fe400078e00ff */
[----:B0-----:R-:W-:Y:S01]  /*06b0*/  IMAD.U32 R8, RZ, RZ, UR4 ;  /* 0x00000004ff087e24 */ /* 0x001fe2000f8e00ff */
[----:B------:R-:W-:Y:S01]  /*06c0*/  MOV R9, UR5 ;  /* 0x0000000500097c02 */ /* 0x000fe20008000f00 */
[----:B-1----:R-:W-:-:S02]  /*06d0*/  IMAD.U32 R12, RZ, RZ, UR6 ;  /* 0x00000006ff0c7e24 */ /* 0x002fc4000f8e00ff */
[----:B------:R-:W-:-:S04]  /*06e0*/  IMAD.U32 R13, RZ, RZ, UR7 ;  /* 0x00000007ff0d7e24 */ /* 0x000fc8000f8e00ff */
[----:B------:R-:W-:-:S14]  /*06f0*/  DSETP.NEU.OR P0, PT, |R2|, +INF , P0 ;  /* 0x7ff000000200742a */ /* 0x000fdc000070d600 */
[----:B------:R-:W-:Y:S02]  /*0700*/  @!P0 IMAD.MOV.U32 R4, RZ, RZ, 0x0 ;  /* 0x00000000ff048424 */ /* 0x000fe400078e00ff */
[----:B------:R-:W-:Y:S01]  /*0710*/  @!P0 IMAD.MOV.U32 R5, RZ, RZ, 0x7ff00000 ;  /* 0x7ff00000ff058424 */ /* 0x000fe200078e00ff */
[----:B------:R-:W-:-:S05]  /*0720*/  DSETP.NEU.AND P0, PT, R2, 1, PT ;  /* 0x3ff000000200742a */ /* 0x000fca0003f0d000 */
[----:B------:R-:W0:Y:S02]  /*0730*/  FRND.F64.CEIL R4, R4 ;  /* 0x0000000400047313 */ /* 0x000e240000309800 */
[----:B0-----:R-:W-:Y:S01]  /*0740*/  FSEL R2, R4, RZ, P0 ;  /* 0x000000ff04027208 */ /* 0x001fe20000000000 */
[----:B------:R-:W-:Y:S01]  /*0750*/  IMAD.MOV.U32 R4, RZ, RZ, R18 ;  /* 0x000000ffff047224 */ /* 0x000fe200078e0012 */
[----:B------:R-:W-:Y:S02]  /*0760*/  FSEL R3, R5, 1.875, P0 ;  /* 0x3ff0000005037808 */ /* 0x000fe40000000000 */
[----:B------:R-:W-:Y:S02]  /*0770*/  MOV R5, R16 ;  /* 0x0000001000057202 */ /* 0x000fe40000000f00 */
[----:B------:R0:W1:Y:S05]  /*0780*/  F2I.F64.TRUNC R2, R2 ;  /* 0x0000000200027311 */ /* 0x00006a000030d100 */
[----:B01----:R-:W-:Y:S05]  /*0790*/  CALL.REL.NOINC `($convertLakes$_Z10countLakeRiiiiPiiiPS_) ;  /* 0x0000000000ec7944 */ /* 0x003fea0003c00000 */
[----:B------:R-:W0:Y:S01]  /*07a0*/  LDCU.64 UR4, c[0x0][0x380] ;  /* 0x00007000ff0477ac */ /* 0x000e220008000a00 */
[----:B------:R-:W-:Y:S01]  /*07b0*/  IMAD.MOV.U32 R17, RZ, RZ, R4 ;  /* 0x000000ffff117224 */ /* 0x000fe200078e0004 */
[----:B------:R-:W-:Y:S01]  /*07c0*/  MOV R7, RZ ;  /* 0x000000ff00077202 */ /* 0x000fe20000000f00 */
[----:B------:R-:W-:Y:S01]  /*07d0*/  IMAD.MOV.U32 R5, RZ, RZ, R16 ;  /* 0x000000ffff057224 */ /* 0x000fe200078e0010 */
[----:B------:R-:W1:Y:S01]  /*07e0*/  LDCU.64 UR6, c[0x0][0x388] ;  /* 0x00007100ff0677ac */ /* 0x000e620008000a00 */
[----:B------:R-:W-:Y:S01]  /*07f0*/  IMAD.MOV.U32 R6, RZ, RZ, -0x1 ;  /* 0xffffffffff067424 */ /* 0x000fe200078e00ff */
[----:B------:R-:W-:Y:S01]  /*0800*/  MOV R20, 0x890 ;  /* 0x0000089000147802 */ /* 0x000fe20000000f00 */
[----:B------:R-:W-:Y:S02]  /*0810*/  IMAD.MOV.U32 R10, RZ, RZ, RZ ;  /* 0x000000ffff0a7224 */ /* 0x000fe400078e00ff */
[----:B------:R-:W-:Y:S02]  /*0820*/  IMAD.MOV.U32 R4, RZ, RZ, R18 ;  /* 0x000000ffff047224 */ /* 0x000fe400078e0012 */
[----:B------:R-:W-:-:S02]  /*0830*/  IMAD.MOV.U32 R21, RZ, RZ, 0x0 ;  /* 0x00000000ff157424 */ /* 0x000fc400078e00ff */
[----:B0-----:R-:W-:Y:S02]  /*0840*/  IMAD.U32 R8, RZ, RZ, UR4 ;  /* 0x00000004ff087e24 */ /* 0x001fe4000f8e00ff */
[----:B------:R-:W-:Y:S02]  /*0850*/  IMAD.U32 R9, RZ, RZ, UR5 ;  /* 0x00000005ff097e24 */ /* 0x000fe4000f8e00ff */
[----:B-1----:R-:W-:Y:S01]  /*0860*/  IMAD.U32 R12, RZ, RZ, UR6 ;  /* 0x00000006ff0c7e24 */ /* 0x002fe2000f8e00ff */
[----:B------:R-:W-:-:S07]  /*0870*/  MOV R13, UR7 ;  /* 0x00000007000d7c02 */ /* 0x000fce0008000f00 */
[----:B------:R-:W-:Y:S05]  /*0880*/  CALL.REL.NOINC `($convertLakes$_Z10countLakeRiiiiPiiiPS_) ;  /* 0x0000000000b07944 */ /* 0x000fea0003c00000 */
[----:B------:R-:W0:Y:S01]  /*0890*/  LDCU.64 UR4, c[0x0][0x380] ;  /* 0x00007000ff0477ac */ /* 0x000e220008000a00 */
[----:B------:R-:W-:Y:S01]  /*08a0*/  VIMNMX.U32 R17, PT, PT, R17, R4, !PT ;  /* 0x0000000411117248 */ /* 0x000fe20007fe0000 */
[----:B------:R-:W-:Y:S01]  /*08b0*/  IMAD.MOV.U32 R6, RZ, RZ, RZ ;  /* 0x000000ffff067224 */ /* 0x000fe200078e00ff */
[----:B------:R-:W-:Y:S01]  /*08c0*/  MOV R5, R16 ;  /* 0x0000001000057202 */ /* 0x000fe20000000f00 */
[----:B------:R-:W1:Y:S01]  /*08d0*/  LDCU.64 UR6, c[0x0][0x388] ;  /* 0x00007100ff0677ac */ /* 0x000e620008000a00 */
[----:B------:R-:W-:Y:S01]  /*08e0*/  IMAD.MOV.U32 R7, RZ, RZ, 0x1 ;  /* 0x00000001ff077424 */ /* 0x000fe200078e00ff */
[----:B------:R-:W-:Y:S01]  /*08f0*/  MOV R4, R18 ;  /* 0x0000001200047202 */ /* 0x000fe20000000f00 */
[----:B------:R-:W-:Y:S01]  /*0900*/  IMAD.MOV.U32 R10, RZ, RZ, RZ ;  /* 0x000000ffff0a7224 */ /* 0x000fe200078e00ff */
[----:B------:R-:W-:Y:S01]  /*0910*/  MOV R20, 0x980 ;  /* 0x0000098000147802 */ /* 0x000fe20000000f00 */
[----:B------:R-:W-:Y:S01]  /*0920*/  IMAD.MOV.U32 R21, RZ, RZ, 0x0 ;  /* 0x00000000ff157424 */ /* 0x000fe200078e00ff */
[----:B0-----:R-:W-:Y:S01]  /*0930*/  MOV R8, UR4 ;  /* 0x0000000400087c02 */ /* 0x001fe20008000f00 */
[----:B------:R-:W-:-:S02]  /*0940*/  IMAD.U32 R9, RZ, RZ, UR5 ;  /* 0x00000005ff097e24 */ /* 0x000fc4000f8e00ff */
[----:B-1----:R-:W-:Y:S02]  /*0950*/  IMAD.U32 R12, RZ, RZ, UR6 ;  /* 0x00000006ff0c7e24 */ /* 0x002fe4000f8e00ff */
[----:B------:R-:W-:-:S07]  /*0960*/  IMAD.U32 R13, RZ, RZ, UR7 ;  /* 0x00000007ff0d7e24 */ /* 0x000fce000f8e00ff */
[----:B------:R-:W-:Y:S05]  /*0970*/  CALL.REL.NOINC `($convertLakes$_Z10countLakeRiiiiPiiiPS_) ;  /* 0x0000000000747944 */ /* 0x000fea0003c00000 */
[----:B------:R-:W0:Y:S01]  /*0980*/  LDCU.64 UR4, c[0x0][0x380] ;  /* 0x00007000ff0477ac */ /* 0x000e220008000a00 */
[----:B------:R-:W-:Y:S01]  /*0990*/  VIMNMX.U32 R17, PT, PT, R17, R4, !PT ;  /* 0x0000000411117248 */ /* 0x000fe20007fe0000 */
[----:B------:R-:W-:Y:S01]  /*09a0*/  IMAD.MOV.U32 R5, RZ, RZ, R16 ;  /* 0x000000ffff057224 */ /* 0x000fe200078e0010 */
[----:B------:R-:W-:Y:S01]  /*09b0*/  MOV R7, 0xffffffff ;  /* 0xffffffff00077802 */ /* 0x000fe20000000f00 */
[----:B------:R-:W1:Y:S01]  /*09c0*/  LDCU.64 UR6, c[0x0][0x388] ;  /* 0x00007100ff0677ac */ /* 0x000e620008000a00 */
[----:B------:R-:W-:Y:S01]  /*09d0*/  IMAD.MOV.U32 R6, RZ, RZ, RZ ;  /* 0x000000ffff067224 */ /* 0x000fe200078e00ff */
[----:B------:R-:W-:Y:S01]  /*09e0*/  MOV R20, 0xa70 ;  /* 0x00000a7000147802 */ /* 0x000fe20000000f00 */
[----:B------:R-:W-:Y:S02]  /*09f0*/  IMAD.MOV.U32 R10, RZ, RZ, RZ ;  /* 0x000000ffff0a7224 */ /* 0x000fe400078e00ff */
[----:B------:R-:W-:Y:S02]  /*0a00*/  IMAD.MOV.U32 R4, RZ, RZ, R18 ;  /* 0x000000ffff047224 */ /* 0x000fe400078e0012 */
[----:B------:R-:W-:-:S02]  /*0a10*/  IMAD.MOV.U32 R21, RZ, RZ, 0x0 ;  /* 0x00000000ff157424 */ /* 0x000fc400078e00ff */
[----:B0-----:R-:W-:Y:S02]  /*0a20*/  IMAD.U32 R8, RZ, RZ, UR4 ;  /* 0x00000004ff087e24 */ /* 0x001fe4000f8e00ff */
[----:B------:R-:W-:Y:S01]  /*0a30*/  IMAD.U32 R9, RZ, RZ, UR5 ;  /* 0x00000005ff097e24 */ /* 0x000fe2000f8e00ff */
[----:B-1----:R-:W-:Y:S01]  /*0a40*/  MOV R12, UR6 ;  /* 0x00000006000c7c02 */ /* 0x002fe20008000f00 */
[----:B------:R-:W-:-:S07]  /*0a50*/  IMAD.U32 R13, RZ, RZ, UR7 ;  /* 0x00000007ff0d7e24 */ /* 0x000fce000f8e00ff */
[----:B------:R-:W-:Y:S05]  /*0a60*/  CALL.REL.NOINC `($convertLakes$_Z10countLakeRiiiiPiiiPS_) ;  /* 0x0000000000387944 */ /* 0x000fea0003c00000 */
[----:B------:R-:W0:Y:S02]  /*0a70*/  LDC.64 R6, c[0x0][0x390] ;  /* 0x0000e400ff067b82 */ /* 0x000e240000000a00 */
[----:B0-----:R-:W-:-:S06]  /*0a80*/  IMAD.WIDE.U32 R6, R18, 0x8, R6 ;  /* 0x0000000812067825 */ /* 0x001fcc00078e0006 */
[----:B------:R-:W2:Y:S01]  /*0a90*/  LDG.E.64 R6, desc[UR36][R6.64] ;  /* 0x0000002406067981 */ /* 0x000ea2000c1e1b00 */
[----:B------:R-:W-:-:S04]  /*0aa0*/  VIMNMX.U32 R17, PT, PT, R17, R4, !PT ;  /* 0x0000000411117248 */ /* 0x000fc80007fe0000 */
[----:B------:R-:W-:Y:S02]  /*0ab0*/  ISETP.GE.AND P0, PT, R17, R2, PT ;  /* 0x000000021100720c */ /* 0x000fe40003f06270 */
[----:B------:R-:W-:Y:S01]  /*0ac0*/  I2FP.F32.U32 R17, R17 ;  /* 0x0000001100117245 */ /* 0x000fe20000201000 */
[----:B--2---:R-:W-:-:S05]  /*0ad0*/  IMAD.WIDE.U32 R2, R16, 0x4, R6 ;  /* 0x0000000410027825 */ /* 0x004fca00078e0006 */
[----:B------:R0:W-:Y:S05]  /*0ae0*/  ST.E desc[UR36][R2.64], R17 ;  /* 0x0000001102007985 */ /* 0x0001ea000c101924 */
[----:B------:R-:W-:Y:S05]  /*0af0*/  @P0 EXIT ;  /* 0x000000000000094d */ /* 0x000fea0003800000 */
[----:B------:R-:W2:Y:S01]  /*0b00*/  LDG.E.64 R22, desc[UR36][R22.64] ;  /* 0x0000002416167981 */ /* 0x000ea2000c1e1b00 */
[----:B0-----:R-:W0:Y:S01]  /*0b10*/  LDC R3, c[0x3][0x30] ;  /* 0x00c00c00ff037b82 */ /* 0x001e220000000800 */
[----:B--2---:R-:W-:-:S05]  /*0b20*/  IMAD.WIDE.U32 R16, R16, 0x4, R22 ;  /* 0x0000000410107825 */ /* 0x004fca00078e0016 */
[----:B0-----:R-:W-:Y:S01]  /*0b30*/  ST.E desc[UR36][R16.64], R3 ;  /* 0x0000000310007985 */ /* 0x001fe2000c101924 */
[----:B------:R-:W-:Y:S05]  /*0b40*/  EXIT ;  /* 0x000000000000794d */ /* 0x000fea0003800000 */
        .type           $convertLakes$_Z10countLakeRiiiiPiiiPS_,@function
        .size           $convertLakes$_Z10countLakeRiiiiPiiiPS_,($convertLakes$__internal_accurate_pow - $convertLakes$_Z10countLakeRiiiiPiiiPS_)
$convertLakes$_Z10countLakeRiiiiPiiiPS_:
[----:B------:R-:W-:-:S05]  /*0b50*/  IADD3 R1, PT, PT, R1, -0x68, RZ ;  /* 0xffffff9801017810 */ /* 0x000fca0007ffe0ff */
[----:B------:R-:W-:Y:S04]  /*0b60*/  STL [R1+0x60], R47 ;  /* 0x0000602f01007387 */ /* 0x000fe80000100800 */
[----:B------:R-:W-:Y:S04]  /*0b70*/  STL [R1+0x5c], R46 ;  /* 0x00005c2e01007387 */ /* 0x000fe80000100800 */
[----:B------:R0:W-:Y:S04]  /*0b80*/  STL [R1+0x58], R45 ;  /* 0x0000582d01007387 */ /* 0x0001e80000100800 */
[----:B------:R1:W-:Y:S04]  /*0b90*/  STL [R1+0x54], R44 ;  /* 0x0000542c01007387 */ /* 0x0003e80000100800 */
[----:B------:R2:W-:Y:S01]  /*0ba0*/  STL [R1+0x50], R39 ;  /* 0x0000502701007387 */ /* 0x0005e20000100800 */
[----:B0-----:R-:W-:-:S03]  /*0bb0*/  IMAD.MOV.U32 R45, RZ, RZ, R9 ;  /* 0x000000ffff2d7224 */ /* 0x001fc600078e0009 */
[----:B------:R0:W-:Y:S01]  /*0bc0*/  STL [R1+0x4c], R38 ;  /* 0x00004c2601007387 */ /* 0x0001e20000100800 */
[----:B-1----:R-:W-:-:S03]  /*0bd0*/  MOV R44, R8 ;  /* 0x00000008002c7202 */ /* 0x002fc60000000f00 */
[----:B------:R1:W-:Y:S01]  /*0be0*/  STL [R1+0x48], R37 ;  /* 0x0000482501007387 */ /* 0x0003e20000100800 */
[----:B--2---:R-:W-:-:S03]  /*0bf0*/  IMAD.MOV.U32 R39, RZ, RZ, R13 ;  /* 0x000000ffff277224 */ /* 0x004fc600078e000d */
[----:B------:R2:W-:Y:S01]  /*0c00*/  STL [R1+0x44], R36 ;  /* 0x0000442401007387 */ /* 0x0005e20000100800 */
[----:B0-----:R-:W-:-:S03]  /*0c10*/  IMAD.MOV.U32 R38, RZ, RZ, R12 ;  /* 0x000000ffff267224 */ /* 0x001fc600078e000c */
[----:B------:R0:W-:Y:S01]  /*0c20*/  STL [R1+0x40], R31 ;  /* 0x0000401f01007387 */ /* 0x0001e20000100800 */
[----:B-1----:R-:W1:Y:S05]  /*0c30*/  BMOV.32.CLEAR R37, B8 ;  /* 0x0000000008257355 */ /* 0x002e6a0000100000 */
[----:B------:R-:W-:Y:S01]  /*0c40*/  STL [R1+0x3c], R30 ;  /* 0x00003c1e01007387 */ /* 0x000fe20000100800 */
[----:B--2---:R-:W2:Y:S05]  /*0c50*/  BMOV.32.CLEAR R36, B7 ;  /* 0x0000000007247355 */ /* 0x004eaa0000100000 */
[----:B------:R-:W-:Y:S01]  /*0c60*/  STL [R1+0x38], R29 ;  /* 0x0000381d01007387 */ /* 0x000fe20000100800 */
[----:B0-----:R-:W0:Y:S05]  /*0c70*/  BMOV.32.CLEAR R31, B6 ;  /* 0x00000000061f7355 */ /* 0x001e2a0000100000 */
[----:B------:R-:W-:Y:S04]  /*0c80*/  STL [R1+0x34], R28 ;  /* 0x0000341c01007387 */ /* 0x000fe80000100800 */
[----:B------:R-:W-:Y:S04]  /*0c90*/  STL [R1+0x30], R27 ;  /* 0x0000301b01007387 */ /* 0x000fe80000100800 */
[----:B------:R3:W-:Y:S04]  /*0ca0*/  STL [R1+0x2c], R26 ;  /* 0x00002c1a01007387 */ /* 0x0007e80000100800 */
[----:B------:R-:W-:Y:S04]  /*0cb0*/  STL [R1+0x28], R25 ;  /* 0x0000281901007387 */ /* 0x000fe80000100800 */
[----:B------:R4:W-:Y:S01]  /*0cc0*/  STL [R1+0x24], R24 ;  /* 0x0000241801007387 */ /* 0x0009e20000100800 */
[----:B---3--:R-:W-:-:S03]  /*0cd0*/  IMAD.MOV.U32 R26, RZ, RZ, R4 ;  /* 0x000000ffff1a7224 */ /* 0x008fc600078e0004 */
[----:B------:R3:W-:Y:S04]  /*0ce0*/  STL [R1+0x20], R23 ;  /* 0x0000201701007387 */ /* 0x0007e80000100800 */
[----:B------:R3:W-:Y:S01]  /*0cf0*/  STL [R1+0x1c], R22 ;  /* 0x00001c1601007387 */ /* 0x0007e20000100800 */
[----:B----4-:R-:W-:-:S03]  /*0d00*/  IMAD.MOV.U32 R24, RZ, RZ, R6 ;  /* 0x000000ffff187224 */ /* 0x010fc600078e0006 */
[----:B------:R3:W-:Y:S04]  /*0d10*/  STL [R1+0x18], R21 ;  /* 0x0000181501007387 */ /* 0x0007e80000100800 */
[----:B------:R3:W-:Y:S04]  /*0d20*/  STL [R1+0x14], R20 ;  /* 0x0000141401007387 */ /* 0x0007e80000100800 */
[----:B------:R3:W-:Y:S04]  /*0d30*/  STL [R1+0x10], R19 ;  /* 0x0000101301007387 */ /* 0x0007e80000100800 */
[----:B------:R3:W-:Y:S04]  /*0d40*/  STL [R1+0xc], R18 ;  /* 0x00000c1201007387 */ /* 0x0007e80000100800 */
[----:B------:R3:W-:Y:S04]  /*0d50*/  STL [R1+0x8], R17 ;  /* 0x0000081101007387 */ /* 0x0007e80000100800 */
[----:B------:R3:W-:Y:S04]  /*0d60*/  STL [R1+0x4], R16 ;  /* 0x0000041001007387 */ /* 0x0007e80000100800 */
[----:B------:R3:W-:Y:S01]  /*0d70*/  STL [R1], R2 ;  /* 0x0000000201007387 */ /* 0x0007e20000100800 */
[----:B------:R-:W-:Y:S01]  /*0d80*/  ISETP.GT.AND P0, PT, R10, 0xb, PT ;  /* 0x0000000b0a00780c */ /* 0x000fe20003f04270 */
[----:B------:R-:W-:Y:S01]  /*0d90*/  BSSY.RECONVERGENT B8, `(.L_x_0) ;  /* 0x00000bf000087945 */ /* 0x000fe20003800200 */
[----:B------:R-:W-:-:S02]  /*0da0*/  HFMA2 R25, -RZ, RZ, 0, 7.152557373046875e-07 ;  /* 0x0000000cff197431 */ /* 0x000fc400000001ff */
[----:B------:R-:W-:-:S09]  /*0db0*/  IMAD.MOV.U32 R28, RZ, RZ, -0x80000000 ;  /* 0x80000000ff1c7424 */ /* 0x000fd200078e00ff */
[----:B0123--:R-:W-:Y:S05]  /*0dc0*/  @P0 BRA `(.L_x_1) ;  /* 0x0000000800ec0947 */ /* 0x00ffea0003800000 */
[----:B------:R-:W0:Y:S02]  /*0dd0*/  LDC.64 R46, c[0x0][0x358] ;  /* 0x0000d600ff2e7b82 */ /* 0x000e240000000a00 */
[C---:B0-----:R-:W-:Y:S02]  /*0de0*/  R2UR UR4, R46.reuse ;  /* 0x000000002e0472ca */ /* 0x041fe400000e0000 */
[C---:B------:R-:W-:Y:S02]  /*0df0*/  R2UR UR5, R47.reuse ;  /* 0x000000002f0572ca */ /* 0x040fe400000e0000 */
[----:B------:R-:W-:Y:S02]  /*0e00*/  R2UR UR6, R46 ;  /* 0x000000002e0672ca */ /* 0x000fe400000e0000 */
[----:B------:R-:W-:-:S09]  /*0e10*/  R2UR UR7, R47 ;  /* 0x000000002f0772ca */ /* 0x000fd200000e0000 */
[----:B------:R-:W2:Y:S04]  /*0e20*/  LDG.E R23, desc[UR4][R44.64+0x4] ;  /* 0x000004042c177981 */ /* 0x000ea8000c1e1900 */
[----:B------:R-:W3:Y:S01]  /*0e30*/  LDG.E R19, desc[UR6][R44.64] ;  /* 0x000000062c137981 */ /* 0x000ee2000c1e1900 */
[----:B------:R-:W-:Y:S01]  /*0e40*/  LOP3.LUT R22, RZ, R26, RZ, 0x33, !PT ;  /* 0x0000001aff167212 */ /* 0x000fe200078e33ff */
[----:B------:R-:W-:Y:S01]  /*0e50*/  IMAD.MOV.U32 R30, RZ, RZ, R5 ;  /* 0x000000ffff1e7224 */ /* 0x000fe200078e0005 */
[----:B------:R-:W-:Y:S01]  /*0e60*/  IADD3 R18, PT, PT, R26, 0x1, RZ ;  /* 0x000000011a127810 */ /* 0x000fe20007ffe0ff */
[----:B------:R-:W-:Y:S02]  /*0e70*/  IMAD.MOV.U32 R29, RZ, RZ, R7 ;  /* 0x000000ffff1d7224 */ /* 0x000fe400078e0007 */
[----:B------:R-:W-:-:S02]  /*0e80*/  IMAD.MOV.U32 R27, RZ, RZ, R10 ;  /* 0x000000ffff1b7224 */ /* 0x000fc400078e000a */
[----:B------:R-:W-:Y:S02]  /*0e90*/  VIADD R17, R26, 0xffffffff ;  /* 0xffffffff1a117836 */ /* 0x000fe40000000000 */
[----:B------:R-:W-:Y:S01]  /*0ea0*/  IMAD.MOV.U32 R28, RZ, RZ, -0x80000000 ;  /* 0x80000000ff1c7424 */ /* 0x000fe200078e00ff */
[----:B--2---:R-:W-:Y:S02]  /*0eb0*/  LEA.HI R2, R23, R23, RZ, 0x1 ;  /* 0x0000001717027211 */ /* 0x004fe400078f08ff */
[----:B---3--:R-:W-:Y:S02]  /*0ec0*/  LEA R16, R19, R22, 0x1 ;  /* 0x0000001613107211 */ /* 0x008fe400078e08ff */
[----:B------:R-:W-:-:S07]  /*0ed0*/  SHF.R.S32.HI R2, RZ, 0x1, R2 ;  /* 0x00000001ff027819 */ /* 0x000fce0000011402 */
.L_x_12:
[-C--:B------:R-:W-:Y:S01]  /*0ee0*/  IABS R0, R23.reuse ;  /* 0x0000001700007213 */ /* 0x080fe20000000000 */
[----:B------:R-:W-:Y:S01]  /*0ef0*/  BSSY.RECONVERGENT B0, `(.L_x_2) ;  /* 0x0000036000007945 */ /* 0x000fe20003800200 */
[----:B------:R-:W-:Y:S02]  /*0f00*/  IABS R6, R23 ;  /* 0x0000001700067213 */ /* 0x000fe40000000000 */
[----:B------:R-:W0:Y:S01]  /*0f10*/  I2F.RP R3, R0 ;  /* 0x0000000000037306 */ /* 0x000e220000209400 */
[----:B------:R-:W-:Y:S02]  /*0f20*/  IABS R4, R30 ;  /* 0x0000001e00047213 */ /* 0x000fe40000000000 */
[----:B------:R-:W-:Y:S02]  /*0f30*/  ISETP.GE.AND P1, PT, R30, RZ, PT ;  /* 0x000000ff1e00720c */ /* 0x000fe40003f26270 */
[----:B------:R-:W-:-:S03]  /*0f40*/  ISETP.GT.AND P2, PT, R26, -0x1, PT ;  /* 0xffffffff1a00780c */ /* 0x000fc60003f44270 */
[----:B0-----:R-:W0:Y:S02]  /*0f50*/  MUFU.RCP R3, R3 ;  /* 0x0000000300037308 */ /* 0x001e240000001000 */
[----:B0-----:R-:W-:Y:S01]  /*0f60*/  VIADD R7, R3, 0xffffffe ;  /* 0x0ffffffe03077836 */ /* 0x001fe20000000000 */
[----:B------:R-:W-:Y:S01]  /*0f70*/  IADD3 R3, PT, PT, RZ, -R6, RZ ;  /* 0x80000006ff037210 */ /* 0x000fe20007ffe0ff */
[----:B------:R-:W-:-:S04]  /*0f80*/  IMAD.MOV.U32 R6, RZ, RZ, RZ ;  /* 0x000000ffff067224 */ /* 0x000fc800078e00ff */
[----:B------:R-:W0:Y:S02]  /*0f90*/  F2I.FTZ.U32.TRUNC.NTZ R7, R7 ;  /* 0x0000000700077305 */ /* 0x000e24000021f000 */
[----:B0-----:R-:W-:-:S04]  /*0fa0*/  IMAD.MOV R5, RZ, RZ, -R7 ;  /* 0x000000ffff057224 */ /* 0x001fc800078e0a07 */
[----:B------:R-:W-:-:S04]  /*0fb0*/  IMAD R5, R5, R0, RZ ;  /* 0x0000000005057224 */ /* 0x000fc800078e02ff */
[----:B------:R-:W-:Y:S01]  /*0fc0*/  IMAD.HI.U32 R6, R7, R5, R6 ;  /* 0x0000000507067227 */ /* 0x000fe200078e0006 */
[----:B------:R-:W-:-:S03]  /*0fd0*/  LOP3.LUT R7, RZ, R23, RZ, 0x33, !PT ;  /* 0x00000017ff077212 */ /* 0x000fc600078e33ff */
[----:B------:R-:W-:-:S04]  /*0fe0*/  IMAD.MOV.U32 R5, RZ, RZ, R4 ;  /* 0x000000ffff057224 */ /* 0x000fc800078e0004 */
[----:B------:R-:W-:-:S04]  /*0ff0*/  IMAD.HI.U32 R4, R6, R5, RZ ;  /* 0x0000000506047227 */ /* 0x000fc800078e00ff */
[----:B------:R-:W-:-:S05]  /*1000*/  IMAD R5, R4, R3, R5 ;  /* 0x0000000304057224 */ /* 0x000fca00078e0205 */
[----:B------:R-:W-:-:S13]  /*1010*/  ISETP.GT.U32.AND P0, PT, R0, R5, PT ;  /* 0x000000050000720c */ /* 0x000fda0003f04070 */
[----:B------:R-:W-:-:S04]  /*1020*/  @!P0 IADD3 R5, PT, PT, R5, -R0, RZ ;  /* 0x8000000005058210 */ /* 0x000fc80007ffe0ff */
[----:B------:R-:W-:-:S13]  /*1030*/  ISETP.GT.U32.AND P0, PT, R0, R5, PT ;  /* 0x000000050000720c */ /* 0x000fda0003f04070 */
[----:B------:R-:W-:Y:S01]  /*1040*/  @!P0 IMAD.IADD R5, R5, 0x1, -R0 ;  /* 0x0000000105058824 */ /* 0x000fe200078e0a00 */
[----:B------:R-:W-:-:S03]  /*1050*/  ISETP.NE.AND P0, PT, R23, RZ, PT ;  /* 0x000000ff1700720c */ /* 0x000fc60003f05270 */
[----:B------:R-:W-:-:S05]  /*1060*/  @!P1 IMAD.MOV R5, RZ, RZ, -R5 ;  /* 0x000000ffff059224 */ /* 0x000fca00078e0a05 */
[----:B------:R-:W-:Y:S01]  /*1070*/  SEL R9, R7, R5, !P0 ;  /* 0x0000000507097207 */ /* 0x000fe20004000000 */
[----:B------:R-:W-:Y:S06]  /*1080*/  @P2 BRA `(.L_x_3) ;  /* 0x0000000000342947 */ /* 0x000fec0003800000 */
[----:B------:R-:W-:-:S04]  /*1090*/  IADD3 R9, PT, PT, R2, R9, RZ ;  /* 0x0000000902097210 */ /* 0x000fc80007ffe0ff */
[----:B------:R-:W-:Y:S02]  /*10a0*/  IABS R5, R9 ;  /* 0x0000000900057213 */ /* 0x000fe40000000000 */
[----:B------:R-:W-:-:S03]  /*10b0*/  ISETP.GE.AND P2, PT, R9, RZ, PT ;  /* 0x000000ff0900720c */ /* 0x000fc60003f46270 */
[----:B------:R-:W-:-:S04]  /*10c0*/  IMAD.HI.U32 R4, R6, R5, RZ ;  /* 0x0000000506047227 */ /* 0x000fc800078e00ff */
[----:B------:R-:W-:Y:S02]  /*10d0*/  IMAD R5, R4, R3, R5 ;  /* 0x0000000304057224 */ /* 0x000fe400078e0205 */
[----:B------:R-:W-:-:S03]  /*10e0*/  IMAD.MOV.U32 R4, RZ, RZ, R22 ;  /* 0x000000ffff047224 */ /* 0x000fc600078e0016 */
[----:B------:R-:W-:-:S13]  /*10f0*/  ISETP.GT.U32.AND P1, PT, R0, R5, PT ;  /* 0x000000050000720c */ /* 0x000fda0003f24070 */
[----:B------:R-:W-:-:S05]  /*1100*/  @!P1 IMAD.IADD R5, R5, 0x1, -R0 ;  /* 0x0000000105059824 */ /* 0x000fca00078e0a00 */
[----:B------:R-:W-:-:S13]  /*1110*/  ISETP.GT.U32.AND P1, PT, R0, R5, PT ;  /* 0x000000050000720c */ /* 0x000fda0003f24070 */
[----:B------:R-:W-:-:S05]  /*1120*/  @!P1 IMAD.IADD R5, R5, 0x1, -R0 ;  /* 0x0000000105059824 */ /* 0x000fca00078e0a00 */
[----:B------:R-:W-:-:S04]  /*1130*/  @!P2 IADD3 R5, PT, PT, -R5, RZ, RZ ;  /* 0x000000ff0505a210 */ /* 0x000fc80007ffe1ff */
[----:B------:R-:W-:Y:S01]  /*1140*/  SEL R9, R7, R5, !P0 ;  /* 0x0000000507097207 */ /* 0x000fe20004000000 */
[----:B------:R-:W-:Y:S06]  /*1150*/  BRA `(.L_x_4) ;  /* 0x00000000003c7947 */ /* 0x000fec0003800000 */
.L_x_3:
[----:B------:R-:W-:Y:S01]  /*1160*/  ISETP.GE.AND P1, PT, R26, R19, PT ;  /* 0x000000131a00720c */ /* 0x000fe20003f26270 */
[----:B------:R-:W-:-:S12]  /*1170*/  IMAD.MOV.U32 R4, RZ, RZ, R26 ;  /* 0x000000ffff047224 */ /* 0x000fd800078e001a */
[----:B------:R-:W-:Y:S05]  /*1180*/  @!P1 BRA `(.L_x_4) ;  /* 0x0000000000309947 */ /* 0x000fea0003800000 */
        /* <DEDUP_REMOVED lines=11> */
[----:B------:R-:W-:-:S07]  /*1240*/  SEL R9, R7, R8, !P0 ;  /* 0x0000000807097207 */ /* 0x000fce0004000000 */
.L_x_4:
[----:B------:R-:W-:Y:S05]  /*1250*/  BSYNC.RECONVERGENT B0 ;  /* 0x0000000000007941 */ /* 0x000fea0003800200 */
.L_x_2:
[-C--:B------:R-:W-:Y:S01]  /*1260*/  IABS R11, R19.reuse ;  /* 0x00000013000b7213 */ /* 0x080fe20000000000 */
[----:B------:R-:W-:Y:S01]  /*1270*/  IMAD.IADD R8, R19, 0x1, R4 ;  /* 0x0000000113087824 */ /* 0x000fe200078e0204 */
[----:B------:R-:W-:Y:S02]  /*1280*/  IABS R4, R19 ;  /* 0x0000001300047213 */ /* 0x000fe40000000000 */
[----:B------:R-:W0:Y:S01]  /*1290*/  I2F.RP R10, R11 ;  /* 0x0000000b000a7306 */ /* 0x000e220000209400 */
[----:B------:R-:W-:Y:S02]  /*12a0*/  R2UR UR4, R46 ;  /* 0x000000002e0472ca */ /* 0x000fe400000e0000 */
[----:B------:R-:W-:Y:S01]  /*12b0*/  IMAD.MOV R14, RZ, RZ, -R4 ;  /* 0x000000ffff0e7224 */ /* 0x000fe200078e0a04 */
[----:B------:R-:W-:Y:S02]  /*12c0*/  MOV R4, RZ ;  /* 0x000000ff00047202 */ /* 0x000fe40000000f00 */
[----:B------:R-:W-:-:S02]  /*12d0*/  ISETP.GE.AND P3, PT, R8, RZ, PT ;  /* 0x000000ff0800720c */ /* 0x000fc40003f66270 */
[----:B------:R-:W-:Y:S01]  /*12e0*/  R2UR UR5, R47 ;  /* 0x000000002f0572ca */ /* 0x000fe200000e0000 */
[----:B0-----:R-:W0:Y:S02]  /*12f0*/  MUFU.RCP R10, R10 ;  /* 0x0000000a000a7308 */ /* 0x001e240000001000 */
[----:B0-----:R-:W-:-:S06]  /*1300*/  VIADD R5, R10, 0xffffffe ;  /* 0x0ffffffe0a057836 */ /* 0x001fcc0000000000 */
[----:B------:R-:W0:Y:S02]  /*1310*/  F2I.FTZ.U32.TRUNC.NTZ R5, R5 ;  /* 0x0000000500057305 */ /* 0x000e24000021f000 */
[----:B0-----:R-:W-:-:S05]  /*1320*/  IADD3 R12, PT, PT, RZ, -R5, RZ ;  /* 0x80000005ff0c7210 */ /* 0x001fca0007ffe0ff */
[----:B------:R-:W-:Y:S01]  /*1330*/  IMAD R13, R12, R11, RZ ;  /* 0x0000000b0c0d7224 */ /* 0x000fe200078e02ff */
[----:B------:R-:W-:-:S03]  /*1340*/  IABS R12, R8 ;  /* 0x00000008000c7213 */ /* 0x000fc60000000000 */
[----:B------:R-:W-:-:S04]  /*1350*/  IMAD.HI.U32 R4, R5, R13, R4 ;  /* 0x0000000d05047227 */ /* 0x000fc800078e0004 */
[----:B------:R-:W-:Y:S02]  /*1360*/  IMAD.MOV.U32 R13, RZ, RZ, R12 ;  /* 0x000000ffff0d7224 */ /* 0x000fe400078e000c */
[----:B------:R-:W-:Y:S02]  /*1370*/  IMAD.MOV.U32 R5, RZ, RZ, R14 ;  /* 0x000000ffff057224 */ /* 0x000fe400078e000e */
        /* <DEDUP_REMOVED lines=9> */
[----:B------:R-:W-:-:S06]  /*1410*/  IMAD.WIDE.U32 R4, R4, 0x8, R38 ;  /* 0x0000000804047825 */ /* 0x000fcc00078e0026 */
[----:B------:R-:W2:Y:S01]  /*1420*/  LDG.E.64 R4, desc[UR4][R4.64] ;  /* 0x0000000404047981 */ /* 0x000ea2000c1e1b00 */
[----:B------:R-:W-:-:S04]  /*1430*/  IADD3 R9, PT, PT, R23, R9, RZ ;  /* 0x0000000917097210 */ /* 0x000fc80007ffe0ff */
[----:B------:R-:W-:Y:S02]  /*1440*/  IABS R11, R9 ;  /* 0x00000009000b7213 */ /* 0x000fe40000000000 */
[----:B------:R-:W-:-:S03]  /*1450*/  ISETP.GE.AND P2, PT, R9, RZ, PT ;  /* 0x000000ff0900720c */ /* 0x000fc60003f46270 */
[----:B------:R-:W-:-:S04]  /*1460*/  IMAD.HI.U32 R6, R6, R11, RZ ;  /* 0x0000000b06067227 */ /* 0x000fc800078e00ff */
[----:B------:R-:W-:-:S05]  /*1470*/  IMAD R3, R6, R3, R11 ;  /* 0x0000000306037224 */ /* 0x000fca00078e020b */
[----:B------:R-:W-:-:S13]  /*1480*/  ISETP.GT.U32.AND P1, PT, R0, R3, PT ;  /* 0x000000030000720c */ /* 0x000fda0003f24070 */
[----:B------:R-:W-:-:S05]  /*1490*/  @!P1 IMAD.IADD R3, R3, 0x1, -R0 ;  /* 0x0000000103039824 */ /* 0x000fca00078e0a00 */
[----:B------:R-:W-:-:S13]  /*14a0*/  ISETP.GT.U32.AND P1, PT, R0, R3, PT ;  /* 0x000000030000720c */ /* 0x000fda0003f24070 */
[----:B------:R-:W-:-:S05]  /*14b0*/  @!P1 IMAD.IADD R3, R3, 0x1, -R0 ;  /* 0x0000000103039824 */ /* 0x000fca00078e0a00 */
[----:B------:R-:W-:-:S04]  /*14c0*/  @!P2 IADD3 R3, PT, PT, -R3, RZ, RZ ;  /* 0x000000ff0303a210 */ /* 0x000fc80007ffe1ff */
[----:B------:R-:W-:-:S05]  /*14d0*/  SEL R3, R7, R3, !P0 ;  /* 0x0000000307037207 */ /* 0x000fca0004000000 */
[----:B--2---:R-:W-:-:S06]  /*14e0*/  IMAD.WIDE.U32 R4, R3, 0x4, R4 ;  /* 0x0000000403047825 */ /* 0x004fcc00078e0004 */
[----:B------:R-:W2:Y:S01]  /*14f0*/  LD.E R4, desc[UR4][R4.64] ;  /* 0x0000000404047980 */ /* 0x000ea2000c101900 */
[----:B------:R-:W2:Y:S01]  /*1500*/  LDCU UR4, c[0x3][0x30] ;  /* 0x00c00600ff0477ac */ /* 0x000ea20008000800 */
[----:B------:R-:W0:Y:S01]  /*1510*/  LDCU UR5, c[0x3][0x1c] ;  /* 0x00c00380ff0577ac */ /* 0x000e220008000800 */
[----:B--2---:R-:W-:-:S04]  /*1520*/  ISETP.NE.AND P0, PT, R4, UR4, PT ;  /* 0x0000000404007c0c */ /* 0x004fc8000bf05270 */
[----:B0-----:R-:W-:-:S13]  /*1530*/  ISETP.EQ.OR P0, PT, R4, UR5, !P0 ;  /* 0x0000000504007c0c */ /* 0x001fda000c702670 */
[----:B------:R-:W-:Y:S05]  /*1540*/  @!P0 BRA `(.L_x_5) ;  /* 0x0000000400088947 */ /* 0x000fea0003800000 */
[----:B------:R-:W-:Y:S01]  /*1550*/  ISETP.NE.AND P0, PT, R24, -0x1, PT ;  /* 0xffffffff1800780c */ /* 0x000fe20003f05270 */
[----:B------:R-:W-:Y:S04]  /*1560*/  BSSY.RECONVERGENT B7, `(.L_x_6) ;  /* 0x0000024000077945 */ /* 0x000fe80003800200 */
[----:B------:R-:W-:Y:S01]  /*1570*/  BSSY.RELIABLE B6, `(.L_x_7) ;  /* 0x0000015000067945 */ /* 0x000fe20003800100 */
[----:B------:R-:W-:-:S07]  /*1580*/  IMAD.MOV.U32 R25, RZ, RZ, RZ ;  /* 0x000000ffff197224 */ /* 0x000fce00078e00ff */
[----:B------:R-:W-:Y:S05]  /*1590*/  @!P0 BRA `(.L_x_8) ;  /* 0x0000000000488947 */ /* 0x000fea0003800000 */
[----:B------:R-:W-:Y:S01]  /*15a0*/  ISETP.NE.AND P0, PT, R24, 0x1, PT ;  /* 0x000000011800780c */ /* 0x000fe20003f05270 */
[----:B------:R-:W-:Y:S01]  /*15b0*/  VIADD R10, R27, 0x1 ;  /* 0x000000011b0a7836 */ /* 0x000fe20000000000 */
[----:B------:R-:W-:Y:S01]  /*15c0*/  MOV R4, R18 ;  /* 0x0000001200047202 */ /* 0x000fe20000000f00 */
[----:B------:R-:W-:Y:S01]  /*15d0*/  IMAD.MOV.U32 R5, RZ, RZ, R30 ;  /* 0x000000ffff057224 */ /* 0x000fe200078e001e */
[----:B------:R-:W-:Y:S01]  /*15e0*/  P2R R0, PR, RZ, 0x1 ;  /* 0x00000001ff007803 */ /* 0x000fe20000000000 */
[----:B------:R-:W-:Y:S01]  /*15f0*/  IMAD.MOV.U32 R6, RZ, RZ, 0x1 ;  /* 0x00000001ff067424 */ /* 0x000fe200078e00ff */
[----:B------:R-:W-:Y:S01]  /*1600*/  MOV R7, R29 ;  /* 0x0000001d00077202 */ /* 0x000fe20000000f00 */
[----:B------:R-:W-:Y:S01]  /*1610*/  IMAD.MOV.U32 R8, RZ, RZ, R44 ;  /* 0x000000ffff087224 */ /* 0x000fe200078e002c */
[----:B------:R-:W-:Y:S01]  /*1620*/  MOV R12, R38 ;  /* 0x00000026000c7202 */ /* 0x000fe20000000f00 */
[----:B------:R-:W-:Y:S01]  /*1630*/  IMAD.MOV.U32 R9, RZ, RZ, R45 ;  /* 0x000000ffff097224 */ /* 0x000fe200078e002d */
[----:B------:R-:W-:Y:S01]  /*1640*/  MOV R20, 0x1680 ;  /* 0x0000168000147802 */ /* 0x000fe20000000f00 */
[----:B------:R-:W-:-:S02]  /*1650*/  IMAD.MOV.U32 R13, RZ, RZ, R39 ;  /* 0x000000ffff0d7224 */ /* 0x000fc400078e0027 */
[----:B------:R-:W-:-:S07]  /*1660*/  IMAD.MOV.U32 R21, RZ, RZ, 0x0 ;  /* 0x00000000ff157424 */ /* 0x000fce00078e00ff */
[----:B------:R-:W-:Y:S05]  /*1670*/  CALL.REL.NOINC `($convertLakes$_Z10countLakeRiiiiPiiiPS_) ;  /* 0xfffffff400347944 */ /* 0x000fea0003c3ffff */
[----:B------:R-:W-:Y:S02]  /*1680*/  ISETP.NE.AND P6, PT, R24, 0x1, PT ;  /* 0x000000011800780c */ /* 0x000fe40003fc5270 */
[----:B------:R-:W-:-:S11]  /*1690*/  MOV R25, R4 ;  /* 0x0000000400197202 */ /* 0x000fd60000000f00 */
[----:B------:R-:W-:Y:S05]  /*16a0*/  @!P6 BREAK.RELIABLE B6 ;  /* 0x000000000006e942 */ /* 0x000fea0003800100 */
[----:B------:R-:W-:Y:S05]  /*16b0*/  @!P6 BRA `(.L_x_9) ;  /* 0x000000000038e947 */ /* 0x000fea0003800000 */
.L_x_8:
[----:B------:R-:W-:Y:S05]  /*16c0*/  BSYNC.RELIABLE B6 ;  /* 0x0000000000067941 */ /* 0x000fea0003800100 */
.L_x_7:
[----:B------:R-:W-:Y:S01]  /*16d0*/  VIADD R10, R27, 0x1 ;  /* 0x000000011b0a7836 */ /* 0x000fe20000000000 */
[----:B------:R-:W-:Y:S01]  /*16e0*/  MOV R5, R30 ;  /* 0x0000001e00057202 */ /* 0x000fe20000000f00 */
[----:B------:R-:W-:Y:S01]  /*16f0*/  IMAD.MOV.U32 R4, RZ, RZ, R17 ;  /* 0x000000ffff047224 */ /* 0x000fe200078e0011 */
[----:B------:R-:W-:Y:S01]  /*1700*/  MOV R8, R44 ;  /* 0x0000002c00087202 */ /* 0x000fe20000000f00 */
[----:B------:R-:W-:Y:S01]  /*1710*/  IMAD.MOV.U32 R6, RZ, RZ, -0x1 ;  /* 0xffffffffff067424 */ /* 0x000fe200078e00ff */
[----:B------:R-:W-:Y:S01]  /*1720*/  MOV R13, R39 ;  /* 0x00000027000d7202 */ /* 0x000fe20000000f00 */
[----:B------:R-:W-:Y:S01]  /*1730*/  IMAD.MOV.U32 R7, RZ, RZ, R29 ;  /* 0x000000ffff077224 */ /* 0x000fe200078e001d */
[----:B------:R-:W-:Y:S01]  /*1740*/  MOV R20, 0x1790 ;  /* 0x0000179000147802 */ /* 0x000fe20000000f00 */
[----:B------:R-:W-:Y:S02]  /*1750*/  IMAD.MOV.U32 R9, RZ, RZ, R45 ;  /* 0x000000ffff097224 */ /* 0x000fe400078e002d */
[----:B------:R-:W-:-:S02]  /*1760*/  IMAD.MOV.U32 R12, RZ, RZ, R38 ;  /* 0x000000ffff0c7224 */ /* 0x000fc400078e0026 */
[----:B------:R-:W-:-:S07]  /*1770*/  IMAD.MOV.U32 R21, RZ, RZ, 0x0 ;  /* 0x00000000ff157424 */ /* 0x000fce00078e00ff */
[----:B------:R-:W-:Y:S05]  /*1780*/  CALL.REL.NOINC `($convertLakes$_Z10countLakeRiiiiPiiiPS_) ;  /* 0xfffffff000f07944 */ /* 0x000fea0003c3ffff */
[----:B------:R-:W-:-:S07]  /*1790*/  VIMNMX R25, PT, PT, R25, R4, !PT ;  /* 0x0000000419197248 */ /* 0x000fce0007fe0100 */
.L_x_9:
[----:B------:R-:W-:Y:S05]  /*17a0*/  BSYNC.RECONVERGENT B7 ;  /* 0x0000000000077941 */ /* 0x000fea0003800200 */
.L_x_6:
[----:B------:R-:W-:Y:S01]  /*17b0*/  ISETP.NE.AND P0, PT, R29, -0x1, PT ;  /* 0xffffffff1d00780c */ /* 0x000fe20003f05270 */
[----:B------:R-:W-:-:S12]  /*17c0*/  BSSY.RELIABLE B6, `(.L_x_10) ;  /* 0x0000012000067945 */ /* 0x000fd80003800100 */
[----:B------:R-:W-:Y:S05]  /*17d0*/  @!P0 BRA `(.L_x_11) ;  /* 0x0000000000408947 */ /* 0x000fea0003800000 */
[----:B------:R-:W-:Y:S02]  /*17e0*/  HFMA2 R7, -RZ, RZ, 0, 5.9604644775390625e-08 ;  /* 0x00000001ff077431 */ /* 0x000fe400000001ff */
[----:B------:R-:W-:Y:S01]  /*17f0*/  VIADD R5, R30, 0x1 ;  /* 0x000000011e057836 */ /* 0x000fe20000000000 */
[----:B------:R-:W-:Y:S01]  /*1800*/  IADD3 R10, PT, PT, R27, 0x1, RZ ;  /* 0x000000011b0a7810 */ /* 0x000fe20007ffe0ff */
[----:B------:R-:W-:Y:S01]  /*1810*/  IMAD.MOV.U32 R4, RZ, RZ, R26 ;  /* 0x000000ffff047224 */ /* 0x000fe200078e001a */
[----:B------:R-:W-:Y:S01]  /*1820*/  MOV R12, R38 ;  /* 0x00000026000c7202 */ /* 0x000fe20000000f00 */
[----:B------:R-:W-:Y:S01]  /*1830*/  IMAD.MOV.U32 R6, RZ, RZ, R24 ;  /* 0x000000ffff067224 */ /* 0x000fe200078e0018 */
[----:B------:R-:W-:Y:S01]  /*1840*/  MOV R20, 0x18a0 ;  /* 0x000018a000147802 */ /* 0x000fe20000000f00 */
[----:B------:R-:W-:Y:S02]  /*1850*/  IMAD.MOV.U32 R8, RZ, RZ, R44 ;  /* 0x000000ffff087224 */ /* 0x000fe400078e002c */
[----:B------:R-:W-:-:S02]  /*1860*/  IMAD.MOV.U32 R9, RZ, RZ, R45 ;  /* 0x000000ffff097224 */ /* 0x000fc400078e002d */
[----:B------:R-:W-:Y:S02]  /*1870*/  IMAD.MOV.U32 R13, RZ, RZ, R39 ;  /* 0x000000ffff0d7224 */ /* 0x000fe400078e0027 */
[----:B------:R-:W-:-:S07]  /*1880*/  IMAD.MOV.U32 R21, RZ, RZ, 0x0 ;  /* 0x00000000ff157424 */ /* 0x000fce00078e00ff */
[----:B------:R-:W-:Y:S05]  /*1890*/  CALL.REL.NOINC `($convertLakes$_Z10countLakeRiiiiPiiiPS_) ;  /* 0xfffffff000ac7944 */ /* 0x000fea0003c3ffff */
[----:B------:R-:W-:Y:S02]  /*18a0*/  ISETP.NE.AND P0, PT, R29, 0x1, PT ;  /* 0x000000011d00780c */ /* 0x000fe40003f05270 */
[----:B------:R-:W-:-:S11]  /*18b0*/  VIMNMX R25, PT, PT, R25, R4, !PT ;  /* 0x0000000419197248 */ /* 0x000fd60007fe0100 */
[----:B------:R-:W-:Y:S05]  /*18c0*/  @!P0 BREAK.RELIABLE B6 ;  /* 0x0000000000068942 */ /* 0x000fea0003800100 */
[----:B------:R-:W-:Y:S05]  /*18d0*/  @!P0 BRA `(.L_x_1) ;  /* 0x0000000000288947 */ /* 0x000fea0003800000 */
.L_x_11:
[----:B------:R-:W-:Y:S05]  /*18e0*/  BSYNC.RELIABLE B6 ;  /* 0x0000000000067941 */ /* 0x000fea0003800100 */
.L_x_10:
[----:B------:R-:W-:Y:S01]  /*18f0*/  IADD3 R27, PT, PT, R27, 0x1, RZ ;  /* 0x000000011b1b7810 */ /* 0x000fe20007ffe0ff */
[----:B------:R-:W-:Y:S01]  /*1900*/  VIADD R30, R30, 0xffffffff ;  /* 0xffffffff1e1e7836 */ /* 0x000fe20000000000 */
[----:B------:R-:W-:Y:S01]  /*1910*/  VIMNMX R28, PT, PT, R28, R25, !PT ;  /* 0x000000191c1c7248 */ /* 0x000fe20007fe0100 */
[----:B------:R-:W-:Y:S01]  /*1920*/  IMAD.MOV.U32 R29, RZ, RZ, -0x1 ;  /* 0xffffffffff1d7424 */ /* 0x000fe200078e00ff */
[----:B------:R-:W-:-:S13]  /*1930*/  ISETP.NE.AND P0, PT, R27, 0xc, PT ;  /* 0x0000000c1b00780c */ /* 0x000fda0003f05270 */
[----:B------:R-:W-:Y:S05]  /*1940*/  @P0 BRA `(.L_x_12) ;  /* 0xfffffff400640947 */ /* 0x000fea000383ffff */
[----:B------:R-:W-:Y:S01]  /*1950*/  HFMA2 R25, -RZ, RZ, 0, 7.152557373046875e-07 ;  /* 0x0000000cff197431 */ /* 0x000fe200000001ff */
[----:B------:R-:W-:Y:S06]  /*1960*/  BRA `(.L_x_1) ;  /* 0x0000000000047947 */ /* 0x000fec0003800000 */
.L_x_5:
[----:B------:R-:W-:-:S07]  /*1970*/  VIADD R25, R27, 0xffffffff ;  /* 0xffffffff1b197836 */ /* 0x000fce0000000000 */
.L_x_1:
[----:B------:R-:W-:Y:S05]  /*1980*/  BSYNC.RECONVERGENT B8 ;  /* 0x0000000000087941 */ /* 0x000fea0003800200 */
.L_x_0:
[----:B------:R-:W2:Y:S01]  /*1990*/  LDL R20, [R1+0x14] ;  /* 0x0000140001147983 */ /* 0x000ea20000100800 */
[----:B------:R0:W-:Y:S05]  /*19a0*/  BMOV.32 B6, R31 ;  /* 0x0000001f06007356 */ /* 0x0001ea0000000000 */
[----:B------:R-:W2:Y:S01]  /*19b0*/  LDL R21, [R1+0x18] ;  /* 0x0000180001157983 */ /* 0x000ea20000100800 */
[----:B------:R1:W-:Y:S05]  /*19c0*/  BMOV.32 B7, R36 ;  /* 0x0000002407007356 */ /* 0x0003ea0000000000 */
[----:B------:R3:W-:Y:S05]  /*19d0*/  BMOV.32 B8, R37 ;  /* 0x0000002508007356 */ /* 0x0007ea0000000000 */
[----:B------:R-:W-:Y:S01]  /*19e0*/  VIMNMX R4, PT, PT, R28, R25, !PT ;  /* 0x000000191c047248 */ /* 0x000fe20007fe0100 */
[----:B------:R-:W2:Y:S04]  /*19f0*/  LDL R2, [R1] ;  /* 0x0000000001027983 */ /* 0x000ea80000100800 */
[----:B------:R-:W2:Y:S04]  /*1a00*/  LDL R16, [R1+0x4] ;  /* 0x0000040001107983 */ /* 0x000ea80000100800 */
        /* <DEDUP_REMOVED lines=12> */
[----:B0-----:R-:W2:Y:S04]  /*1ad0*/  LDL R31, [R1+0x40] ;  /* 0x00004000011f7983 */ /* 0x001ea80000100800 */
[----:B-1----:R-:W2:Y:S04]  /*1ae0*/  LDL R36, [R1+0x44] ;  /* 0x0000440001247983 */ /* 0x002ea80000100800 */
[----:B---3--:R-:W2:Y:S04]  /*1af0*/  LDL R37, [R1+0x48] ;  /* 0x0000480001257983 */ /* 0x008ea80000100800 */
[----:B------:R-:W2:Y:S04]  /*1b00*/  LDL R38, [R1+0x4c] ;  /* 0x00004c0001267983 */ /* 0x000ea80000100800 */
[----:B------:R-:W2:Y:S04]  /*1b10*/  LDL R39, [R1+0x50] ;  /* 0x0000500001277983 */ /* 0x000ea80000100800 */
[----:B------:R-:W2:Y:S04]  /*1b20*/  LDL R44, [R1+0x54] ;  /* 0x00005400012c7983 */ /* 0x000ea80000100800 */
[----:B------:R-:W2:Y:S04]  /*1b30*/  LDL R45, [R1+0x58] ;  /* 0x00005800012d7983 */ /* 0x000ea80000100800 */
[----:B------:R-:W2:Y:S04]  /*1b40*/  LDL R46, [R1+0x5c] ;  /* 0x00005c00012e7983 */ /* 0x000ea80000100800 */
[----:B------:R0:W2:Y:S02]  /*1b50*/  LDL R47, [R1+0x60] ;  /* 0x00006000012f7983 */ /* 0x0000a40000100800 */
[----:B0-----:R-:W-:Y:S01]  /*1b60*/  VIADD R1, R1, 0x68 ;  /* 0x0000006801017836 */ /* 0x001fe20000000000 */
[----:B--2---:R-:W-:Y:S06]  /*1b70*/  RET.REL.NODEC R20 `(convertLakes) ;  /* 0xffffffe414207950 */ /* 0x004fec0003c3ffff */
        .type           $convertLakes$__internal_accurate_pow,@function
        .size           $convertLakes$__internal_accurate_pow,(.L_x_415 - $convertLakes$__internal_accurate_pow)
$convertLakes$__internal_accurate_pow:
[----:B------:R-:W-:Y:S01]  /*1b80*/  DADD R4, -RZ, |R2| ;  /* 0x00000000ff047229 */ /* 0x000fe20000000502 */
[----:B------:R-:W-:Y:S01]  /*1b90*/  MOV R12, RZ ;  /* 0x000000ff000c7202 */ /* 0x000fe20000000f00 */
[----:B------:R-:W-:Y:S01]  /*1ba0*/  IMAD.MOV.U32 R20, RZ, RZ, 0x41ad3b5a ;  /* 0x41ad3b5aff147424 */ /* 0x000fe200078e00ff */
[----:B------:R-:W-:Y:S01]  /*1bb0*/  UMOV UR4, 0x7d2cafe2 ;  /* 0x7d2cafe200047882 */ /* 0x000fe20000000000 */
[----:B------:R-:W-:Y:S01]  /*1bc0*/  IMAD.MOV.U32 R21, RZ, RZ, 0x3ed0f5d2 ;  /* 0x3ed0f5d2ff157424 */ /* 0x000fe200078e00ff */
[----:B------:R-:W-:Y:S01]  /*1bd0*/  UMOV UR5, 0x3eb0f5ff ;  /* 0x3eb0f5ff00057882 */ /* 0x000fe20000000000 */
[----:B------:R-:W-:Y:S01]  /*1be0*/  UMOV UR6, 0x3b39803f ;  /* 0x3b39803f00067882 */ /* 0x000fe20000000000 */
[----:B------:R-:W-:-:S03]  /*1bf0*/  UMOV UR7, 0x3c7abc9e ;  /* 0x3c7abc9e00077882 */ /* 0x000fc60000000000 */
[----:B------:R-:W-:Y:S02]  /*1c00*/  ISETP.GT.U32.AND P0, PT, R5, 0xfffff, PT ;  /* 0x000fffff0500780c */ /* 0x000fe40003f04070 */
[----:B------:R-:W-:-:S11]  /*1c10*/  MOV R6, R5 ;  /* 0x0000000500067202 */ /* 0x000fd60000000f00 */
[----:B------:R-:W-:-:S10]  /*1c20*/  @!P0 DMUL R24, R4, 1.80143985094819840000e+16 ;  /* 0x4350000004188828 */ /* 0x000fd40000000000 */
[----:B------:R-:W-:Y:S02]  /*1c30*/  @!P0 IMAD.MOV.U32 R6, RZ, RZ, R25 ;  /* 0x000000ffff068224 */ /* 0x000fe400078e0019 */
[----:B------:R-:W-:-:S03]  /*1c40*/  @!P0 IMAD.MOV.U32 R4, RZ, RZ, R24 ;  /* 0x000000ffff048224 */ /* 0x000fc600078e0018 */
[----:B------:R-:W-:-:S04]  /*1c50*/  LOP3.LUT R6, R6, 0x800fffff, RZ, 0xc0, !PT ;  /* 0x800fffff06067812 */ /* 0x000fc800078ec0ff */
[----:B------:R-:W-:Y:S02]  /*1c60*/  LOP3.LUT R7, R6, 0x3ff00000, RZ, 0xfc, !PT ;  /* 0x3ff0000006077812 */ /* 0x000fe400078efcff */
[----:B------:R-:W-:Y:S02]  /*1c70*/  MOV R6, R4 ;  /* 0x0000000400067202 */ /* 0x000fe40000000f00 */
[----:B------:R-:W-:Y:S02]  /*1c80*/  ISETP.GE.U32.AND P1, PT, R7, 0x3ff6a09f, PT ;  /* 0x3ff6a09f0700780c */ /* 0x000fe40003f26070 */
[----:B------:R-:W-:Y:S02]  /*1c90*/  SHF.R.U32.HI R4, RZ, 0x14, R5 ;  /* 0x00000014ff047819 */ /* 0x000fe40000011605 */
[----:B------:R-:W-:-:S05]  /*1ca0*/  @!P0 LEA.HI R4, R25, 0xffffffca, RZ, 0xc ;  /* 0xffffffca19048811 */ /* 0x000fca00078f60ff */
[----:B------:R-:W-:-:S04]  /*1cb0*/  VIADD R5, R4, 0xfffffc01 ;  /* 0xfffffc0104057836 */ /* 0x000fc80000000000 */
[----:B------:R-:W-:Y:S01]  /*1cc0*/  @P1 VIADD R9, R7, 0xfff00000 ;  /* 0xfff0000007091836 */ /* 0x000fe20000000000 */
[----:B------:R-:W-:-:S03]  /*1cd0*/  @P1 IADD3 R5, PT, PT, R4, -0x3fe, RZ ;  /* 0xfffffc0204051810 */ /* 0x000fc60007ffe0ff */
[----:B------:R-:W-:Y:S01]  /*1ce0*/  @P1 IMAD.MOV.U32 R7, RZ, RZ, R9 ;  /* 0x000000ffff071224 */ /* 0x000fe200078e0009 */
[----:B------:R-:W-:Y:S01]  /*1cf0*/  LOP3.LUT R4, R5, 0x80000000, RZ, 0x3c, !PT ;  /* 0x8000000005047812 */ /* 0x000fe200078e3cff */
[----:B------:R-:W-:-:S04]  /*1d00*/  IMAD.MOV.U32 R5, RZ, RZ, 0x43300000 ;  /* 0x43300000ff057424 */ /* 0x000fc800078e00ff */
[----:B------:R-:W-:-:S06]  /*1d10*/  DADD R10, R6, 1 ;  /* 0x3ff00000060a7429 */ /* 0x000fcc0000000000 */
[----:B------:R-:W0:Y:S02]  /*1d20*/  MUFU.RCP64H R13, R11 ;  /* 0x0000000b000d7308 */ /* 0x000e240000001800 */
[----:B0-----:R-:W-:-:S08]  /*1d30*/  DFMA R8, -R10, R12, 1 ;  /* 0x3ff000000a08742b */ /* 0x001fd0000000010c */
[----:B------:R-:W-:Y:S02]  /*1d40*/  DFMA R14, R8, R8, R8 ;  /* 0x00000008080e722b */ /* 0x000fe40000000008 */
[----:B------:R-:W-:-:S06]  /*1d50*/  DADD R8, R6, -1 ;  /* 0xbff0000006087429 */ /* 0x000fcc0000000000 */
[----:B------:R-:W-:-:S08]  /*1d60*/  DFMA R14, R12, R14, R12 ;  /* 0x0000000e0c0e722b */ /* 0x000fd0000000000c */
[----:B------:R-:W-:-:S08]  /*1d70*/  DMUL R6, R8, R14 ;  /* 0x0000000e08067228 */ /* 0x000fd00000000000 */
[----:B------:R-:W-:-:S08]  /*1d80*/  DFMA R6, R8, R14, R6 ;  /* 0x0000000e0806722b */ /* 0x000fd00000000006 */
[CC--:B------:R-:W-:Y:S02]  /*1d90*/  DMUL R12, R6.reuse, R6.reuse ;  /* 0x00000006060c7228 */ /* 0x0c0fe40000000000 */
[----:B------:R-:W-:-:S06]  /*1da0*/  DMUL R26, R6, R6 ;  /* 0x00000006061a7228 */ /* 0x000fcc0000000000 */
[----:B------:R-:W-:Y:S01]  /*1db0*/  DFMA R10, R12, UR4, R20 ;  /* 0x000000040c0a7c2b */ /* 0x000fe20008000014 */
[----:B------:R-:W-:Y:S01]  /*1dc0*/  UMOV UR4, 0x75488a3f ;  /* 0x75488a3f00047882 */ /* 0x000fe20000000000 */
[----:B------:R-:W-:Y:S01]  /*1dd0*/  UMOV UR5, 0x3ef3b20a ;  /* 0x3ef3b20a00057882 */ /* 0x000fe20000000000 */
[----:B------:R-:W-:Y:S02]  /*1de0*/  DADD R20, R8, -R6 ;  /* 0x0000000008147229 */ /* 0x000fe40000000806 */
[----:B------:R-:W-:-:S03]  /*1df0*/  DMUL R28, R6, R26 ;  /* 0x0000001a061c7228 */ /* 0x000fc60000000000 */
[----:B------:R-:W-:Y:S01]  /*1e00*/  DFMA R10, R12, R10, UR4 ;  /* 0x000000040c0a7e2b */ /* 0x000fe2000800000a */
[----:B------:R-:W-:Y:S01]  /*1e10*/  UMOV UR4, 0xe4faecd5 ;  /* 0xe4faecd500047882 */ /* 0x000fe20000000000 */
[----:B------:R-:W-:Y:S01]  /*1e20*/  UMOV UR5, 0x3f1745cd ;  /* 0x3f1745cd00057882 */ /* 0x000fe20000000000 */
[----:B------:R-:W-:-:S05]  /*1e30*/  DADD R20, R20, R20 ;  /* 0x0000000014147229 */ /* 0x000fca0000000014 */
[----:B------:R-:W-:Y:S01]  /*1e40*/  DFMA R10, R12, R10, UR4 ;  /* 0x000000040c0a7e2b */ /* 0x000fe2000800000a */
[----:B------:R-:W-:Y:S01]  /*1e50*/  UMOV UR4, 0x258a578b ;  /* 0x258a578b00047882 */ /* 0x000fe20000000000 */
[----:B------:R-:W-:Y:S01]  /*1e60*/  UMOV UR5, 0x3f3c71c7 ;  /* 0x3f3c71c700057882 */ /* 0x000fe20000000000 */
[----:B------:R-:W-:-:S05]  /*1e70*/  DFMA R8, R8, -R6, R20 ;  /* 0x800000060808722b */ /* 0x000fca0000000014 */
[----:B------:R-:W-:Y:S01]  /*1e80*/  DFMA R10, R12, R10, UR4 ;  /* 0x000000040c0a7e2b */ /* 0x000fe2000800000a */
[----:B------:R-:W-:Y:S01]  /*1e90*/  UMOV UR4, 0x9242b910 ;  /* 0x9242b91000047882 */ /* 0x000fe20000000000 */
[----:B------:R-:W-:Y:S01]  /*1ea0*/  UMOV UR5, 0x3f624924 ;  /* 0x3f62492400057882 */ /* 0x000fe20000000000 */
[----:B------:R-:W-:-:S05]  /*1eb0*/  DMUL R8, R14, R8 ;  /* 0x000000080e087228 */ /* 0x000fca0000000000 */
[----:B------:R-:W-:Y:S01]  /*1ec0*/  DFMA R10, R12, R10, UR4 ;  /* 0x000000040c0a7e2b */ /* 0x000fe2000800000a */
[----:B------:R-:W-:Y:S01]  /*1ed0*/  UMOV UR4, 0x99999dfb ;  /* 0x99999dfb00047882 */ /* 0x000fe20000000000 */
[----:B------:R-:W-:-:S06]  /*1ee0*/  UMOV UR5, 0x3f899999 ;  /* 0x3f89999900057882 */ /* 0x000fcc0000000000 */
[----:B------:R-:W-:Y:S01]  /*1ef0*/  DFMA R10, R12, R10, UR4 ;  /* 0x000000040c0a7e2b */ /* 0x000fe2000800000a */
[----:B------:R-:W-:Y:S01]  /*1f00*/  UMOV UR4, 0x55555555 ;  /* 0x5555555500047882 */ /* 0x000fe20000000000 */
[----:B------:R-:W-:-:S06]  /*1f10*/  UMOV UR5, 0x3fb55555 ;  /* 0x3fb5555500057882 */ /* 0x000fcc0000000000 */
[----:B------:R-:W-:-:S08]  /*1f20*/  DFMA R20, R12, R10, UR4 ;  /* 0x000000040c147e2b */ /* 0x000fd0000800000a */
[----:B------:R-:W-:Y:S01]  /*1f30*/  DADD R14, -R20, UR4 ;  /* 0x00000004140e7e29 */ /* 0x000fe20008000100 */
[----:B------:R-:W-:Y:S01]  /*1f40*/  UMOV UR4, 0xb9e7b0 ;  /* 0x00b9e7b000047882 */ /* 0x000fe20000000000 */
[----:B------:R-:W-:-:S06]  /*1f50*/  UMOV UR5, 0x3c46a4cb ;  /* 0x3c46a4cb00057882 */ /* 0x000fcc0000000000 */
[----:B------:R-:W-:Y:S02]  /*1f60*/  DFMA R14, R12, R10, R14 ;  /* 0x0000000a0c0e722b */ /* 0x000fe4000000000e */
[----:B------:R-:W-:Y:S01]  /*1f70*/  DFMA R10, R6, R6, -R26 ;  /* 0x00000006060a722b */ /* 0x000fe2000000081a */
[----:B------:R-:W-:Y:S01]  /*1f80*/  IADD3 R13, PT, PT, R9, 0x100000, RZ ;  /* 0x00100000090d7810 */ /* 0x000fe20007ffe0ff */
[----:B------:R-:W-:-:S04]  /*1f90*/  IMAD.MOV.U32 R12, RZ, RZ, R8 ;  /* 0x000000ffff0c7224 */ /* 0x000fc800078e0008 */
[----:B------:R-:W-:Y:S01]  /*1fa0*/  DADD R14, R14, -UR4 ;  /* 0x800000040e0e7e29 */ /* 0x000fe20008000000 */
[----:B------:R-:W-:Y:S01]  /*1fb0*/  UMOV UR4, 0x80000000 ;  /* 0x8000000000047882 */ /* 0x000fe20000000000 */
[C---:B------:R-:W-:Y:S01]  /*1fc0*/  DFMA R12, R6.reuse, R12, R10 ;  /* 0x0000000c060c722b */ /* 0x040fe2000000000a */
[----:B------:R-:W-:Y:S01]  /*1fd0*/  UMOV UR5, 0x43300000 ;  /* 0x4330000000057882 */ /* 0x000fe20000000000 */
[----:B------:R-:W-:-:S08]  /*1fe0*/  DFMA R10, R6, R26, -R28 ;  /* 0x0000001a060a722b */ /* 0x000fd0000000081c */
[----:B------:R-:W-:Y:S02]  /*1ff0*/  DFMA R26, R8, R26, R10 ;  /* 0x0000001a081a722b */ /* 0x000fe4000000000a */
[----:B------:R-:W-:-:S06]  /*2000*/  DADD R10, R20, R14 ;  /* 0x00000000140a7229 */ /* 0x000fcc000000000e */
[----:B------:R-:W-:Y:S02]  /*2010*/  DFMA R12, R6, R12, R26 ;  /* 0x0000000c060c722b */ /* 0x000fe4000000001a */
[----:B------:R-:W-:Y:S02]  /*2020*/  DADD R20, R20, -R10 ;  /* 0x0000000014147229 */ /* 0x000fe4000000080a */
[----:B------:R-:W-:-:S06]  /*2030*/  DMUL R26, R10, R28 ;  /* 0x0000001c0a1a7228 */ /* 0x000fcc0000000000 */
[----:B------:R-:W-:Y:S02]  /*2040*/  DADD R20, R14, R20 ;  /* 0x000000000e147229 */ /* 0x000fe40000000014 */
[----:B------:R-:W-:-:S08]  /*2050*/  DFMA R14, R10, R28, -R26 ;  /* 0x0000001c0a0e722b */ /* 0x000fd0000000081a */
[----:B------:R-:W-:-:S08]  /*2060*/  DFMA R12, R10, R12, R14 ;  /* 0x0000000c0a0c722b */ /* 0x000fd0000000000e */
[----:B------:R-:W-:-:S08]  /*2070*/  DFMA R12, R20, R28, R12 ;  /* 0x0000001c140c722b */ /* 0x000fd0000000000c */
[----:B------:R-:W-:-:S08]  /*2080*/  DADD R10, R26, R12 ;  /* 0x000000001a0a7229 */ /* 0x000fd0000000000c */
[--C-:B------:R-:W-:Y:S02]  /*2090*/  DADD R14, R6, R10.reuse ;  /* 0x00000000060e7229 */ /* 0x100fe4000000000a */
[----:B------:R-:W-:-:S06]  /*20a0*/  DADD R26, R26, -R10 ;  /* 0x000000001a1a7229 */ /* 0x000fcc000000080a */
[----:B------:R-:W-:Y:S02]  /*20b0*/  DADD R6, R6, -R14 ;  /* 0x0000000006067229 */ /* 0x000fe4000000080e */
[----:B------:R-:W-:-:S06]  /*20c0*/  DADD R26, R12, R26 ;  /* 0x000000000c1a7229 */ /* 0x000fcc000000001a */
[----:B------:R-:W-:-:S08]  /*20d0*/  DADD R6, R10, R6 ;  /* 0x000000000a067229 */ /* 0x000fd00000000006 */
[----:B------:R-:W-:-:S08]  /*20e0*/  DADD R6, R26, R6 ;  /* 0x000000001a067229 */ /* 0x000fd00000000006 */
[----:B------:R-:W-:Y:S02]  /*20f0*/  DADD R6, R8, R6 ;  /* 0x0000000008067229 */ /* 0x000fe40000000006 */
[----:B------:R-:W-:Y:S01]  /*2100*/  DADD R8, R4, -UR4 ;  /* 0x8000000404087e29 */ /* 0x000fe20008000000 */
[----:B------:R-:W-:Y:S01]  /*2110*/  UMOV UR4, 0xfefa39ef ;  /* 0xfefa39ef00047882 */ /* 0x000fe20000000000 */
[----:B------:R-:W-:-:S04]  /*2120*/  UMOV UR5, 0x3fe62e42 ;  /* 0x3fe62e4200057882 */ /* 0x000fc80000000000 */
[----:B------:R-:W-:-:S08]  /*2130*/  DADD R4, R14, R6 ;  /* 0x000000000e047229 */ /* 0x000fd00000000006 */
[--C-:B------:R-:W-:Y:S02]  /*2140*/  DFMA R10, R8, UR4, R4.reuse ;  /* 0x00000004080a7c2b */ /* 0x100fe40008000004 */
[----:B------:R-:W-:-:S06]  /*2150*/  DADD R14, R14, -R4 ;  /* 0x000000000e0e7229 */ /* 0x000fcc0000000804 */
[----:B------:R-:W-:Y:S02]  /*2160*/  DFMA R12, R8, -UR4, R10 ;  /* 0x80000004080c7c2b */ /* 0x000fe4000800000a */
[----:B------:R-:W-:-:S06]  /*2170*/  DADD R14, R6, R14 ;  /* 0x00000000060e7229 */ /* 0x000fcc000000000e */
[----:B------:R-:W-:-:S08]  /*2180*/  DADD R12, -R4, R12 ;  /* 0x00000000040c7229 */ /* 0x000fd0000000010c */
[----:B------:R-:W-:-:S08]  /*2190*/  DADD R12, R14, -R12 ;  /* 0x000000000e0c7229 */ /* 0x000fd0000000080c */
[----:B------:R-:W-:Y:S01]  /*21a0*/  DFMA R12, R8, UR6, R12 ;  /* 0x00000006080c7c2b */ /* 0x000fe2000800000c */
[----:B------:R-:W-:Y:S01]  /*21b0*/  IMAD.MOV.U32 R8, RZ, RZ, 0x652b82fe ;  /* 0x652b82feff087424 */ /* 0x000fe200078e00ff */
[----:B------:R-:W-:-:S06]  /*21c0*/  MOV R9, 0x3ff71547 ;  /* 0x3ff7154700097802 */ /* 0x000fcc0000000f00 */
[----:B------:R-:W-:-:S08]  /*21d0*/  DADD R6, R10, R12 ;  /* 0x000000000a067229 */ /* 0x000fd0000000000c */
[----:B------:R-:W-:Y:S02]  /*21e0*/  DADD R10, R10, -R6 ;  /* 0x000000000a0a7229 */ /* 0x000fe40000000806 */
[----:B------:R-:W-:-:S06]  /*21f0*/  DMUL R4, R6, 2 ;  /* 0x4000000006047828 */ /* 0x000fcc0000000000 */
[----:B------:R-:W-:Y:S02]  /*2200*/  DADD R10, R12, R10 ;  /* 0x000000000c0a7229 */ /* 0x000fe4000000000a */
[----:B------:R-:W-:-:S08]  /*2210*/  DFMA R6, R6, 2, -R4 ;  /* 0x400000000606782b */ /* 0x000fd00000000804 */
[----:B------:R-:W-:-:S08]  /*2220*/  DFMA R10, R10, 2, R6 ;  /* 0x400000000a0a782b */ /* 0x000fd00000000006 */
[----:B------:R-:W-:-:S08]  /*2230*/  DADD R6, R4, R10 ;  /* 0x0000000004067229 */ /* 0x000fd0000000000a */
[----:B------:R-:W-:Y:S02]  /*2240*/  DFMA R8, R6, R8, 6.75539944105574400000e+15 ;  /* 0x433800000608742b */ /* 0x000fe40000000008 */
[----:B------:R-:W-:Y:S01]  /*2250*/  FSETP.GEU.AND P0, PT, |R7|, 4.1917929649353027344, PT ;  /* 0x4086232b0700780b */ /* 0x000fe20003f0e200 */
[----:B------:R-:W-:-:S05]  /*2260*/  DADD R4, R4, -R6 ;  /* 0x0000000004047229 */ /* 0x000fca0000000806 */
[----:B------:R-:W-:-:S03]  /*2270*/  DADD R12, R8, -6.75539944105574400000e+15 ;  /* 0xc3380000080c7429 */ /* 0x000fc60000000000 */
[----:B------:R-:W-:-:S05]  /*2280*/  DADD R10, R10, R4 ;  /* 0x000000000a0a7229 */ /* 0x000fca0000000004 */
[----:B------:R-:W-:Y:S01]  /*2290*/  DFMA R14, R12, -UR4, R6 ;  /* 0x800000040c0e7c2b */ /* 0x000fe20008000006 */
[----:B------:R-:W-:Y:S01]  /*22a0*/  UMOV UR4, 0x3b39803f ;  /* 0x3b39803f00047882 */ /* 0x000fe20000000000 */
[----:B------:R-:W-:-:S06]  /*22b0*/  UMOV UR5, 0x3c7abc9e ;  /* 0x3c7abc9e00057882 */ /* 0x000fcc0000000000 */
[----:B------:R-:W-:Y:S01]  /*22c0*/  DFMA R14, R12, -UR4, R14 ;  /* 0x800000040c0e7c2b */ /* 0x000fe2000800000e */
[----:B------:R-:W-:Y:S01]  /*22d0*/  UMOV UR4, 0x69ce2bdf ;  /* 0x69ce2bdf00047882 */ /* 0x000fe20000000000 */
[----:B------:R-:W-:Y:S01]  /*22e0*/  IMAD.MOV.U32 R12, RZ, RZ, -0x35dec16 ;  /* 0xfca213eaff0c7424 */ /* 0x000fe200078e00ff */
[----:B------:R-:W-:Y:S01]  /*22f0*/  UMOV UR5, 0x3e5ade15 ;  /* 0x3e5ade1500057882 */ /* 0x000fe20000000000 */
[----:B------:R-:W-:-:S06]  /*2300*/  IMAD.MOV.U32 R13, RZ, RZ, 0x3e928af3 ;  /* 0x3e928af3ff0d7424 */ /* 0x000fcc00078e00ff */
[----:B------:R-:W-:Y:S01]  /*2310*/  DFMA R12, R14, UR4, R12 ;  /* 0x000000040e0c7c2b */ /* 0x000fe2000800000c */
[----:B------:R-:W-:Y:S01]  /*2320*/  UMOV UR4, 0x62401315 ;  /* 0x6240131500047882 */ /* 0x000fe20000000000 */
[----:B------:R-:W-:-:S06]  /*2330*/  UMOV UR5, 0x3ec71dee ;  /* 0x3ec71dee00057882 */ /* 0x000fcc0000000000 */
[----:B------:R-:W-:Y:S01]  /*2340*/  DFMA R12, R14, R12, UR4 ;  /* 0x000000040e0c7e2b */ /* 0x000fe2000800000c */
        /* <DEDUP_REMOVED lines=20> */
[----:B------:R-:W-:-:S08]  /*2490*/  DFMA R12, R14, R12, UR4 ;  /* 0x000000040e0c7e2b */ /* 0x000fd0000800000c */
[----:B------:R-:W-:-:S08]  /*24a0*/  DFMA R12, R14, R12, 1 ;  /* 0x3ff000000e0c742b */ /* 0x000fd0000000000c */
[----:B------:R-:W-:-:S10]  /*24b0*/  DFMA R12, R14, R12, 1 ;  /* 0x3ff000000e0c742b */ /* 0x000fd4000000000c */
[----:B------:R-:W-:Y:S01]  /*24c0*/  LEA R5, R8, R13, 0x14 ;  /* 0x0000000d08057211 */ /* 0x000fe200078ea0ff */
[----:B------:R-:W-:Y:S01]  /*24d0*/  IMAD.MOV.U32 R4, RZ, RZ, R12 ;  /* 0x000000ffff047224 */ /* 0x000fe200078e000c */
[----:B------:R-:W-:Y:S06]  /*24e0*/  @!P0 BRA `(.L_x_13) ;  /* 0x0000000000388947 */ /* 0x000fec0003800000 */
[----:B------:R-:W-:Y:S01]  /*24f0*/  FSETP.GEU.AND P1, PT, |R7|, 4.2275390625, PT ;  /* 0x408748000700780b */ /* 0x000fe20003f2e200 */
[C---:B------:R-:W-:Y:S02]  /*2500*/  DADD R4, R6.reuse, +INF ;  /* 0x7ff0000006047429 */ /* 0x040fe40000000000 */
[----:B------:R-:W-:-:S08]  /*2510*/  DSETP.GEU.AND P0, PT, R6, RZ, PT ;  /* 0x000000ff0600722a */ /* 0x000fd00003f0e000 */
[----:B------:R-:W-:Y:S02]  /*2520*/  FSEL R4, R4, RZ, P0 ;  /* 0x000000ff04047208 */ /* 0x000fe40000000000 */
[----:B------:R-:W-:Y:S01]  /*2530*/  FSEL R5, R5, RZ, P0 ;  /* 0x000000ff05057208 */ /* 0x000fe20000000000 */
[----:B------:R-:W-:Y:S06]  /*2540*/  @P1 BRA `(.L_x_13) ;  /* 0x0000000000201947 */ /* 0x000fec0003800000 */
[----:B------:R-:W-:-:S04]  /*2550*/  LEA.HI R4, R8, R8, RZ, 0x1 ;  /* 0x0000000808047211 */ /* 0x000fc800078f08ff */
[----:B------:R-:W-:Y:S01]  /*2560*/  SHF.R.S32.HI R5, RZ, 0x1, R4 ;  /* 0x00000001ff057819 */ /* 0x000fe20000011404 */
[----:B------:R-:W-:-:S04]  /*2570*/  IMAD.MOV.U32 R4, RZ, RZ, R12 ;  /* 0x000000ffff047224 */ /* 0x000fc800078e000c */
[----:B------:R-:W-:Y:S01]  /*2580*/  IMAD.IADD R6, R8, 0x1, -R5 ;  /* 0x0000000108067824 */ /* 0x000fe200078e0a05 */
[----:B------:R-:W-:-:S04]  /*2590*/  LEA R5, R5, R13, 0x14 ;  /* 0x0000000d05057211 */ /* 0x000fc800078ea0ff */
[----:B------:R-:W-:Y:S01]  /*25a0*/  LEA R7, R6, 0x3ff00000, 0x14 ;  /* 0x3ff0000006077811 */ /* 0x000fe200078ea0ff */
[----:B------:R-:W-:-:S06]  /*25b0*/  IMAD.MOV.U32 R6, RZ, RZ, RZ ;  /* 0x000000ffff067224 */ /* 0x000fcc00078e00ff */
[----:B------:R-:W-:-:S11]  /*25c0*/  DMUL R4, R4, R6 ;  /* 0x0000000604047228 */ /* 0x000fd60000000000 */
.L_x_13:
[----:B------:R-:W-:Y:S02]  /*25d0*/  DFMA R6, R10, R4, R4 ;  /* 0x000000040a06722b */ /* 0x000fe40000000004 */
[----:B------:R-:W-:-:S08]  /*25e0*/  DSETP.NEU.AND P0, PT, |R4|, +INF , PT ;  /* 0x7ff000000400742a */ /* 0x000fd00003f0d200 */
[----:B------:R-:W-:Y:S02]  /*25f0*/  FSEL R6, R4, R6, !P0 ;  /* 0x0000000604067208 */ /* 0x000fe40004000000 */
[----:B------:R-:W-:Y:S01]  /*2600*/  FSEL R7, R5, R7, !P0 ;  /* 0x0000000705077208 */ /* 0x000fe20004000000 */
[----:B------:R-:W-:Y:S01]  /*2610*/  IMAD.MOV.U32 R5, RZ, RZ, 0x0 ;  /* 0x00000000ff057424 */ /* 0x000fe200078e00ff */
[----:B------:R-:W-:-:S04]  /*2620*/  MOV R4, R0 ;  /* 0x0000000000047202 */ /* 0x000fc80000000f00 */
[----:B------:R-:W-:Y:S05]  /*2630*/  RET.REL.NODEC R4 `(convertLakes) ;  /* 0xffffffd804707950 */ /* 0x000fea0003c3ffff */
.L_x_14:
[----:B------:R-:W-:-:S00]  /*2640*/  BRA `(.L_x_14) ;  /* 0xfffffffc00fc7947 */ /* 0x000fc0000383ffff */
[----:B------:R-:W-:-:S00]  /*2650*/  NOP ;  /* 0x0000000000007918 */ /* 0x000fc00000000000 */
        /* <DEDUP_REMOVED lines=10> */
.L_x_415:


//--------------------- .text.genTerrain          --------------------------
	.section	.text.genTerrain,"ax",@progbits
	.align	128
        .global         genTerrain
        .type           genTerrain,@function
        .size           genTerrain,(.L_x_418 - genTerrain)
        .other          genTerrain,@"STO_CUDA_ENTRY STV_DEFAULT"
genTerrain:
.text.genTerrain:
[----:B------:R-:W0:Y:S08]  /*0000*/  LDC R1, c[0x0][0x37c] ;  /* 0x0000df00ff017b82 */ /* 0x000e300000000800 */
[----:B------:R-:W1:Y:S01]  /*0010*/  LDC.64 R2, c[0x0][0x380] ;  /* 0x0000e000ff027b82 */ /* 0x000e620000000a00 */
[----:B------:R-:W1:Y:S01]  /*0020*/  LDCU.64 UR6, c[0x0][0x358] ;  /* 0x00006b00ff0677ac */ /* 0x000e620008000a00 */
[----:B0-----:R-:W-:Y:S01]  /*0030*/  VIADD R1, R1, 0xffffffe0 ;  /* 0xffffffe001017836 */ /* 0x001fe20000000000 */
[----:B-1----:R-:W2:Y:S04]  /*0040*/  LDG.E R18, desc[UR6][R2.64] ;  /* 0x0000000602127981 */ /* 0x002ea8000c1e1900 */
[----:B------:R-:W2:Y:S04]  /*0050*/  LDG.E R5, desc[UR6][R2.64+0x4] ;  /* 0x0000040602057981 */ /* 0x000ea8000c1e1900 */
[----:B------:R0:W3:Y:S01]  /*0060*/  LDG.E R9, desc[UR6][R2.64+0x8] ;  /* 0x0000080602097981 */ /* 0x0000e2000c1e1900 */
[----:B------:R-:W-:Y:S01]  /*0070*/  S2UR UR4, SR_CTAID.Y ;  /* 0x00000000000479c3 */ /* 0x000fe20000002600 */
[----:B------:R-:W1:Y:S01]  /*0080*/  LDCU UR12, c[0x0][0x360] ;  /* 0x00006c00ff0c77ac */ /* 0x000e620008000800 */
[----:B------:R-:W4:Y:S01]  /*0090*/  S2R R0, SR_TID.Y ;  /* 0x0000000000007919 */ /* 0x000f220000002200 */
[----:B------:R-:W1:Y:S01]  /*00a0*/  LDCU UR13, c[0x0][0x364] ;  /* 0x00006c80ff0d77ac */ /* 0x000e620008000800 */
[----:B------:R-:W4:Y:S04]  /*00b0*/  S2R R11, SR_TID.Z ;  /* 0x00000000000b7919 */ /* 0x000f280000002300 */
[----:B------:R-:W5:Y:S01]  /*00c0*/  S2UR UR9, SR_CTAID.Z ;  /* 0x00000000000979c3 */ /* 0x000f620000002700 */
[----:B------:R-:W4:Y:S01]  /*00d0*/  LDCU UR8, c[0x0][0x370] ;  /* 0x00006e00ff0877ac */ /* 0x000f220008000800 */
[----:B------:R-:W4:Y:S01]  /*00e0*/  S2R R7, SR_TID.X ;  /* 0x0000000000077919 */ /* 0x000f220000002100 */
[----:B------:R-:W5:Y:S05]  /*00f0*/  LDCU UR10, c[0x0][0x374] ;  /* 0x00006e80ff0a77ac */ /* 0x000f6a0008000800 */
[----:B------:R-:W4:Y:S01]  /*0100*/  S2UR UR5, SR_CTAID.X ;  /* 0x00000000000579c3 */ /* 0x000f220000002500 */
[----:B-1----:R-:W-:-:S07]  /*0110*/  UIMAD UR11, UR12, UR13, URZ ;  /* 0x0000000d0c0b72a4 */ /* 0x002fce000f8e02ff */
[----:B0-----:R-:W0:Y:S01]  /*0120*/  LDC R3, c[0x0][0x368] ;  /* 0x0000da00ff037b82 */ /* 0x001e220000000800 */
[----:B-----5:R-:W-:Y:S01]  /*0130*/  UIMAD UR4, UR9, UR10, UR4 ;  /* 0x0000000a090472a4 */ /* 0x020fe2000f8e0204 */
[----:B----4-:R-:W-:-:S03]  /*0140*/  IMAD R0, R11, UR13, R0 ;  /* 0x0000000d0b007c24 */ /* 0x010fc6000f8e0200 */
[----:B------:R-:W-:Y:S01]  /*0150*/  UIMAD UR4, UR4, UR8, UR5 ;  /* 0x00000008040472a4 */ /* 0x000fe2000f8e0205 */
[----:B------:R-:W-:Y:S02]  /*0160*/  IMAD R0, R0, UR12, R7 ;  /* 0x0000000c00007c24 */ /* 0x000fe4000f8e0207 */
[----:B0-----:R-:W-:-:S04]  /*0170*/  IMAD R7, R3, UR11, RZ ;  /* 0x0000000b03077c24 */ /* 0x001fc8000f8e02ff */
[----:B------:R-:W-:Y:S02]  /*0180*/  IMAD R7, R7, UR4, R0 ;  /* 0x0000000407077c24 */ /* 0x000fe4000f8e0200 */
[----:B--2---:R-:W-:-:S04]  /*0190*/  IMAD R2, R18, R5, RZ ;  /* 0x0000000512027224 */ /* 0x004fc800078e02ff */
[----:B---3--:R-:W-:-:S05]  /*01a0*/  IMAD R2, R2, R9, RZ ;  /* 0x0000000902027224 */ /* 0x008fca00078e02ff */
[----:B------:R-:W-:-:S13]  /*01b0*/  ISETP.GE.AND P0, PT, R7, R2, PT ;  /* 0x000000020700720c */ /* 0x000fda0003f06270 */
[----:B------:R-:W-:Y:S05]  /*01c0*/  @P0 EXIT ;  /* 0x000000000000094d */ /* 0x000fea0003800000 */
[----:B------:R-:W-:Y:S01]  /*01d0*/  IABS R9, R18 ;  /* 0x0000001200097213 */ /* 0x000fe20000000000 */
[----:B------:R-:W-:Y:S01]  /*01e0*/  IMAD.MOV.U32 R10, RZ, RZ, 0x0 ;  /* 0x00000000ff0a7424 */ /* 0x000fe200078e00ff */
[----:B------:R-:W-:Y:S01]  /*01f0*/  IABS R8, R7 ;  /* 0x0000000700087213 */ /* 0x000fe20000000000 */
[----:B------:R-:W0:Y:S01]  /*0200*/  I2F.F64 R32, R18 ;  /* 0x0000001200207312 */ /* 0x000e220000201c00 */
[----:B------:R-:W-:-:S07]  /*0210*/  IABS R0, R5 ;  /* 0x0000000500007213 */ /* 0x000fce0000000000 */
[----:B------:R-:W1:Y:S01]  /*0220*/  I2F.RP R4, R9 ;  /* 0x0000000900047306 */ /* 0x000e620000209400 */
[----:B0-----:R-:W-:-:S07]  /*0230*/  FSETP.GEU.AND P3, PT, |R33|, 6.5827683646048100446e-37, PT ;  /* 0x036000002100780b */ /* 0x001fce0003f6e200 */
[----:B------:R-:W0:Y:S08]  /*0240*/  I2F.RP R14, R0 ;  /* 0x00000000000e7306 */ /* 0x000e300000209400 */
[----:B-1----:R-:W1:Y:S08]  /*0250*/  MUFU.RCP R4, R4 ;  /* 0x0000000400047308 */ /* 0x002e700000001000 */
[----:B0-----:R-:W0:Y:S01]  /*0260*/  MUFU.RCP R14, R14 ;  /* 0x0000000e000e7308 */ /* 0x001e220000001000 */
[----:B-1----:R-:W-:-:S07]  /*0270*/  VIADD R2, R4, 0xffffffe ;  /* 0x0ffffffe04027836 */ /* 0x002fce0000000000 */
[----:B------:R1:W2:Y:S01]  /*0280*/  F2I.FTZ.U32.TRUNC.NTZ R3, R2 ;  /* 0x0000000200037305 */ /* 0x0002a2000021f000 */
[----:B0-----:R-:W-:-:S07]  /*0290*/  VIADD R12, R14, 0xffffffe ;  /* 0x0ffffffe0e0c7836 */ /* 0x001fce0000000000 */
[----:B------:R0:W3:Y:S01]  /*02a0*/  F2I.FTZ.U32.TRUNC.NTZ R13, R12 ;  /* 0x0000000c000d7305 */ /* 0x0000e2000021f000 */
[----:B-1----:R-:W-:Y:S02]  /*02b0*/  IMAD.MOV.U32 R2, RZ, RZ, RZ ;  /* 0x000000ffff027224 */ /* 0x002fe400078e00ff */
[----:B--2---:R-:W-:Y:S02]  /*02c0*/  IMAD.MOV R6, RZ, RZ, -R3 ;  /* 0x000000ffff067224 */ /* 0x004fe400078e0a03 */
[----:B0-----:R-:W-:Y:S02]  /*02d0*/  IMAD.MOV.U32 R12, RZ, RZ, RZ ;  /* 0x000000ffff0c7224 */ /* 0x001fe400078e00ff */
[----:B------:R-:W-:Y:S01]  /*02e0*/  IMAD R11, R6, R9, RZ ;  /* 0x00000009060b7224 */ /* 0x000fe200078e02ff */
[----:B------:R-:W-:-:S03]  /*02f0*/  IABS R6, R18 ;  /* 0x0000001200067213 */ /* 0x000fc60000000000 */
[----:B------:R-:W-:-:S04]  /*0300*/  IMAD.HI.U32 R3, R3, R11, R2 ;  /* 0x0000000b03037227 */ /* 0x000fc800078e0002 */
[----:B------:R-:W-:Y:S02]  /*0310*/  IMAD.MOV.U32 R2, RZ, RZ, R8 ;  /* 0x000000ffff027224 */ /* 0x000fe400078e0008 */
[----:B------:R-:W-:Y:S01]  /*0320*/  IMAD.MOV R11, RZ, RZ, -R6 ;  /* 0x000000ffff0b7224 */ /* 0x000fe200078e0a06 */
[----:B------:R-:W-:Y:S01]  /*0330*/  LOP3.LUT R6, R7, R18, RZ, 0x3c, !PT ;  /* 0x0000001207067212 */ /* 0x000fe200078e3cff */
[----:B------:R-:W-:Y:S02]  /*0340*/  IMAD.HI.U32 R4, R3, R2, RZ ;  /* 0x0000000203047227 */ /* 0x000fe400078e00ff */
[----:B------:R-:W0:Y:S01]  /*0350*/  MUFU.RCP64H R3, 3 ;  /* 0x4008000000037908 */ /* 0x000e220000001800 */
[----:B------:R-:W-:Y:S01]  /*0360*/  ISETP.GE.AND P2, PT, R6, RZ, PT ;  /* 0x000000ff0600720c */ /* 0x000fe20003f46270 */
[----:B------:R-:W-:Y:S02]  /*0370*/  IMAD R2, R4, R11, R2 ;  /* 0x0000000b04027224 */ /* 0x000fe400078e0202 */
[----:B------:R-:W-:-:S02]  /*0380*/  IMAD.MOV.U32 R11, RZ, RZ, 0x40080000 ;  /* 0x40080000ff0b7424 */ /* 0x000fc400078e00ff */
[----:B---3--:R-:W-:Y:S01]  /*0390*/  IMAD.MOV R15, RZ, RZ, -R13 ;  /* 0x000000ffff0f7224 */ /* 0x008fe200078e0a0d */
[----:B------:R-:W-:-:S13]  /*03a0*/  ISETP.GT.U32.AND P1, PT, R9, R2, PT ;  /* 0x000000020900720c */ /* 0x000fda0003f24070 */
[----:B------:R-:W-:Y:S02]  /*03b0*/  @!P1 IMAD.IADD R2, R2, 0x1, -R9 ;  /* 0x0000000102029824 */ /* 0x000fe400078e0a09 */
[----:B------:R-:W-:Y:S01]  /*03c0*/  @!P1 VIADD R4, R4, 0x1 ;  /* 0x0000000104049836 */ /* 0x000fe20000000000 */
[----:B------:R-:W-:Y:S02]  /*03d0*/  ISETP.NE.AND P1, PT, R18, RZ, PT ;  /* 0x000000ff1200720c */ /* 0x000fe40003f25270 */
[----:B------:R-:W-:Y:S01]  /*03e0*/  ISETP.GE.U32.AND P0, PT, R2, R9, PT ;  /* 0x000000090200720c */ /* 0x000fe20003f06070 */
[----:B------:R-:W-:-:S06]  /*03f0*/  IMAD.MOV.U32 R2, RZ, RZ, 0x1 ;  /* 0x00000001ff027424 */ /* 0x000fcc00078e00ff */
[----:B0-----:R-:W-:-:S06]  /*0400*/  DFMA R8, R2, -R10, 1 ;  /* 0x3ff000000208742b */ /* 0x001fcc000000080a */
[----:B------:R-:W-:Y:S02]  /*0410*/  @P0 VIADD R4, R4, 0x1 ;  /* 0x0000000104040836 */ /* 0x000fe40000000000 */
[----:B------:R-:W-:Y:S02]  /*0420*/  DFMA R8, R8, R8, R8 ;  /* 0x000000080808722b */ /* 0x000fe40000000008 */
[----:B------:R-:W-:-:S04]  /*0430*/  IMAD.MOV.U32 R6, RZ, RZ, R4 ;  /* 0x000000ffff067224 */ /* 0x000fc800078e0004 */
[----:B------:R-:W-:Y:S01]  /*0440*/  @!P2 IMAD.MOV R6, RZ, RZ, -R6 ;  /* 0x000000ffff06a224 */ /* 0x000fe200078e0a06 */
[----:B------:R-:W-:Y:S01]  /*0450*/  @!P1 LOP3.LUT R6, RZ, R18, RZ, 0x33, !PT ;  /* 0x00000012ff069212 */ /* 0x000fe200078e33ff */
[----:B------:R-:W-:Y:S01]  /*0460*/  DFMA R8, R2, R8, R2 ;  /* 0x000000080208722b */ /* 0x000fe20000000002 */
[----:B------:R-:W-:Y:S01]  /*0470*/  IMAD R3, R15, R0, RZ ;  /* 0x000000000f037224 */ /* 0x000fe200078e02ff */
[----:B------:R-:W-:Y:S02]  /*0480*/  IABS R2, R5 ;  /* 0x0000000500027213 */ /* 0x000fe40000000000 */
[----:B------:R-:W-:Y:S01]  /*0490*/  IABS R4, R6 ;  /* 0x0000000600047213 */ /* 0x000fe20000000000 */
[----:B------:R-:W-:Y:S01]  /*04a0*/  IMAD.HI.U32 R12, R13, R3, R12 ;  /* 0x000000030d0c7227 */ /* 0x000fe200078e000c */
[----:B------:R-:W-:-:S03]  /*04b0*/  ISETP.GE.AND P2, PT, R6, RZ, PT ;  /* 0x000000ff0600720c */ /* 0x000fc60003f46270 */
[----:B------:R-:W-:Y:S01]  /*04c0*/  IMAD.MOV R13, RZ, RZ, -R2 ;  /* 0x000000ffff0d7224 */ /* 0x000fe200078e0a02 */
[----:B------:R-:W-:Y:S01]  /*04d0*/  DFMA R2, R8, -R10, 1 ;  /* 0x3ff000000802742b */ /* 0x000fe2000000080a */
[----:B------:R-:W-:Y:S02]  /*04e0*/  IMAD.MOV.U32 R11, RZ, RZ, R4 ;  /* 0x000000ffff0b7224 */ /* 0x000fe400078e0004 */
[----:B------:R-:W-:Y:S02]  /*04f0*/  IMAD.MOV.U32 R4, RZ, RZ, R13 ;  /* 0x000000ffff047224 */ /* 0x000fe400078e000d */
[----:B------:R-:W-:-:S03]  /*0500*/  IMAD.HI.U32 R12, R12, R11, RZ ;  /* 0x0000000b0c0c7227 */ /* 0x000fc600078e00ff */
[----:B------:R-:W-:Y:S01]  /*0510*/  DFMA R2, R8, R2, R8 ;  /* 0x000000020802722b */ /* 0x000fe20000000008 */
[----:B------:R-:W-:-:S05]  /*0520*/  IMAD R4, R12, R4, R11 ;  /* 0x000000040c047224 */ /* 0x000fca00078e020b */
[----:B------:R-:W-:Y:S02]  /*0530*/  ISETP.GT.U32.AND P0, PT, R0, R4, PT ;  /* 0x000000040000720c */ /* 0x000fe40003f04070 */
[----:B------:R-:W-:-:S08]  /*0540*/  DMUL R8, R32, R2 ;  /* 0x0000000220087228 */ /* 0x000fd00000000000 */
[----:B------:R-:W-:-:S03]  /*0550*/  DFMA R10, R8, -3, R32 ;  /* 0xc0080000080a782b */ /* 0x000fc60000000020 */
[----:B------:R-:W-:Y:S01]  /*0560*/  @!P0 IMAD.IADD R4, R4, 0x1, -R0 ;  /* 0x0000000104048824 */ /* 0x000fe200078e0a00 */
[----:B------:R-:W-:-:S04]  /*0570*/  ISETP.NE.AND P0, PT, R5, RZ, PT ;  /* 0x000000ff0500720c */ /* 0x000fc80003f05270 */
[----:B------:R-:W-:Y:S01]  /*0580*/  DFMA R2, R2, R10, R8 ;  /* 0x0000000a0202722b */ /* 0x000fe20000000008 */
[----:B------:R-:W-:-:S09]  /*0590*/  ISETP.GT.U32.AND P1, PT, R0, R4, PT ;  /* 0x000000040000720c */ /* 0x000fd20003f24070 */
[----:B------:R-:W-:-:S04]  /*05a0*/  FFMA R8, RZ, 2.125, R3 ;  /* 0x40080000ff087823 */ /* 0x000fc80000000003 */
[----:B------:R-:W-:Y:S01]  /*05b0*/  @!P1 IMAD.IADD R4, R4, 0x1, -R0 ;  /* 0x0000000104049824 */ /* 0x000fe200078e0a00 */
[----:B------:R-:W-:Y:S01]  /*05c0*/  FSETP.GT.AND P1, PT, |R8|, 1.469367938527859385e-39, PT ;  /* 0x001000000800780b */ /* 0x000fe20003f24200 */
[----:B------:R-:W-:-:S03]  /*05d0*/  IMAD.MOV R0, RZ, RZ, -R6 ;  /* 0x000000ffff007224 */ /* 0x000fc600078e0a06 */
[----:B------:R-:W-:Y:S01]  /*05e0*/  @!P2 IADD3 R4, PT, PT, -R4, RZ, RZ ;  /* 0x000000ff0404a210 */ /* 0x000fe20007ffe1ff */
[----:B------:R-:W-:Y:S01]  /*05f0*/  IMAD R0, R18, R0, R7 ;  /* 0x0000000012007224 */ /* 0x000fe200078e0207 */
[----:B------:R-:W-:-:S07]  /*0600*/  @!P0 LOP3.LUT R4, RZ, R5, RZ, 0x33, !PT ;  /* 0x00000005ff048212 */ /* 0x000fce00078e33ff */
[----:B------:R-:W-:Y:S05]  /*0610*/  @P1 BRA P3, `(.L_x_15) ;  /* 0x0000000000181947 */ /* 0x000fea0001800000 */
[----:B------:R-:W-:Y:S01]  /*0620*/  IMAD.MOV.U32 R30, RZ, RZ, RZ ;  /* 0x000000ffff1e7224 */ /* 0x000fe200078e00ff */
[----:B------:R-:W-:Y:S01]  /*0630*/  MOV R6, 0x660 ;  /* 0x0000066000067802 */ /* 0x000fe20000000f00 */
[----:B------:R-:W-:-:S07]  /*0640*/  IMAD.MOV.U32 R31, RZ, RZ, 0x40080000 ;  /* 0x40080000ff1f7424 */ /* 0x000fce00078e00ff */
[----:B------:R-:W-:Y:S05]  /*0650*/  CALL.REL.NOINC `($__internal_0_$__cuda_sm20_div_rn_f64_full) ;  /* 0x0000023c00c07944 */ /* 0x000fea0003c00000 */
[----:B------:R-:W-:Y:S02]  /*0660*/  IMAD.MOV.U32 R2, RZ, RZ, R40 ;  /* 0x000000ffff027224 */ /* 0x000fe400078e0028 */
[----:B------:R-:W-:-:S07]  /*0670*/  IMAD.MOV.U32 R3, RZ, RZ, R41 ;  /* 0x000000ffff037224 */ /* 0x000fce00078e0029 */
.L_x_15:
[----:B------:R-:W0:Y:S01]  /*0680*/  MUFU.RCP64H R7, R3 ;  /* 0x0000000300077308 */ /* 0x000e220000001800 */
[----:B------:R-:W-:Y:S01]  /*0690*/  IMAD.MOV.U32 R6, RZ, RZ, 0x1 ;  /* 0x00000001ff067424 */ /* 0x000fe200078e00ff */
[----:B------:R-:W-:Y:S06]  /*06a0*/  BSSY.RECONVERGENT B1, `(.L_x_16) ;  /* 0x0000015000017945 */ /* 0x000fec0003800200 */
[----:B------:R-:W1:Y:S01]  /*06b0*/  I2F.F64 R22, R0 ;  /* 0x0000000000167312 */ /* 0x000e620000201c00 */
[-C--:B0-----:R-:W-:Y:S02]  /*06c0*/  DFMA R8, R6, -R2.reuse, 1 ;  /* 0x3ff000000608742b */ /* 0x081fe40000000802 */
[----:B-1----:R-:W-:-:S06]  /*06d0*/  DFMA R32, RZ, R2, R22 ;  /* 0x00000002ff20722b */ /* 0x002fcc0000000016 */
[----:B------:R-:W-:-:S08]  /*06e0*/  DFMA R8, R8, R8, R8 ;  /* 0x000000080808722b */ /* 0x000fd00000000008 */
[----:B------:R-:W-:Y:S01]  /*06f0*/  DFMA R8, R6, R8, R6 ;  /* 0x000000080608722b */ /* 0x000fe20000000006 */
[----:B------:R-:W-:-:S07]  /*0700*/  FSETP.GEU.AND P1, PT, |R33|, 6.5827683646048100446e-37, PT ;  /* 0x036000002100780b */ /* 0x000fce0003f2e200 */
[----:B------:R-:W-:-:S08]  /*0710*/  DFMA R6, R8, -R2, 1 ;  /* 0x3ff000000806742b */ /* 0x000fd00000000802 */
[----:B------:R-:W-:-:S08]  /*0720*/  DFMA R6, R8, R6, R8 ;  /* 0x000000060806722b */ /* 0x000fd00000000008 */
[----:B------:R-:W-:-:S08]  /*0730*/  DMUL R44, R32, R6 ;  /* 0x00000006202c7228 */ /* 0x000fd00000000000 */
[----:B------:R-:W-:-:S08]  /*0740*/  DFMA R8, R44, -R2, R32 ;  /* 0x800000022c08722b */ /* 0x000fd00000000020 */
[----:B------:R-:W-:-:S10]  /*0750*/  DFMA R44, R6, R8, R44 ;  /* 0x00000008062c722b */ /* 0x000fd4000000002c */
[----:B------:R-:W-:-:S05]  /*0760*/  FFMA R6, RZ, R3, R45 ;  /* 0x00000003ff067223 */ /* 0x000fca000000002d */
[----:B------:R-:W-:-:S13]  /*0770*/  FSETP.GT.AND P0, PT, |R6|, 1.469367938527859385e-39, PT ;  /* 0x001000000600780b */ /* 0x000fda0003f04200 */
[----:B------:R-:W-:Y:S05]  /*0780*/  @P0 BRA P1, `(.L_x_17) ;  /* 0x0000000000180947 */ /* 0x000fea0000800000 */
[----:B------:R-:W-:Y:S01]  /*0790*/  IMAD.MOV.U32 R30, RZ, RZ, R2 ;  /* 0x000000ffff1e7224 */ /* 0x000fe200078e0002 */
[----:B------:R-:W-:Y:S01]  /*07a0*/  MOV R6, 0x7d0 ;  /* 0x000007d000067802 */ /* 0x000fe20000000f00 */
[----:B------:R-:W-:-:S07]  /*07b0*/  IMAD.MOV.U32 R31, RZ, RZ, R3 ;  /* 0x000000ffff1f7224 */ /* 0x000fce00078e0003 */
[----:B------:R-:W-:Y:S05]  /*07c0*/  CALL.REL.NOINC `($__internal_0_$__cuda_sm20_div_rn_f64_full) ;  /* 0x0000023c00647944 */ /* 0x000fea0003c00000 */
[----:B------:R-:W-:Y:S02]  /*07d0*/  IMAD.MOV.U32 R44, RZ, RZ, R40 ;  /* 0x000000ffff2c7224 */ /* 0x000fe400078e0028 */
[----:B------:R-:W-:-:S07]  /*07e0*/  IMAD.MOV.U32 R45, RZ, RZ, R41 ;  /* 0x000000ffff2d7224 */ /* 0x000fce00078e0029 */
.L_x_17:
[----:B------:R-:W-:Y:S05]  /*07f0*/  BSYNC.RECONVERGENT B1 ;  /* 0x0000000000017941 */ /* 0x000fea0003800200 */
.L_x_16:
        /* <DEDUP_REMOVED lines=23> */
.L_x_19:
[----:B------:R-:W-:Y:S05]  /*0970*/  BSYNC.RECONVERGENT B1 ;  /* 0x0000000000017941 */ /* 0x000fea0003800200 */
.L_x_18:
[----:B------:R-:W0:Y:S01]  /*0980*/  F2I.F64.TRUNC R9, R46 ;  /* 0x0000002e00097311 */ /* 0x000e22000030d100 */
[----:B------:R-:W-:Y:S07]  /*0990*/  BSSY.RECONVERGENT B0, `(.L_x_20) ;  /* 0x0000046000007945 */ /* 0x000fee0003800200 */
[----:B------:R-:W1:Y:S01]  /*09a0*/  F2I.F64.TRUNC R19, R44 ;  /* 0x0000002c00137311 */ /* 0x000e62000030d100 */
[----:B0-----:R-:W-:-:S05]  /*09b0*/  I2FP.F32.S32 R20, R9 ;  /* 0x0000000900147245 */ /* 0x001fca0000201400 */
[----:B------:R-:W-:Y:S01]  /*09c0*/  FMUL R14, R20, 171324 ;  /* 0x48274f00140e7820 */ /* 0x000fe20000400000 */
[----:B-1----:R-:W-:-:S05]  /*09d0*/  I2FP.F32.S32 R11, R19 ;  /* 0x00000013000b7245 */ /* 0x002fca0000201400 */
[----:B------:R-:W-:-:S04]  /*09e0*/  FFMA R13, R11, 21942, R14 ;  /* 0x46ab6c000b0d7823 */ /* 0x000fc8000000000e */
[----:B------:R-:W-:-:S04]  /*09f0*/  FADD R13, R13, 8912 ;  /* 0x460b40000d0d7421 */ /* 0x000fc80000000000 */
[C---:B------:R-:W-:Y:S01]  /*0a00*/  FMUL R6, R13.reuse, 0.63661974668502807617 ;  /* 0x3f22f9830d067820 */ /* 0x040fe20000400000 */
[----:B------:R-:W-:-:S05]  /*0a10*/  FSETP.GE.AND P0, PT, |R13|, 105615, PT ;  /* 0x47ce47800d00780b */ /* 0x000fca0003f06200 */
[----:B------:R-:W0:Y:S02]  /*0a20*/  F2I.NTZ R6, R6 ;  /* 0x0000000600067305 */ /* 0x000e240000203100 */
[----:B0-----:R-:W-:-:S05]  /*0a30*/  I2FP.F32.S32 R8, R6 ;  /* 0x0000000600087245 */ /* 0x001fca0000201400 */
[----:B------:R-:W-:-:S04]  /*0a40*/  FFMA R7, R8, -1.5707962512969970703, R13 ;  /* 0xbfc90fda08077823 */ /* 0x000fc8000000000d */
[----:B------:R-:W-:-:S04]  /*0a50*/  FFMA R7, R8, -7.5497894158615963534e-08, R7 ;  /* 0xb3a2216808077823 */ /* 0x000fc80000000007 */
[----:B------:R-:W-:Y:S01]  /*0a60*/  FFMA R7, R8, -5.3903029534742383927e-15, R7 ;  /* 0xa7c234c508077823 */ /* 0x000fe20000000007 */
[----:B------:R-:W-:Y:S06]  /*0a70*/  @!P0 BRA `(.L_x_21) ;  /* 0x0000000000dc8947 */ /* 0x000fec0003800000 */
[----:B------:R-:W-:-:S13]  /*0a80*/  FSETP.NEU.AND P0, PT, |R13|, +INF , PT ;  /* 0x7f8000000d00780b */ /* 0x000fda0003f0d200 */
[----:B------:R-:W-:Y:S01]  /*0a90*/  @!P0 FMUL R7, RZ, R13 ;  /* 0x0000000dff078220 */ /* 0x000fe20000400000 */
[----:B------:R-:W-:Y:S01]  /*0aa0*/  @!P0 IMAD.MOV.U32 R6, RZ, RZ, RZ ;  /* 0x000000ffff068224 */ /* 0x000fe200078e00ff */
[----:B------:R-:W-:Y:S06]  /*0ab0*/  @!P0 BRA `(.L_x_21) ;  /* 0x0000000000cc8947 */ /* 0x000fec0003800000 */
[----:B------:R-:W-:Y:S01]  /*0ac0*/  IMAD.SHL.U32 R7, R13, 0x100, RZ ;  /* 0x000001000d077824 */ /* 0x000fe200078e00ff */
[----:B------:R-:W0:Y:S01]  /*0ad0*/  LDCU.64 UR8, c[0x4][URZ] ;  /* 0x01000000ff0877ac */ /* 0x000e220008000a00 */
[----:B------:R-:W-:Y:S02]  /*0ae0*/  IMAD.MOV.U32 R12, RZ, RZ, RZ ;  /* 0x000000ffff0c7224 */ /* 0x000fe400078e00ff */
[----:B------:R-:W-:Y:S01]  /*0af0*/  IMAD.MOV.U32 R6, RZ, RZ, R1 ;  /* 0x000000ffff067224 */ /* 0x000fe200078e0001 */
[----:B------:R-:W-:Y:S01]  /*0b00*/  LOP3.LUT R15, R7, 0x80000000, RZ, 0xfc, !PT ;  /* 0x80000000070f7812 */ /* 0x000fe200078efcff */
[----:B------:R-:W-:Y:S01]  /*0b10*/  UMOV UR5, URZ ;  /* 0x000000ff00057c82 */ /* 0x000fe20008000000 */
[----:B------:R-:W-:-:S05]  /*0b20*/  UMOV UR4, URZ ;  /* 0x000000ff00047c82 */ /* 0x000fca0008000000 */
.L_x_22:
[----:B0-----:R-:W-:Y:S02]  /*0b30*/  IMAD.U32 R26, RZ, RZ, UR8 ;  /* 0x00000008ff1a7e24 */ /* 0x001fe4000f8e00ff */
[----:B------:R-:W-:-:S05]  /*0b40*/  IMAD.U32 R27, RZ, RZ, UR9 ;  /* 0x00000009ff1b7e24 */ /* 0x000fca000f8e00ff */
[----:B------:R-:W2:Y:S01]  /*0b50*/  LDG.E.CONSTANT R16, desc[UR6][R26.64] ;  /* 0x000000061a107981 */ /* 0x000ea2000c1e9900 */
[----:B------:R-:W-:Y:S02]  /*0b60*/  UIADD3 UR8, UP0, UPT, UR8, 0x4, URZ ;  /* 0x0000000408087890 */ /* 0x000fe4000ff1e0ff */
[----:B------:R-:W-:Y:S02]  /*0b70*/  UIADD3 UR4, UPT, UPT, UR4, 0x1, URZ ;  /* 0x0000000104047890 */ /* 0x000fe4000fffe0ff */
[----:B------:R-:W-:Y:S02]  /*0b80*/  UIADD3.X UR9, UPT, UPT, URZ, UR9, URZ, UP0, !UPT ;  /* 0x00000009ff097290 */ /* 0x000fe400087fe4ff */
[----:B------:R-:W-:Y:S01]  /*0b90*/  UISETP.NE.AND UP0, UPT, UR4, 0x6, UPT ;  /* 0x000000060400788c */ /* 0x000fe2000bf05270 */
[----:B--2---:R-:W-:-:S03]  /*0ba0*/  IMAD.WIDE.U32 R16, R16, R15, RZ ;  /* 0x0000000f10107225 */ /* 0x004fc600078e00ff */
[----:B------:R-:W-:-:S04]  /*0bb0*/  IADD3 R7, P0, PT, R16, R12, RZ ;  /* 0x0000000c10077210 */ /* 0x000fc80007f1e0ff */
[----:B------:R-:W-:Y:S01]  /*0bc0*/  IADD3.X R12, PT, PT, R17, UR5, RZ, P0, !PT ;  /* 0x00000005110c7c10 */ /* 0x000fe200087fe4ff */
[----:B------:R0:W-:Y:S02]  /*0bd0*/  STL [R6], R7 ;  /* 0x0000000706007387 */ /* 0x0001e40000100800 */
[----:B0-----:R-:W-:Y:S01]  /*0be0*/  VIADD R6, R6, 0x4 ;  /* 0x0000000406067836 */ /* 0x001fe20000000000 */
[----:B------:R-:W-:Y:S06]  /*0bf0*/  BRA.U UP0, `(.L_x_22) ;  /* 0xfffffffd00cc7547 */ /* 0x000fec000b83ffff */
[----:B------:R-:W-:Y:S01]  /*0c00*/  SHF.R.U32.HI R10, RZ, 0x17, R13 ;  /* 0x00000017ff0a7819 */ /* 0x000fe2000001160d */
[----:B------:R0:W-:Y:S03]  /*0c10*/  STL [R1+0x18], R12 ;  /* 0x0000180c01007387 */ /* 0x0001e60000100800 */
[C---:B------:R-:W-:Y:S02]  /*0c20*/  LOP3.LUT R6, R10.reuse, 0xe0, RZ, 0xc0, !PT ;  /* 0x000000e00a067812 */ /* 0x040fe400078ec0ff */
[----:B------:R-:W-:-:S03]  /*0c30*/  LOP3.LUT P0, RZ, R10, 0x1f, RZ, 0xc0, !PT ;  /* 0x0000001f0aff7812 */ /* 0x000fc6000780c0ff */
[----:B------:R-:W-:-:S05]  /*0c40*/  VIADD R6, R6, 0xffffff80 ;  /* 0xffffff8006067836 */ /* 0x000fca0000000000 */
[----:B------:R-:W-:-:S05]  /*0c50*/  SHF.R.U32.HI R6, RZ, 0x5, R6 ;  /* 0x00000005ff067819 */ /* 0x000fca0000011606 */
[----:B------:R-:W-:-:S05]  /*0c60*/  IMAD R15, R6, -0x4, R1 ;  /* 0xfffffffc060f7824 */ /* 0x000fca00078e0201 */
[----:B------:R-:W2:Y:S04]  /*0c70*/  LDL R6, [R15+0x18] ;  /* 0x000018000f067983 */ /* 0x000ea80000100800 */
[----:B------:R-:W2:Y:S04]  /*0c80*/  LDL R7, [R15+0x14] ;  /* 0x000014000f077983 */ /* 0x000ea80000100800 */
[----:B------:R-:W3:Y:S01]  /*0c90*/  @P0 LDL R8, [R15+0x10] ;  /* 0x000010000f080983 */ /* 0x000ee20000100800 */
[----:B------:R-:W-:Y:S01]  /*0ca0*/  LOP3.LUT R10, R10, 0x1f, RZ, 0xc0, !PT ;  /* 0x0000001f0a0a7812 */ /* 0x000fe200078ec0ff */
[----:B------:R-:W-:Y:S01]  /*0cb0*/  UMOV UR4, 0x54442d19 ;  /* 0x54442d1900047882 */ /* 0x000fe20000000000 */
[----:B------:R-:W-:-:S02]  /*0cc0*/  UMOV UR5, 0x3bf921fb ;  /* 0x3bf921fb00057882 */ /* 0x000fc40000000000 */
[-C--:B--2---:R-:W-:Y:S02]  /*0cd0*/  @P0 SHF.L.W.U32.HI R6, R7, R10.reuse, R6 ;  /* 0x0000000a07060219 */ /* 0x084fe40000010e06 */
[----:B---3--:R-:W-:Y:S02]  /*0ce0*/  @P0 SHF.L.W.U32.HI R7, R8, R10, R7 ;  /* 0x0000000a08070219 */ /* 0x008fe40000010e07 */
[----:B------:R-:W-:Y:S02]  /*0cf0*/  ISETP.GE.AND P0, PT, R13, RZ, PT ;  /* 0x000000ff0d00720c */ /* 0x000fe40003f06270 */
[C---:B------:R-:W-:Y:S01]  /*0d00*/  SHF.L.W.U32.HI R8, R7.reuse, 0x2, R6 ;  /* 0x0000000207087819 */ /* 0x040fe20000010e06 */
[----:B------:R-:W-:-:S03]  /*0d10*/  IMAD.SHL.U32 R7, R7, 0x4, RZ ;  /* 0x0000000407077824 */ /* 0x000fc600078e00ff */
[----:B------:R-:W-:Y:S02]  /*0d20*/  SHF.R.S32.HI R10, RZ, 0x1f, R8 ;  /* 0x0000001fff0a7819 */ /* 0x000fe40000011408 */
[----:B------:R-:W-:Y:S02]  /*0d30*/  LOP3.LUT R13, R8, R13, RZ, 0x3c, !PT ;  /* 0x0000000d080d7212 */ /* 0x000fe400078e3cff */
[C---:B------:R-:W-:Y:S02]  /*0d40*/  LOP3.LUT R16, R10.reuse, R7, RZ, 0x3c, !PT ;  /* 0x000000070a107212 */ /* 0x040fe400078e3cff */
[----:B------:R-:W-:Y:S02]  /*0d50*/  LOP3.LUT R17, R10, R8, RZ, 0x3c, !PT ;  /* 0x000000080a117212 */ /* 0x000fe400078e3cff */
[----:B------:R-:W-:Y:S02]  /*0d60*/  SHF.R.U32.HI R7, RZ, 0x1e, R6 ;  /* 0x0000001eff077819 */ /* 0x000fe40000011606 */
[----:B------:R-:W-:-:S02]  /*0d70*/  ISETP.GE.AND P1, PT, R13, RZ, PT ;  /* 0x000000ff0d00720c */ /* 0x000fc40003f26270 */
[----:B------:R-:W1:Y:S01]  /*0d80*/  I2F.F64.S64 R16, R16 ;  /* 0x0000001000107312 */ /* 0x000e620000301c00 */
[----:B------:R-:W-:-:S04]  /*0d90*/  LEA.HI R6, R8, R7, RZ, 0x1 ;  /* 0x0000000708067211 */ /* 0x000fc800078f08ff */
[----:B------:R-:W-:-:S05]  /*0da0*/  IADD3 R7, PT, PT, -R6, RZ, RZ ;  /* 0x000000ff06077210 */ /* 0x000fca0007ffe1ff */
[----:B------:R-:W-:Y:S01]  /*0db0*/  @!P0 IMAD.MOV.U32 R6, RZ, RZ, R7 ;  /* 0x000000ffff068224 */ /* 0x000fe200078e0007 */
[----:B-1----:R-:W-:-:S10]  /*0dc0*/  DMUL R26, R16, UR4 ;  /* 0x00000004101a7c28 */ /* 0x002fd40008000000 */
[----:B------:R-:W1:Y:S02]  /*0dd0*/  F2F.F32.F64 R26, R26 ;  /* 0x0000001a001a7310 */ /* 0x000e640000301000 */
[----:B01----:R-:W-:-:S07]  /*0de0*/  FSEL R7, -R26, R26, !P1 ;  /* 0x0000001a1a077208 */ /* 0x003fce0004800100 */
.L_x_21:
[----:B------:R-:W-:Y:S05]  /*0df0*/  BSYNC.RECONVERGENT B0 ;  /* 0x0000000000007941 */ /* 0x000fea0003800200 */
.L_x_20:
[----:B------:R-:W-:Y:S01]  /*0e00*/  FMUL R12, R11, 23157 ;  /* 0x46b4ea000b0c7820 */ /* 0x000fe20000400000 */
[----:B------:R-:W-:Y:S02]  /*0e10*/  IMAD.MOV.U32 R28, RZ, RZ, 0x4854ba00 ;  /* 0x4854ba00ff1c7424 */ /* 0x000fe400078e00ff */
[----:B------:R-:W-:Y:S01]  /*0e20*/  FMUL R8, R7, R7 ;  /* 0x0000000707087220 */ /* 0x000fe20000400000 */
[----:B------:R-:W-:Y:S02]  /*0e30*/  IMAD.MOV.U32 R21, RZ, RZ, 0x37cbac00 ;  /* 0x37cbac00ff157424 */ /* 0x000fe400078e00ff */
[----:B------:R-:W-:Y:S01]  /*0e40*/  FMUL R13, R20, R12 ;  /* 0x0000000c140d7220 */ /* 0x000fe20000400000 */
[----:B------:R-:W-:Y:S01]  /*0e50*/  LOP3.LUT R15, R6, 0x1, RZ, 0xc0, !PT ;  /* 0x00000001060f7812 */ /* 0x000fe200078ec0ff */
[----:B------:R-:W-:Y:S02]  /*0e60*/  IMAD.MOV.U32 R27, RZ, RZ, 0x3d2aaabb ;  /* 0x3d2aaabbff1b7424 */ /* 0x000fe400078e00ff */
[----:B------:R-:W-:Y:S01]  /*0e70*/  FFMA R10, R8, R21, -0.0013887860113754868507 ;  /* 0xbab607ed080a7423 */ /* 0x000fe20000000015 */
[----:B------:R-:W-:Y:S01]  /*0e80*/  FFMA R13, R13, R28, 9758 ;  /* 0x461878000d0d7423 */ /* 0x000fe2000000001c */
[----:B------:R-:W-:Y:S01]  /*0e90*/  ISETP.NE.U32.AND P0, PT, R15, 0x1, PT ;  /* 0x000000010f00780c */ /* 0x000fe20003f05070 */
[----:B------:R-:W-:Y:S01]  /*0ea0*/  IMAD.MOV.U32 R26, RZ, RZ, 0x3effffff ;  /* 0x3effffffff1a7424 */ /* 0x000fe200078e00ff */
[----:B------:R-:W-:Y:S01]  /*0eb0*/  LOP3.LUT P1, RZ, R6, 0x2, RZ, 0xc0, !PT ;  /* 0x0000000206ff7812 */ /* 0x000fe2000782c0ff */
[----:B------:R-:W-:Y:S01]  /*0ec0*/  FMUL R16, R13, 0.63661974668502807617 ;  /* 0x3f22f9830d107820 */ /* 0x000fe20000400000 */
[----:B------:R-:W-:Y:S01]  /*0ed0*/  FSEL R15, R10, -0.00019574658654164522886, !P0 ;  /* 0xb94d41530a0f7808 */ /* 0x000fe20004000000 */
[----:B------:R-:W-:Y:S01]  /*0ee0*/  BSSY.RECONVERGENT B0, `(.L_x_23) ;  /* 0x0000047000007945 */ /* 0x000fe20003800200 */
[----:B------:R-:W-:Y:S01]  /*0ef0*/  FSEL R17, R27, 0.0083327032625675201416, !P0 ;  /* 0x3c0885e41b117808 */ /* 0x000fe20004000000 */
[----:B------:R-:W0:Y:S01]  /*0f00*/  F2I.NTZ R32, R16 ;  /* 0x0000001000207305 */ /* 0x000e220000203100 */
[----:B------:R-:W-:-:S03]  /*0f10*/  FSEL R6, R7, 1, P0 ;  /* 0x3f80000007067808 */ /* 0x000fc60000000000 */
[----:B------:R-:W-:Y:S01]  /*0f20*/  FFMA R15, R8, R15, R17 ;  /* 0x0000000f080f7223 */ /* 0x000fe20000000011 */
[----:B------:R-:W-:Y:S02]  /*0f30*/  FSEL R17, -R26, -0.16666662693023681641, !P0 ;  /* 0xbe2aaaa81a117808 */ /* 0x000fe40004000100 */
[----:B------:R-:W-:-:S03]  /*0f40*/  FSETP.GE.AND P0, PT, |R13|, 105615, PT ;  /* 0x47ce47800d00780b */ /* 0x000fc60003f06200 */
[C---:B------:R-:W-:Y:S01]  /*0f50*/  FFMA R17, R8.reuse, R15, R17 ;  /* 0x0000000f08117223 */ /* 0x040fe20000000011 */
[----:B------:R-:W-:Y:S01]  /*0f60*/  FFMA R15, R8, R6, RZ ;  /* 0x00000006080f7223 */ /* 0x000fe200000000ff */
[----:B0-----:R-:W-:-:S03]  /*0f70*/  I2FP.F32.S32 R10, R32 ;  /* 0x00000020000a7245 */ /* 0x001fc60000201400 */
[----:B------:R-:W-:Y:S02]  /*0f80*/  FFMA R15, R15, R17, R6 ;  /* 0x000000110f0f7223 */ /* 0x000fe40000000006 */
[C---:B------:R-:W-:Y:S02]  /*0f90*/  FFMA R7, R10.reuse, -1.5707962512969970703, R13 ;  /* 0xbfc90fda0a077823 */ /* 0x040fe4000000000d */
[----:B------:R-:W-:Y:S02]  /*0fa0*/  @P1 FADD R15, RZ, -R15 ;  /* 0x8000000fff0f1221 */ /* 0x000fe40000000000 */
        /* <DEDUP_REMOVED lines=14> */
.L_x_25:
        /* <DEDUP_REMOVED lines=37> */
[----:B------:R-:W0:Y:S01]  /*12e0*/  I2F.F64.S64 R30, R30 ;  /* 0x0000001e001e7312 */ /* 0x000e220000301c00 */
[----:B------:R-:W-:-:S05]  /*12f0*/  LEA.HI R32, R8, R7, RZ, 0x1 ;  /* 0x0000000708207211 */ /* 0x000fca00078f08ff */
[----:B------:R-:W-:-:S04]  /*1300*/  IMAD.MOV R6, RZ, RZ, -R32 ;  /* 0x000000ffff067224 */ /* 0x000fc800078e0a20 */
[----:B------:R-:W-:Y:S01]  /*1310*/  @!P0 IMAD.MOV.U32 R32, RZ, RZ, R6 ;  /* 0x000000ffff208224 */ /* 0x000fe200078e0006 */
[----:B0-----:R-:W-:-:S10]  /*1320*/  DMUL R16, R30, UR4 ;  /* 0x000000041e107c28 */ /* 0x001fd40008000000 */
[----:B------:R-:W0:Y:S02]  /*1330*/  F2F.F32.F64 R16, R16 ;  /* 0x0000001000107310 */ /* 0x000e240000301000 */
[----:B0-----:R-:W-:-:S07]  /*1340*/  FSEL R6, -R16, R16, !P1 ;  /* 0x0000001010067208 */ /* 0x001fce0004800100 */
.L_x_24:
[----:B------:R-:W-:Y:S05]  /*1350*/  BSYNC.RECONVERGENT B0 ;  /* 0x0000000000007941 */ /* 0x000fea0003800200 */
.L_x_23:
[----:B------:R-:W-:Y:S01]  /*1360*/  FMUL R7, R6, R6 ;  /* 0x0000000606077220 */ /* 0x000fe20000400000 */
[----:B------:R-:W-:Y:S01]  /*1370*/  LOP3.LUT R10, R32, 0x1, RZ, 0xc0, !PT ;  /* 0x00000001200a7812 */ /* 0x000fe200078ec0ff */
[----:B------:R-:W-:Y:S02]  /*1380*/  IMAD.MOV.U32 R29, RZ, RZ, 0x3c0885e4 ;  /* 0x3c0885e4ff1d7424 */ /* 0x000fe400078e00ff */
[----:B------:R-:W-:Y:S01]  /*1390*/  FMUL R15, R15, 2920 ;  /* 0x453680000f0f7820 */ /* 0x000fe20000400000 */
[----:B------:R-:W-:Y:S01]  /*13a0*/  FFMA R8, R7, R21, -0.0013887860113754868507 ;  /* 0xbab607ed07087423 */ /* 0x000fe20000000015 */
[----:B------:R-:W-:Y:S01]  /*13b0*/  ISETP.NE.U32.AND P0, PT, R10, 0x1, PT ;  /* 0x000000010a00780c */ /* 0x000fe20003f05070 */
[----:B------:R-:W-:Y:S01]  /*13c0*/  VIADD R32, R32, 0x1 ;  /* 0x0000000120207836 */ /* 0x000fe20000000000 */
[----:B------:R-:W-:Y:S01]  /*13d0*/  BSSY.RECONVERGENT B0, `(.L_x_26) ;  /* 0x000004e000007945 */ /* 0x000fe20003800200 */
[----:B------:R-:W-:Y:S01]  /*13e0*/  IMAD.MOV.U32 R30, RZ, RZ, 0x3e2aaaa8 ;  /* 0x3e2aaaa8ff1e7424 */ /* 0x000fe200078e00ff */
[----:B------:R-:W-:-:S02]  /*13f0*/  FSEL R8, R8, -0.00019574658654164522886, P0 ;  /* 0xb94d415308087808 */ /* 0x000fc40000000000 */
[----:B------:R-:W-:Y:S02]  /*1400*/  FSEL R10, R29, 0.041666727513074874878, !P0 ;  /* 0x3d2aaabb1d0a7808 */ /* 0x000fe40004000000 */
[----:B------:R-:W-:Y:S02]  /*1410*/  LOP3.LUT P1, RZ, R32, 0x2, RZ, 0xc0, !PT ;  /* 0x0000000220ff7812 */ /* 0x000fe4000782c0ff */
[----:B------:R-:W-:Y:S01]  /*1420*/  FSEL R6, R6, 1, !P0 ;  /* 0x3f80000006067808 */ /* 0x000fe20004000000 */
[----:B------:R-:W-:Y:S01]  /*1430*/  FFMA R8, R7, R8, R10 ;  /* 0x0000000807087223 */ /* 0x000fe2000000000a */
[----:B------:R-:W-:-:S03]  /*1440*/  FSEL R17, -R30, -0.4999999701976776123, !P0 ;  /* 0xbeffffff1e117808 */ /* 0x000fc60004000100 */
[C---:B------:R-:W-:Y:S02]  /*1450*/  FFMA R13, R7.reuse, R6, RZ ;  /* 0x00000006070d7223 */ /* 0x040fe400000000ff */
[----:B------:R-:W-:-:S04]  /*1460*/  FFMA R8, R7, R8, R17 ;  /* 0x0000000807087223 */ /* 0x000fc80000000011 */
[----:B------:R-:W-:-:S04]  /*1470*/  FFMA R6, R13, R8, R6 ;  /* 0x000000080d067223 */ /* 0x000fc80000000006 */
[----:B------:R-:W-:-:S04]  /*1480*/  @P1 FADD R6, RZ, -R6 ;  /* 0x80000006ff061221 */ /* 0x000fc80000000000 */
[----:B------:R-:W-:-:S04]  /*1490*/  FMUL R15, R6, R15 ;  /* 0x0000000f060f7220 */ /* 0x000fc80000400000 */
[C---:B------:R-:W-:Y:S01]  /*14a0*/  FMUL R6, R15.reuse, 0.63661974668502807617 ;  /* 0x3f22f9830f067820 */ /* 0x040fe20000400000 */
[----:B------:R-:W-:-:S03]  /*14b0*/  FSETP.GE.AND P0, PT, |R15|, 105615, PT ;  /* 0x47ce47800f00780b */ /* 0x000fc60003f06200 */
[----:B------:R-:W0:Y:S02]  /*14c0*/  F2I.NTZ R10, R6 ;  /* 0x00000006000a7305 */ /* 0x000e240000203100 */
[----:B0-----:R-:W-:Y:S01]  /*14d0*/  I2FP.F32.S32 R36, R10 ;  /* 0x0000000a00247245 */ /* 0x001fe20000201400 */
[----:B------:R-:W-:-:S04]  /*14e0*/  IMAD.MOV.U32 R31, RZ, RZ, R10 ;  /* 0x000000ffff1f7224 */ /* 0x000fc800078e000a */
[----:B------:R-:W-:-:S04]  /*14f0*/  FFMA R7, R36, -1.5707962512969970703, R15 ;  /* 0xbfc90fda24077823 */ /* 0x000fc8000000000f */
[----:B------:R-:W-:-:S04]  /*1500*/  FFMA R7, R36, -7.5497894158615963534e-08, R7 ;  /* 0xb3a2216824077823 */ /* 0x000fc80000000007 */
[----:B------:R-:W-:-:S04]  /*1510*/  FFMA R36, R36, -5.3903029534742383927e-15, R7 ;  /* 0xa7c234c524247823 */ /* 0x000fc80000000007 */
[----:B------:R-:W-:Y:S01]  /*1520*/  IMAD.MOV.U32 R7, RZ, RZ, R36 ;  /* 0x000000ffff077224 */ /* 0x000fe200078e0024 */
[----:B------:R-:W-:Y:S06]  /*1530*/  @!P0 BRA `(.L_x_27) ;  /* 0x0000000000dc8947 */ /* 0x000fec0003800000 */
[----:B------:R-:W-:-:S13]  /*1540*/  FSETP.NEU.AND P0, PT, |R15|, +INF , PT ;  /* 0x7f8000000f00780b */ /* 0x000fda0003f0d200 */
[----:B------:R-:W-:Y:S01]  /*1550*/  @!P0 FMUL R7, RZ, R15 ;  /* 0x0000000fff078220 */ /* 0x000fe20000400000 */
[----:B------:R-:W-:Y:S01]  /*1560*/  @!P0 IMAD.MOV.U32 R10, RZ, RZ, RZ ;  /* 0x000000ffff0a8224 */ /* 0x000fe200078e00ff */
[----:B------:R-:W-:Y:S06]  /*1570*/  @!P0 BRA `(.L_x_27) ;  /* 0x0000000000cc8947 */ /* 0x000fec0003800000 */
[----:B------:R-:W-:Y:S01]  /*1580*/  IMAD.SHL.U32 R7, R15, 0x100, RZ ;  /* 0x000001000f077824 */ /* 0x000fe200078e00ff */
[----:B------:R-:W-:Y:S01]  /*1590*/  MOV R16, RZ ;  /* 0x000000ff00107202 */ /* 0x000fe20000000f00 */
[----:B------:R-:W-:Y:S01]  /*15a0*/  IMAD.MOV.U32 R6, RZ, RZ, R1 ;  /* 0x000000ffff067224 */ /* 0x000fe200078e0001 */
[----:B------:R-:W0:Y:S02]  /*15b0*/  LDCU.64 UR8, c[0x4][URZ] ;  /* 0x01000000ff0877ac */ /* 0x000e240008000a00 */
[----:B------:R-:W-:Y:S01]  /*15c0*/  LOP3.LUT R13, R7, 0x80000000, RZ, 0xfc, !PT ;  /* 0x80000000070d7812 */ /* 0x000fe200078efcff */
[----:B------:R-:W-:Y:S01]  /*15d0*/  UMOV UR5, URZ ;  /* 0x000000ff00057c82 */ /* 0x000fe20008000000 */
[----:B------:R-:W-:-:S05]  /*15e0*/  UMOV UR4, URZ ;  /* 0x000000ff00047c82 */ /* 0x000fca0008000000 */
.L_x_28:
        /* <DEDUP_REMOVED lines=31> */
[----:B------:R-:W-:-:S04]  /*17e0*/  SHF.R.S32.HI R13, RZ, 0x1f, R10 ;  /* 0x0000001fff0d7819 */ /* 0x000fc8000001140a */
[C---:B------:R-:W-:Y:S02]  /*17f0*/  LOP3.LUT R6, R13.reuse, R7, RZ, 0x3c, !PT ;  /* 0x000000070d067212 */ /* 0x040fe400078e3cff */
[----:B------:R-:W-:Y:S02]  /*1800*/  LOP3.LUT R7, R13, R10, RZ, 0x3c, !PT ;  /* 0x0000000a0d077212 */ /* 0x000fe400078e3cff */
[----:B------:R-:W-:Y:S02]  /*1810*/  SHF.R.U32.HI R13, RZ, 0x1e, R8 ;  /* 0x0000001eff0d7819 */ /* 0x000fe40000011608 */
[C---:B------:R-:W-:Y:S02]  /*1820*/  LOP3.LUT R8, R10.reuse, R15, RZ, 0x3c, !PT ;  /* 0x0000000f0a087212 */ /* 0x040fe400078e3cff */
[----:B------:R-:W0:Y:S01]  /*1830*/  I2F.F64.S64 R6, R6 ;  /* 0x0000000600067312 */ /* 0x000e220000301c00 */
[----:B------:R-:W-:Y:S02]  /*1840*/  LEA.HI R10, R10, R13, RZ, 0x1 ;  /* 0x0000000d0a0a7211 */ /* 0x000fe400078f08ff */
[----:B------:R-:W-:-:S03]  /*1850*/  ISETP.GE.AND P1, PT, R8, RZ, PT ;  /* 0x000000ff0800720c */ /* 0x000fc60003f26270 */
[----:B------:R-:W-:-:S04]  /*1860*/  IMAD.MOV R8, RZ, RZ, -R10 ;  /* 0x000000ffff087224 */ /* 0x000fc800078e0a0a */
[----:B------:R-:W-:Y:S01]  /*1870*/  @!P0 IMAD.MOV.U32 R10, RZ, RZ, R8 ;  /* 0x000000ffff0a8224 */ /* 0x000fe200078e0008 */
[----:B0-----:R-:W-:-:S10]  /*1880*/  DMUL R16, R6, UR4 ;  /* 0x0000000406107c28 */ /* 0x001fd40008000000 */
[----:B------:R-:W0:Y:S02]  /*1890*/  F2F.F32.F64 R16, R16 ;  /* 0x0000001000107310 */ /* 0x000e240000301000 */
[----:B0-----:R-:W-:-:S07]  /*18a0*/  FSEL R7, -R16, R16, !P1 ;  /* 0x0000001010077208 */ /* 0x001fce0004800100 */
.L_x_27:
[----:B------:R-:W-:Y:S05]  /*18b0*/  BSYNC.RECONVERGENT B0 ;  /* 0x0000000000007941 */ /* 0x000fea0003800200 */
.L_x_26:
[----:B------:R-:W-:Y:S01]  /*18c0*/  FMUL R8, R7, R7 ;  /* 0x0000000707087220 */ /* 0x000fe20000400000 */
[C---:B------:R-:W-:Y:S01]  /*18d0*/  LOP3.LUT R13, R10.reuse, 0x1, RZ, 0xc0, !PT ;  /* 0x000000010a0d7812 */ /* 0x040fe200078ec0ff */
[----:B------:R-:W-:Y:S01]  /*18e0*/  VIADD R10, R10, 0x1 ;  /* 0x000000010a0a7836 */ /* 0x000fe20000000000 */
[----:B------:R-:W-:Y:S01]  /*18f0*/  BSSY.RECONVERGENT B0, `(.L_x_29) ;  /* 0x0000046000007945 */ /* 0x000fe20003800200 */
[----:B------:R-:W-:Y:S01]  /*1900*/  FFMA R6, R8, R21, -0.0013887860113754868507 ;  /* 0xbab607ed08067423 */ /* 0x000fe20000000015 */
[----:B------:R-:W-:Y:S02]  /*1910*/  ISETP.NE.U32.AND P0, PT, R13, 0x1, PT ;  /* 0x000000010d00780c */ /* 0x000fe40003f05070 */
[----:B------:R-:W-:Y:S02]  /*1920*/  LOP3.LUT P1, RZ, R10, 0x2, RZ, 0xc0, !PT ;  /* 0x000000020aff7812 */ /* 0x000fe4000782c0ff */
[----:B------:R-:W-:Y:S02]  /*1930*/  FSEL R13, R6, -0.00019574658654164522886, P0 ;  /* 0xb94d4153060d7808 */ /* 0x000fe40000000000 */
[----:B------:R-:W-:-:S02]  /*1940*/  FSEL R17, R29, 0.041666727513074874878, !P0 ;  /* 0x3d2aaabb1d117808 */ /* 0x000fc40004000000 */
[----:B------:R-:W-:Y:S02]  /*1950*/  FSEL R6, R7, 1, !P0 ;  /* 0x3f80000007067808 */ /* 0x000fe40004000000 */
[----:B------:R-:W-:Y:S01]  /*1960*/  FSEL R10, -R30, -0.4999999701976776123, !P0 ;  /* 0xbeffffff1e0a7808 */ /* 0x000fe20004000100 */
[C---:B------:R-:W-:Y:S01]  /*1970*/  FFMA R13, R8.reuse, R13, R17 ;  /* 0x0000000d080d7223 */ /* 0x040fe20000000011 */
[----:B------:R-:W-:Y:S01]  /*1980*/  FSETP.GE.AND P0, PT, |R15|, 105615, PT ;  /* 0x47ce47800f00780b */ /* 0x000fe20003f06200 */
[C---:B------:R-:W-:Y:S02]  /*1990*/  FFMA R7, R8.reuse, R6, RZ ;  /* 0x0000000608077223 */ /* 0x040fe400000000ff */
[----:B------:R-:W-:-:S04]  /*19a0*/  FFMA R10, R8, R13, R10 ;  /* 0x0000000d080a7223 */ /* 0x000fc8000000000a */
[----:B------:R-:W-:-:S04]  /*19b0*/  FFMA R32, R7, R10, R6 ;  /* 0x0000000a07207223 */ /* 0x000fc80000000006 */
[----:B------:R-:W-:Y:S02]  /*19c0*/  @P1 FADD R32, RZ, -R32 ;  /* 0x80000020ff201221 */ /* 0x000fe40000000000 */
[----:B------:R-:W-:Y:S05]  /*19d0*/  @!P0 BRA `(.L_x_30) ;  /* 0x0000000000dc8947 */ /* 0x000fea0003800000 */
        /* <DEDUP_REMOVED lines=11> */
.L_x_31:
        /* <DEDUP_REMOVED lines=25> */
[----:B------:R-:W-:Y:S01]  /*1c20*/  UMOV UR5, 0x3bf921fb ;  /* 0x3bf921fb00057882 */ /* 0x000fe20000000000 */
[----:B------:R-:W-:-:S02]  /*1c30*/  ISETP.GE.AND P1, PT, R15, RZ, PT ;  /* 0x000000ff0f00720c */ /* 0x000fc40003f26270 */
[-C--:B--2---:R-:W-:Y:S02]  /*1c40*/  @P0 SHF.L.W.U32.HI R8, R7, R10.reuse, R8 ;  /* 0x0000000a07080219 */ /* 0x084fe40000010e08 */
[----:B---3--:R-:W-:Y:S02]  /*1c50*/  @P0 SHF.L.W.U32.HI R7, R6, R10, R7 ;  /* 0x0000000a06070219 */ /* 0x008fe40000010e07 */
[--C-:B------:R-:W-:Y:S02]  /*1c60*/  SHF.R.U32.HI R31, RZ, 0x1e, R8.reuse ;  /* 0x0000001eff1f7819 */ /* 0x100fe40000011608 */
[C---:B------:R-:W-:Y:S01]  /*1c70*/  SHF.L.W.U32.HI R10, R7.reuse, 0x2, R8 ;  /* 0x00000002070a7819 */ /* 0x040fe20000010e08 */
[----:B------:R-:W-:-:S03]  /*1c80*/  IMAD.SHL.U32 R7, R7, 0x4, RZ ;  /* 0x0000000407077824 */ /* 0x000fc600078e00ff */
[----:B------:R-:W-:Y:S02]  /*1c90*/  SHF.R.S32.HI R13, RZ, 0x1f, R10 ;  /* 0x0000001fff0d7819 */ /* 0x000fe4000001140a */
[C---:B------:R-:W-:Y:S02]  /*1ca0*/  LEA.HI R31, R10.reuse, R31, RZ, 0x1 ;  /* 0x0000001f0a1f7211 */ /* 0x040fe400078f08ff */
[C---:B------:R-:W-:Y:S02]  /*1cb0*/  LOP3.LUT R6, R13.reuse, R7, RZ, 0x3c, !PT ;  /* 0x000000070d067212 */ /* 0x040fe400078e3cff */
[----:B------:R-:W-:Y:S01]  /*1cc0*/  LOP3.LUT R7, R13, R10, RZ, 0x3c, !PT ;  /* 0x0000000a0d077212 */ /* 0x000fe200078e3cff */
[----:B------:R-:W-:Y:S01]  /*1cd0*/  IMAD.MOV R8, RZ, RZ, -R31 ;  /* 0x000000ffff087224 */ /* 0x000fe200078e0a1f */
[----:B------:R-:W-:-:S03]  /*1ce0*/  LOP3.LUT R15, R10, R15, RZ, 0x3c, !PT ;  /* 0x0000000f0a0f7212 */ /* 0x000fc600078e3cff */
[----:B------:R-:W-:Y:S01]  /*1cf0*/  @!P1 IMAD.MOV.U32 R31, RZ, RZ, R8 ;  /* 0x000000ffff1f9224 */ /* 0x000fe200078e0008 */
[----:B------:R-:W0:Y:S01]  /*1d00*/  I2F.F64.S64 R6, R6 ;  /* 0x0000000600067312 */ /* 0x000e220000301c00 */
[----:B------:R-:W-:Y:S01]  /*1d10*/  ISETP.GE.AND P0, PT, R15, RZ, PT ;  /* 0x000000ff0f00720c */ /* 0x000fe20003f06270 */
[----:B0-----:R-:W-:-:S10]  /*1d20*/  DMUL R16, R6, UR4 ;  /* 0x0000000406107c28 */ /* 0x001fd40008000000 */
[----:B------:R-:W0:Y:S02]  /*1d30*/  F2F.F32.F64 R16, R16 ;  /* 0x0000001000107310 */ /* 0x000e240000301000 */
[----:B0-----:R-:W-:-:S07]  /*1d40*/  FSEL R36, -R16, R16, !P0 ;  /* 0x0000001010247208 */ /* 0x001fce0004000100 */
.L_x_30:
[----:B------:R-:W-:Y:S05]  /*1d50*/  BSYNC.RECONVERGENT B0 ;  /* 0x0000000000007941 */ /* 0x000fea0003800200 */
.L_x_29:
[----:B------:R-:W-:Y:S02]  /*1d60*/  VIADD R13, R19, 0x1 ;  /* 0x00000001130d7836 */ /* 0x000fe40000000000 */
[----:B------:R-:W-:Y:S01]  /*1d70*/  FMUL R7, R36, R36 ;  /* 0x0000002424077220 */ /* 0x000fe20000400000 */
[C---:B------:R-:W-:Y:S01]  /*1d80*/  LOP3.LUT R8, R31.reuse, 0x1, RZ, 0xc0, !PT ;  /* 0x000000011f087812 */ /* 0x040fe200078ec0ff */
[----:B------:R-:W0:Y:S01]  /*1d90*/  F2F.F32.F64 R15, R46 ;  /* 0x0000002e000f7310 */ /* 0x000e220000301000 */
[----:B------:R-:W-:Y:S01]  /*1da0*/  LOP3.LUT P1, RZ, R31, 0x2, RZ, 0xc0, !PT ;  /* 0x000000021fff7812 */ /* 0x000fe2000782c0ff */
[----:B------:R-:W-:Y:S01]  /*1db0*/  FFMA R6, R7, R21, -0.0013887860113754868507 ;  /* 0xbab607ed07067423 */ /* 0x000fe20000000015 */
[----:B------:R-:W-:Y:S01]  /*1dc0*/  I2FP.F32.S32 R13, R13 ;  /* 0x0000000d000d7245 */ /* 0x000fe20000201400 */
[----:B------:R-:W-:Y:S01]  /*1dd0*/  BSSY.RECONVERGENT B0, `(.L_x_32) ;  /* 0x0000051000007945 */ /* 0x000fe20003800200 */
[----:B------:R-:W-:-:S03]  /*1de0*/  ISETP.NE.U32.AND P0, PT, R8, 0x1, PT ;  /* 0x000000010800780c */ /* 0x000fc60003f05070 */
[----:B------:R-:W-:Y:S01]  /*1df0*/  FFMA R37, R13, 21942, R14 ;  /* 0x46ab6c000d257823 */ /* 0x000fe2000000000e */
[----:B------:R-:W-:Y:S01]  /*1e00*/  FSEL R6, R6, -0.00019574658654164522886, !P0 ;  /* 0xb94d415306067808 */ /* 0x000fe20004000000 */
[----:B------:R-:W1:Y:S01]  /*1e10*/  F2F.F32.F64 R16, R44 ;  /* 0x0000002c00107310 */ /* 0x000e620000301000 */
[----:B------:R-:W-:Y:S01]  /*1e20*/  FSEL R8, R27, 0.0083327032625675201416, !P0 ;  /* 0x3c0885e41b087808 */ /* 0x000fe20004000000 */
[----:B------:R-:W-:Y:S01]  /*1e30*/  FADD R37, R37, 8912 ;  /* 0x460b400025257421 */ /* 0x000fe20000000000 */
[----:B------:R-:W-:-:S03]  /*1e40*/  FSEL R14, -R26, -0.16666662693023681641, !P0 ;  /* 0xbe2aaaa81a0e7808 */ /* 0x000fc60004000100 */
[----:B------:R-:W-:Y:S01]  /*1e50*/  FMUL R10, R37, 0.63661974668502807617 ;  /* 0x3f22f983250a7820 */ /* 0x000fe20000400000 */
[----:B------:R-:W-:Y:S01]  /*1e60*/  FFMA R8, R7, R6, R8 ;  /* 0x0000000607087223 */ /* 0x000fe20000000008 */
[----:B------:R-:W-:Y:S02]  /*1e70*/  FSEL R6, R36, 1, P0 ;  /* 0x3f80000024067808 */ /* 0x000fe40000000000 */
[----:B------:R-:W-:Y:S01]  /*1e80*/  FSETP.GE.AND P0, PT, |R37|, 105615, PT ;  /* 0x47ce47802500780b */ /* 0x000fe20003f06200 */
[C---:B------:R-:W-:Y:S01]  /*1e90*/  FFMA R8, R7.reuse, R8, R14 ;  /* 0x0000000807087223 */ /* 0x040fe2000000000e */
[----:B------:R-:W2:Y:S01]  /*1ea0*/  F2I.NTZ R10, R10 ;  /* 0x0000000a000a7305 */ /* 0x000ea20000203100 */
[----:B------:R-:W-:Y:S01]  /*1eb0*/  FFMA R7, R7, R6, RZ ;  /* 0x0000000607077223 */ /* 0x000fe200000000ff */
[----:B0-----:R-:W-:Y:S01]  /*1ec0*/  FADD R14, -R20, R15 ;  /* 0x0000000f140e7221 */ /* 0x001fe20000000100 */
[----:B-1----:R-:W-:Y:S02]  /*1ed0*/  FADD R15, -R11, R16 ;  /* 0x000000100b0f7221 */ /* 0x002fe40000000100 */
[----:B------:R-:W-:-:S04]  /*1ee0*/  FFMA R7, R7, R8, R6 ;  /* 0x0000000807077223 */ /* 0x000fc80000000006 */
[----:B------:R-:W-:-:S04]  /*1ef0*/  @P1 FADD R7, RZ, -R7 ;  /* 0x80000007ff071221 */ /* 0x000fc80000000000 */
[----:B------:R-:W-:Y:S01]  /*1f00*/  FMUL R7, R7, R14 ;  /* 0x0000000e07077220 */ /* 0x000fe20000400000 */
[----:B--2---:R-:W-:-:S03]  /*1f10*/  I2FP.F32.S32 R6, R10 ;  /* 0x0000000a00067245 */ /* 0x004fc60000201400 */
[----:B------:R-:W-:Y:S02]  /*1f20*/  FFMA R16, R32, R15, R7 ;  /* 0x0000000f20107223 */ /* 0x000fe40000000007 */
        /* <DEDUP_REMOVED lines=15> */
.L_x_34:
        /* <DEDUP_REMOVED lines=38> */
[----:B------:R-:W-:-:S05]  /*2280*/  LEA.HI R10, R10, R17, RZ, 0x1 ;  /* 0x000000110a0a7211 */ /* 0x000fca00078f08ff */
[----:B------:R-:W-:-:S04]  /*2290*/  IMAD.MOV R8, RZ, RZ, -R10 ;  /* 0x000000ffff087224 */ /* 0x000fc800078e0a0a */
[----:B------:R-:W-:Y:S01]  /*22a0*/  @!P0 IMAD.MOV.U32 R10, RZ, RZ, R8 ;  /* 0x000000ffff0a8224 */ /* 0x000fe200078e0008 */
[----:B-1----:R-:W-:-:S10]  /*22b0*/  DMUL R32, R6, UR4 ;  /* 0x0000000406207c28 */ /* 0x002fd40008000000 */
[----:B------:R-:W1:Y:S02]  /*22c0*/  F2F.F32.F64 R32, R32 ;  /* 0x0000002000207310 */ /* 0x000e640000301000 */
[----:B01----:R-:W-:-:S07]  /*22d0*/  FSEL R6, -R32, R32, !P1 ;  /* 0x0000002020067208 */ /* 0x003fce0004800100 */
.L_x_33:
[----:B------:R-:W-:Y:S05]  /*22e0*/  BSYNC.RECONVERGENT B0 ;  /* 0x0000000000007941 */ /* 0x000fea0003800200 */
.L_x_32:
[----:B------:R-:W-:Y:S01]  /*22f0*/  FMUL R17, R13, 23157 ;  /* 0x46b4ea000d117820 */ /* 0x000fe20000400000 */
[----:B------:R-:W-:Y:S01]  /*2300*/  LOP3.LUT R8, R10, 0x1, RZ, 0xc0, !PT ;  /* 0x000000010a087812 */ /* 0x000fe200078ec0ff */
[----:B------:R-:W-:Y:S01]  /*2310*/  FMUL R7, R6, R6 ;  /* 0x0000000606077220 */ /* 0x000fe20000400000 */
[----:B------:R-:W-:Y:S01]  /*2320*/  LOP3.LUT P1, RZ, R10, 0x2, RZ, 0xc0, !PT ;  /* 0x000000020aff7812 */ /* 0x000fe2000782c0ff */
[----:B------:R-:W-:Y:S01]  /*2330*/  FMUL R31, R20, R17 ;  /* 0x00000011141f7220 */ /* 0x000fe20000400000 */
[----:B------:R-:W-:Y:S01]  /*2340*/  ISETP.NE.U32.AND P0, PT, R8, 0x1, PT ;  /* 0x000000010800780c */ /* 0x000fe20003f05070 */
[----:B------:R-:W-:Y:S01]  /*2350*/  FFMA R8, R7, R21, -0.0013887860113754868507 ;  /* 0xbab607ed07087423 */ /* 0x000fe20000000015 */
[----:B------:R-:W-:Y:S01]  /*2360*/  BSSY.RECONVERGENT B0, `(.L_x_35) ;  /* 0x000004a000007945 */ /* 0x000fe20003800200 */
[----:B------:R-:W-:Y:S01]  /*2370*/  FFMA R31, R31, R28, 9758 ;  /* 0x461878001f1f7423 */ /* 0x000fe2000000001c */
[----:B------:R-:W-:Y:S02]  /*2380*/  FSEL R20, R27, 0.0083327032625675201416, !P0 ;  /* 0x3c0885e41b147808 */ /* 0x000fe40004000000 */
[----:B------:R-:W-:Y:S01]  /*2390*/  FSEL R8, R8, -0.00019574658654164522886, !P0 ;  /* 0xb94d415308087808 */ /* 0x000fe20004000000 */
[----:B------:R-:W-:Y:S01]  /*23a0*/  FMUL R28, R31, 0.63661974668502807617 ;  /* 0x3f22f9831f1c7820 */ /* 0x000fe20000400000 */
[----:B------:R-:W-:-:S02]  /*23b0*/  FSEL R26, -R26, -0.16666662693023681641, !P0 ;  /* 0xbe2aaaa81a1a7808 */ /* 0x000fc40004000100 */
[----:B------:R-:W-:Y:S01]  /*23c0*/  FSEL R6, R6, 1, P0 ;  /* 0x3f80000006067808 */ /* 0x000fe20000000000 */
[----:B------:R-:W-:Y:S01]  /*23d0*/  FFMA R8, R7, R8, R20 ;  /* 0x0000000807087223 */ /* 0x000fe20000000014 */
[----:B------:R-:W-:Y:S01]  /*23e0*/  FSETP.GE.AND P0, PT, |R31|, 105615, PT ;  /* 0x47ce47801f00780b */ /* 0x000fe20003f06200 */
[----:B------:R-:W0:Y:S02]  /*23f0*/  F2I.NTZ R28, R28 ;  /* 0x0000001c001c7305 */ /* 0x000e240000203100 */
[C---:B------:R-:W-:Y:S01]  /*2400*/  FFMA R8, R7.reuse, R8, R26 ;  /* 0x0000000807087223 */ /* 0x040fe2000000001a */
[----:B------:R-:W-:-:S04]  /*2410*/  FFMA R7, R7, R6, RZ ;  /* 0x0000000607077223 */ /* 0x000fc800000000ff */
[----:B------:R-:W-:-:S04]  /*2420*/  FFMA R27, R7, R8, R6 ;  /* 0x00000008071b7223 */ /* 0x000fc80000000006 */
[----:B------:R-:W-:Y:S01]  /*2430*/  @P1 FADD R27, RZ, -R27 ;  /* 0x8000001bff1b1221 */ /* 0x000fe20000000000 */
        /* <DEDUP_REMOVED lines=16> */
.L_x_37:
        /* <DEDUP_REMOVED lines=29> */
[C-C-:B------:R-:W-:Y:S01]  /*2710*/  SHF.L.W.U32.HI R10, R7.reuse, 0x2, R8.reuse ;  /* 0x00000002070a7819 */ /* 0x140fe20000010e08 */
[----:B------:R-:W-:Y:S01]  /*2720*/  IMAD.SHL.U32 R7, R7, 0x4, RZ ;  /* 0x0000000407077824 */ /* 0x000fe200078e00ff */
[----:B------:R-:W-:Y:S02]  /*2730*/  SHF.R.U32.HI R35, RZ, 0x1e, R8 ;  /* 0x0000001eff237819 */ /* 0x000fe40000011608 */
[----:B------:R-:W-:-:S02]  /*2740*/  SHF.R.S32.HI R20, RZ, 0x1f, R10 ;  /* 0x0000001fff147819 */ /* 0x000fc4000001140a */
[----:B------:R-:W-:Y:S02]  /*2750*/  LEA.HI R28, R10, R35, RZ, 0x1 ;  /* 0x000000230a1c7211 */ /* 0x000fe400078f08ff */
[C---:B------:R-:W-:Y:S02]  /*2760*/  LOP3.LUT R6, R20.reuse, R7, RZ, 0x3c, !PT ;  /* 0x0000000714067212 */ /* 0x040fe400078e3cff */
[----:B------:R-:W-:Y:S01]  /*2770*/  LOP3.LUT R7, R20, R10, RZ, 0x3c, !PT ;  /* 0x0000000a14077212 */ /* 0x000fe200078e3cff */
[----:B------:R-:W-:Y:S01]  /*2780*/  IMAD.MOV R8, RZ, RZ, -R28 ;  /* 0x000000ffff087224 */ /* 0x000fe200078e0a1c */
[----:B------:R-:W-:-:S03]  /*2790*/  LOP3.LUT R31, R10, R31, RZ, 0x3c, !PT ;  /* 0x0000001f0a1f7212 */ /* 0x000fc600078e3cff */
[----:B------:R-:W-:Y:S01]  /*27a0*/  @!P0 IMAD.MOV.U32 R28, RZ, RZ, R8 ;  /* 0x000000ffff1c8224 */ /* 0x000fe200078e0008 */
[----:B------:R-:W1:Y:S01]  /*27b0*/  I2F.F64.S64 R6, R6 ;  /* 0x0000000600067312 */ /* 0x000e620000301c00 */
[----:B------:R-:W-:Y:S01]  /*27c0*/  ISETP.GE.AND P1, PT, R31, RZ, PT ;  /* 0x000000ff1f00720c */ /* 0x000fe20003f26270 */
[----:B-1----:R-:W-:-:S10]  /*27d0*/  DMUL R32, R6, UR4 ;  /* 0x0000000406207c28 */ /* 0x002fd40008000000 */
[----:B------:R-:W1:Y:S02]  /*27e0*/  F2F.F32.F64 R32, R32 ;  /* 0x0000002000207310 */ /* 0x000e640000301000 */
[----:B01----:R-:W-:-:S07]  /*27f0*/  FSEL R6, -R32, R32, !P1 ;  /* 0x0000002020067208 */ /* 0x003fce0004800100 */
.L_x_36:
[----:B------:R-:W-:Y:S05]  /*2800*/  BSYNC.RECONVERGENT B0 ;  /* 0x0000000000007941 */ /* 0x000fea0003800200 */
.L_x_35:
        /* <DEDUP_REMOVED lines=11> */
[C---:B------:R-:W-:Y:S02]  /*28c0*/  FFMA R8, R7.reuse, R8, R10 ;  /* 0x0000000807087223 */ /* 0x040fe4000000000a */
[C---:B------:R-:W-:Y:S02]  /*28d0*/  FFMA R31, R7.reuse, R6, RZ ;  /* 0x00000006071f7223 */ /* 0x040fe400000000ff */
[----:B------:R-:W-:-:S04]  /*28e0*/  FFMA R8, R7, R8, R33 ;  /* 0x0000000807087223 */ /* 0x000fc80000000021 */
[----:B------:R-:W-:Y:S01]  /*28f0*/  FFMA R31, R31, R8, R6 ;  /* 0x000000081f1f7223 */ /* 0x000fe20000000006 */
[----:B------:R-:W-:-:S03]  /*2900*/  FMUL R6, R27, 2920 ;  /* 0x453680001b067820 */ /* 0x000fc60000400000 */
        /* <DEDUP_REMOVED lines=16> */
[----:B------:R-:W-:Y:S01]  /*2a10*/  SHF.L.U32 R7, R31, 0x8, RZ ;  /* 0x000000081f077819 */ /* 0x000fe200000006ff */
[----:B------:R-:W-:Y:S01]  /*2a20*/  IMAD.MOV.U32 R28, RZ, RZ, RZ ;  /* 0x000000ffff1c7224 */ /* 0x000fe200078e00ff */
[----:B------:R-:W0:Y:S01]  /*2a30*/  LDCU.64 UR8, c[0x4][URZ] ;  /* 0x01000000ff0877ac */ /* 0x000e220008000a00 */
[----:B------:R-:W-:Y:S01]  /*2a40*/  IMAD.MOV.U32 R6, RZ, RZ, R1 ;  /* 0x000000ffff067224 */ /* 0x000fe200078e0001 */
[----:B------:R-:W-:Y:S01]  /*2a50*/  LOP3.LUT R35, R7, 0x80000000, RZ, 0xfc, !PT ;  /* 0x8000000007237812 */ /* 0x000fe200078efcff */
[----:B------:R-:W-:Y:S01]  /*2a60*/  UMOV UR5, URZ ;  /* 0x000000ff00057c82 */ /* 0x000fe20008000000 */
[----:B------:R-:W-:-:S05]  /*2a70*/  UMOV UR4, URZ ;  /* 0x000000ff00047c82 */ /* 0x000fca0008000000 */
.L_x_40:
        /* <DEDUP_REMOVED lines=33> */
[----:B------:R-:W-:Y:S02]  /*2c90*/  LOP3.LUT R8, R10, R31, RZ, 0x3c, !PT ;  /* 0x0000001f0a087212 */ /* 0x000fe400078e3cff */
[C---:B------:R-:W-:Y:S02]  /*2ca0*/  LOP3.LUT R6, R20.reuse, R7, RZ, 0x3c, !PT ;  /* 0x0000000714067212 */ /* 0x040fe400078e3cff */
[----:B------:R-:W-:Y:S02]  /*2cb0*/  LOP3.LUT R7, R20, R10, RZ, 0x3c, !PT ;  /* 0x0000000a14077212 */ /* 0x000fe400078e3cff */
[----:B------:R-:W-:Y:S02]  /*2cc0*/  LEA.HI R10, R10, R33, RZ, 0x1 ;  /* 0x000000210a0a7211 */ /* 0x000fe400078f08ff */
[----:B------:R-:W-:Y:S02]  /*2cd0*/  ISETP.GE.AND P2, PT, R8, RZ, PT ;  /* 0x000000ff0800720c */ /* 0x000fe40003f46270 */
[----:B------:R-:W1:Y:S01]  /*2ce0*/  I2F.F64.S64 R6, R6 ;  /* 0x0000000600067312 */ /* 0x000e620000301c00 */
[----:B------:R-:W-:-:S04]  /*2cf0*/  IMAD.MOV R8, RZ, RZ, -R10 ;  /* 0x000000ffff087224 */ /* 0x000fc800078e0a0a */
[----:B------:R-:W-:Y:S01]  /*2d00*/  @!P1 IMAD.MOV.U32 R10, RZ, RZ, R8 ;  /* 0x000000ffff0a9224 */ /* 0x000fe200078e0008 */
[----:B-1----:R-:W-:-:S10]  /*2d10*/  DMUL R26, R6, UR4 ;  /* 0x00000004061a7c28 */ /* 0x002fd40008000000 */
[----:B------:R-:W1:Y:S02]  /*2d20*/  F2F.F32.F64 R26, R26 ;  /* 0x0000001a001a7310 */ /* 0x000e640000301000 */
[----:B01----:R-:W-:-:S07]  /*2d30*/  FSEL R7, -R26, R26, !P2 ;  /* 0x0000001a1a077208 */ /* 0x003fce0005000100 */
.L_x_39:
[----:B------:R-:W-:Y:S05]  /*2d40*/  BSYNC.RECONVERGENT B0 ;  /* 0x0000000000007941 */ /* 0x000fea0003800200 */
.L_x_38:
[----:B------:R-:W-:Y:S01]  /*2d50*/  FMUL R6, R7, R7 ;  /* 0x0000000707067220 */ /* 0x000fe20000400000 */
[----:B------:R-:W-:Y:S01]  /*2d60*/  LOP3.LUT R8, R10, 0x1, RZ, 0xc0, !PT ;  /* 0x000000010a087812 */ /* 0x000fe200078ec0ff */
[----:B------:R-:W-:Y:S02]  /*2d70*/  BSSY.RECONVERGENT B0, `(.L_x_41) ;  /* 0x0000046000007945 */ /* 0x000fe40003800200 */
[----:B------:R-:W-:Y:S01]  /*2d80*/  FFMA R21, R6, R21, -0.0013887860113754868507 ;  /* 0xbab607ed06157423 */ /* 0x000fe20000000015 */
[----:B------:R-:W-:Y:S01]  /*2d90*/  ISETP.NE.U32.AND P1, PT, R8, 0x1, PT ;  /* 0x000000010800780c */ /* 0x000fe20003f25070 */
[----:B------:R-:W-:-:S03]  /*2da0*/  VIADD R8, R10, 0x1 ;  /* 0x000000010a087836 */ /* 0x000fc60000000000 */
[----:B------:R-:W-:Y:S02]  /*2db0*/  FSEL R29, R29, 0.041666727513074874878, !P1 ;  /* 0x3d2aaabb1d1d7808 */ /* 0x000fe40004800000 */
[----:B------:R-:W-:Y:S02]  /*2dc0*/  FSEL R21, R21, -0.00019574658654164522886, P1 ;  /* 0xb94d415315157808 */ /* 0x000fe40000800000 */
[----:B------:R-:W-:Y:S02]  /*2dd0*/  LOP3.LUT P2, RZ, R8, 0x2, RZ, 0xc0, !PT ;  /* 0x0000000208ff7812 */ /* 0x000fe4000784c0ff */
[----:B------:R-:W-:Y:S01]  /*2de0*/  FSEL R36, R7, 1, !P1 ;  /* 0x3f80000007247808 */ /* 0x000fe20004800000 */
[----:B------:R-:W-:Y:S01]  /*2df0*/  FFMA R21, R6, R21, R29 ;  /* 0x0000001506157223 */ /* 0x000fe2000000001d */
[----:B------:R-:W-:-:S03]  /*2e00*/  FSEL R30, -R30, -0.4999999701976776123, !P1 ;  /* 0xbeffffff1e1e7808 */ /* 0x000fc60004800100 */
[C---:B------:R-:W-:Y:S02]  /*2e10*/  FFMA R7, R6.reuse, R36, RZ ;  /* 0x0000002406077223 */ /* 0x040fe400000000ff */
[----:B------:R-:W-:-:S04]  /*2e20*/  FFMA R21, R6, R21, R30 ;  /* 0x0000001506157223 */ /* 0x000fc8000000001e */
[----:B------:R-:W-:-:S04]  /*2e30*/  FFMA R36, R7, R21, R36 ;  /* 0x0000001507247223 */ /* 0x000fc80000000024 */
[----:B------:R-:W-:Y:S01]  /*2e40*/  @P2 FADD R36, RZ, -R36 ;  /* 0x80000024ff242221 */ /* 0x000fe20000000000 */
        /* <DEDUP_REMOVED lines=12> */
.L_x_43:
        /* <DEDUP_REMOVED lines=28> */
[----:B---3--:R-:W-:-:S04]  /*30d0*/  @P0 SHF.L.W.U32.HI R7, R8, R20, R7 ;  /* 0x0000001408070219 */ /* 0x008fc80000010e07 */
        /* <DEDUP_REMOVED lines=15> */
.L_x_42:
[----:B------:R-:W-:Y:S05]  /*31d0*/  BSYNC.RECONVERGENT B0 ;  /* 0x0000000000007941 */ /* 0x000fea0003800200 */
.L_x_41:
[----:B------:R-:W0:Y:S01]  /*31e0*/  MUFU.RCP64H R7, R3 ;  /* 0x0000000300077308 */ /* 0x000e220000001800 */
[----:B------:R-:W-:Y:S01]  /*31f0*/  IMAD.MOV.U32 R6, RZ, RZ, 0x1 ;  /* 0x00000001ff067424 */ /* 0x000fe200078e00ff */
[----:B------:R-:W-:Y:S06]  /*3200*/  BSSY.RECONVERGENT B1, `(.L_x_44) ;  /* 0x0000014000017945 */ /* 0x000fec0003800200 */
[----:B------:R-:W1:Y:S01]  /*3210*/  I2F.F64 R32, R5 ;  /* 0x0000000500207312 */ /* 0x000e620000201c00 */
[----:B0-----:R-:W-:Y:S01]  /*3220*/  DFMA R20, R6, -R2, 1 ;  /* 0x3ff000000614742b */ /* 0x001fe20000000802 */
[----:B-1----:R-:W-:-:S07]  /*3230*/  FSETP.GEU.AND P1, PT, |R33|, 6.5827683646048100446e-37, PT ;  /* 0x036000002100780b */ /* 0x002fce0003f2e200 */
[----:B------:R-:W-:-:S08]  /*3240*/  DFMA R20, R20, R20, R20 ;  /* 0x000000141414722b */ /* 0x000fd00000000014 */
[----:B------:R-:W-:-:S08]  /*3250*/  DFMA R20, R6, R20, R6 ;  /* 0x000000140614722b */ /* 0x000fd00000000006 */
        /* <DEDUP_REMOVED lines=9> */
[----:B------:R-:W-:Y:S02]  /*32f0*/  MOV R31, R3 ;  /* 0x00000003001f7202 */ /* 0x000fe40000000f00 */
[----:B------:R-:W-:-:S07]  /*3300*/  MOV R6, 0x3320 ;  /* 0x0000332000067802 */ /* 0x000fce0000000f00 */
[----:B------:R-:W-:Y:S05]  /*3310*/  CALL.REL.NOINC `($__internal_0_$__cuda_sm20_div_rn_f64_full) ;  /* 0x0000021000907944 */ /* 0x000fea0003c00000 */
[----:B------:R-:W-:Y:S02]  /*3320*/  IMAD.MOV.U32 R6, RZ, RZ, R40 ;  /* 0x000000ffff067224 */ /* 0x000fe400078e0028 */
[----:B------:R-:W-:-:S07]  /*3330*/  IMAD.MOV.U32 R7, RZ, RZ, R41 ;  /* 0x000000ffff077224 */ /* 0x000fce00078e0029 */
.L_x_45:
[----:B------:R-:W-:Y:S05]  /*3340*/  BSYNC.RECONVERGENT B1 ;  /* 0x0000000000017941 */ /* 0x000fea0003800200 */
.L_x_44:
[----:B------:R-:W0:Y:S01]  /*3350*/  MUFU.RCP64H R21, R3 ;  /* 0x0000000300157308 */ /* 0x000e220000001800 */
[----:B------:R-:W-:Y:S01]  /*3360*/  IMAD.MOV.U32 R20, RZ, RZ, 0x1 ;  /* 0x00000001ff147424 */ /* 0x000fe200078e00ff */
[----:B------:R-:W-:Y:S01]  /*3370*/  FSETP.GEU.AND P1, PT, |R25|, 6.5827683646048100446e-37, PT ;  /* 0x036000001900780b */ /* 0x000fe20003f2e200 */
[----:B------:R-:W-:Y:S05]  /*3380*/  BSSY.RECONVERGENT B1, `(.L_x_46) ;  /* 0x0000016000017945 */ /* 0x000fea0003800200 */
[----:B------:R-:W1:Y:S01]  /*3390*/  F2I.F64.TRUNC R6, R6 ;  /* 0x0000000600067311 */ /* 0x000e62000030d100 */
[----:B0-----:R-:W-:-:S08]  /*33a0*/  DFMA R26, R20, -R2, 1 ;  /* 0x3ff00000141a742b */ /* 0x001fd00000000802 */
[----:B------:R-:W-:-:S08]  /*33b0*/  DFMA R26, R26, R26, R26 ;  /* 0x0000001a1a1a722b */ /* 0x000fd0000000001a */
[----:B------:R-:W-:-:S08]  /*33c0*/  DFMA R26, R20, R26, R20 ;  /* 0x0000001a141a722b */ /* 0x000fd00000000014 */
[----:B------:R-:W-:-:S08]  /*33d0*/  DFMA R20, R26, -R2, 1 ;  /* 0x3ff000001a14742b */ /* 0x000fd00000000802 */
[----:B------:R-:W-:-:S08]  /*33e0*/  DFMA R26, R26, R20, R26 ;  /* 0x000000141a1a722b */ /* 0x000fd0000000001a */
[----:B------:R-:W-:-:S08]  /*33f0*/  DMUL R40, R26, R24 ;  /* 0x000000181a287228 */ /* 0x000fd00000000000 */
[----:B------:R-:W-:-:S08]  /*3400*/  DFMA R20, R40, -R2, R24 ;  /* 0x800000022814722b */ /* 0x000fd00000000018 */
[----:B------:R-:W-:Y:S01]  /*3410*/  DFMA R40, R26, R20, R40 ;  /* 0x000000141a28722b */ /* 0x000fe20000000028 */
[----:B------:R-:W-:Y:S02]  /*3420*/  IMAD.SHL.U32 R26, R18, 0x2, RZ ;  /* 0x00000002121a7824 */ /* 0x000fe400078e00ff */
[----:B-1----:R-:W-:-:S04]  /*3430*/  VIADD R18, R6, 0xffffffff ;  /* 0xffffffff06127836 */ /* 0x002fc80000000000 */
[----:B------:R-:W0:Y:S03]  /*3440*/  I2F.F64 R26, R26 ;  /* 0x0000001a001a7312 */ /* 0x000e260000201c00 */
[----:B------:R-:W-:-:S05]  /*3450*/  FFMA R8, RZ, R3, R41 ;  /* 0x00000003ff087223 */ /* 0x000fca0000000029 */
[----:B------:R-:W-:-:S13]  /*3460*/  FSETP.GT.AND P0, PT, |R8|, 1.469367938527859385e-39, PT ;  /* 0x001000000800780b */ /* 0x000fda0003f04200 */
[----:B0-----:R-:W-:Y:S05]  /*3470*/  @P0 BRA P1, `(.L_x_47) ;  /* 0x0000000000180947 */ /* 0x001fea0000800000 */
[----:B------:R-:W-:Y:S01]  /*3480*/  IMAD.MOV.U32 R32, RZ, RZ, R24 ;  /* 0x000000ffff207224 */ /* 0x000fe200078e0018 */
[----:B------:R-:W-:Y:S01]  /*3490*/  MOV R6, 0x34e0 ;  /* 0x000034e000067802 */ /* 0x000fe20000000f00 */
[----:B------:R-:W-:Y:S02]  /*34a0*/  IMAD.MOV.U32 R33, RZ, RZ, R25 ;  /* 0x000000ffff217224 */ /* 0x000fe400078e0019 */
[----:B------:R-:W-:Y:S02]  /*34b0*/  IMAD.MOV.U32 R30, RZ, RZ, R2 ;  /* 0x000000ffff1e7224 */ /* 0x000fe400078e0002 */
[----:B------:R-:W-:-:S07]  /*34c0*/  IMAD.MOV.U32 R31, RZ, RZ, R3 ;  /* 0x000000ffff1f7224 */ /* 0x000fce00078e0003 */
[----:B------:R-:W-:Y:S05]  /*34d0*/  CALL.REL.NOINC `($__internal_0_$__cuda_sm20_div_rn_f64_full) ;  /* 0x0000021000207944 */ /* 0x000fea0003c00000 */
.L_x_47:
[----:B------:R-:W-:Y:S05]  /*34e0*/  BSYNC.RECONVERGENT B1 ;  /* 0x0000000000017941 */ /* 0x000fea0003800200 */
.L_x_46:
[----:B------:R-:W0:Y:S01]  /*34f0*/  MUFU.RCP64H R7, R3 ;  /* 0x0000000300077308 */ /* 0x000e220000001800 */
[----:B------:R-:W-:Y:S01]  /*3500*/  IMAD.MOV.U32 R6, RZ, RZ, 0x1 ;  /* 0x00000001ff067424 */ /* 0x000fe200078e00ff */
[----:B------:R-:W-:Y:S01]  /*3510*/  FSETP.GEU.AND P1, PT, |R27|, 6.5827683646048100446e-37, PT ;  /* 0x036000001b00780b */ /* 0x000fe20003f2e200 */
[----:B------:R-:W-:Y:S05]  /*3520*/  BSSY.RECONVERGENT B1, `(.L_x_48) ;  /* 0x0000014000017945 */ /* 0x000fea0003800200 */
[----:B------:R-:W1:Y:S01]  /*3530*/  F2I.F64.TRUNC R31, R40 ;  /* 0x00000028001f7311 */ /* 0x000e62000030d100 */
[----:B0-----:R-:W-:Y:S01]  /*3540*/  DFMA R20, R6, -R2, 1 ;  /* 0x3ff000000614742b */ /* 0x001fe20000000802 */
[----:B-1----:R-:W-:-:S07]  /*3550*/  ISETP.NE.AND P4, PT, R31, R18, PT ;  /* 0x000000121f00720c */ /* 0x002fce0003f85270 */
        /* <DEDUP_REMOVED lines=12> */
[----:B------:R-:W-:Y:S02]  /*3620*/  IMAD.MOV.U32 R33, RZ, RZ, R27 ;  /* 0x000000ffff217224 */ /* 0x000fe400078e001b */
[----:B------:R-:W-:Y:S02]  /*3630*/  IMAD.MOV.U32 R30, RZ, RZ, R2 ;  /* 0x000000ffff1e7224 */ /* 0x000fe400078e0002 */
[----:B------:R-:W-:-:S07]  /*3640*/  IMAD.MOV.U32 R31, RZ, RZ, R3 ;  /* 0x000000ffff1f7224 */ /* 0x000fce00078e0003 */
[----:B------:R-:W-:Y:S05]  /*3650*/  CALL.REL.NOINC `($__internal_0_$__cuda_sm20_div_rn_f64_full) ;  /* 0x0000020c00c07944 */ /* 0x000fea0003c00000 */
.L_x_49:
[----:B------:R-:W-:Y:S05]  /*3660*/  BSYNC.RECONVERGENT B1 ;  /* 0x0000000000017941 */ /* 0x000fea0003800200 */
.L_x_48:
[----:B------:R-:W-:Y:S01]  /*3670*/  VIADD R30, R9, 0x1 ;  /* 0x00000001091e7836 */ /* 0x000fe20000000000 */
[----:B------:R-:W-:Y:S01]  /*3680*/  FSEL R28, R40, RZ, !P4 ;  /* 0x000000ff281c7208 */ /* 0x000fe20006000000 */
[----:B------:R-:W-:Y:S01]  /*3690*/  IMAD.MOV.U32 R18, RZ, RZ, 0x37cbac00 ;  /* 0x37cbac00ff127424 */ /* 0x000fe200078e00ff */
[----:B------:R-:W-:Y:S01]  /*36a0*/  FSEL R29, R41, RZ, !P4 ;  /* 0x000000ff291d7208 */ /* 0x000fe20006000000 */
[----:B------:R-:W0:Y:S01]  /*36b0*/  I2F.F64 R6, R30 ;  /* 0x0000001e00067312 */ /* 0x000e220000201c00 */
[C---:B------:R-:W-:Y:S01]  /*36c0*/  LOP3.LUT R20, R38.reuse, 0x1, RZ, 0xc0, !PT ;  /* 0x0000000126147812 */ /* 0x040fe200078ec0ff */
[C---:B------:R-:W-:Y:S01]  /*36d0*/  FMUL R10, R37.reuse, R37 ;  /* 0x00000025250a7220 */ /* 0x040fe20000400000 */
[----:B------:R-:W-:Y:S01]  /*36e0*/  LOP3.LUT P1, RZ, R38, 0x2, RZ, 0xc0, !PT ;  /* 0x0000000226ff7812 */ /* 0x000fe2000782c0ff */
[----:B------:R-:W-:Y:S01]  /*36f0*/  DADD R40, -R40, R46 ;  /* 0x0000000028287229 */ /* 0x000fe2000000012e */
[----:B------:R-:W-:Y:S01]  /*3700*/  ISETP.NE.U32.AND P0, PT, R20, 0x1, PT ;  /* 0x000000011400780c */ /* 0x000fe20003f05070 */
[----:B------:R-:W-:Y:S01]  /*3710*/  FFMA R31, R10, R18, -0.0013887860113754868507 ;  /* 0xbab607ed0a1f7423 */ /* 0x000fe20000000012 */
[----:B------:R-:W-:Y:S01]  /*3720*/  IMAD.MOV.U32 R20, RZ, RZ, 0x3d2aaabb ;  /* 0x3d2aaabbff147424 */ /* 0x000fe200078e00ff */
[----:B------:R-:W-:Y:S01]  /*3730*/  F2F.F32.F64 R8, R44 ;  /* 0x0000002c00087310 */ /* 0x000fe20000301000 */
[----:B------:R-:W-:Y:S01]  /*3740*/  FSEL R37, R37, 1, P0 ;  /* 0x3f80000025257808 */ /* 0x000fe20000000000 */
[----:B------:R-:W-:Y:S01]  /*3750*/  BSSY.RECONVERGENT B0, `(.L_x_50) ;  /* 0x0000060000007945 */ /* 0x000fe20003800200 */
[----:B------:R-:W-:Y:S01]  /*3760*/  FSEL R31, R31, -0.00019574658654164522886, !P0 ;  /* 0xb94d41531f1f7808 */ /* 0x000fe20004000000 */
[----:B0-----:R-:W-:-:S04]  /*3770*/  DADD R28, R6, -R28 ;  /* 0x00000000061c7229 */ /* 0x001fc8000000081c */
[----:B------:R0:W1:Y:S08]  /*3780*/  I2F.F64 R6, R19 ;  /* 0x0000001300067312 */ /* 0x0000700000201c00 */
[----:B------:R2:W3:Y:S01]  /*3790*/  F2I.F64.TRUNC R21, R28 ;  /* 0x0000001c00157311 */ /* 0x0004e2000030d100 */
[----:B0-----:R-:W-:Y:S01]  /*37a0*/  IMAD.MOV.U32 R19, RZ, RZ, 0x3effffff ;  /* 0x3effffffff137424 */ /* 0x001fe200078e00ff */
[----:B-1----:R-:W-:Y:S01]  /*37b0*/  DADD R6, -R6, R44 ;  /* 0x0000000006067229 */ /* 0x002fe2000000012c */
[----:B--2---:R-:W-:-:S03]  /*37c0*/  FSEL R29, R20, 0.0083327032625675201416, !P0 ;  /* 0x3c0885e4141d7808 */ /* 0x004fc60004000000 */
[----:B------:R-:W-:Y:S02]  /*37d0*/  FSEL R28, -R19, -0.16666662693023681641, !P0 ;  /* 0xbe2aaaa8131c7808 */ /* 0x000fe40004000100 */
[----:B---3--:R-:W-:Y:S01]  /*37e0*/  I2FP.F32.S32 R21, R21 ;  /* 0x0000001500157245 */ /* 0x008fe20000201400 */
[----:B------:R-:W-:-:S04]  /*37f0*/  FFMA R29, R10, R31, R29 ;  /* 0x0000001f0a1d7223 */ /* 0x000fc8000000001d */
[----:B------:R-:W-:Y:S01]  /*3800*/  FMUL R30, R21, 171324 ;  /* 0x48274f00151e7820 */ /* 0x000fe20000400000 */
[C---:B------:R-:W-:Y:S01]  /*3810*/  FFMA R29, R10.reuse, R29, R28 ;  /* 0x0000001d0a1d7223 */ /* 0x040fe2000000001c */
[----:B------:R-:W-:Y:S02]  /*3820*/  FFMA R28, R10, R37, RZ ;  /* 0x000000250a1c7223 */ /* 0x000fe400000000ff */
[----:B------:R-:W-:Y:S02]  /*3830*/  FFMA R35, R11, 21942, R30 ;  /* 0x46ab6c000b237823 */ /* 0x000fe4000000001e */
[----:B------:R0:W1:Y:S01]  /*3840*/  F2F.F32.F64 R11, R6 ;  /* 0x00000006000b7310 */ /* 0x0000620000301000 */
[----:B------:R-:W-:Y:S01]  /*3850*/  FFMA R29, R28, R29, R37 ;  /* 0x0000001d1c1d7223 */ /* 0x000fe20000000025 */
[----:B------:R-:W-:Y:S01]  /*3860*/  FADD R35, R35, 8912 ;  /* 0x460b400023237421 */ /* 0x000fe20000000000 */
[----:B------:R-:W-:Y:S02]  /*3870*/  IMAD.MOV.U32 R28, RZ, RZ, 0x40c00000 ;  /* 0x40c00000ff1c7424 */ /* 0x000fe400078e00ff */
[----:B------:R-:W-:Y:S01]  /*3880*/  @P1 FADD R29, RZ, -R29 ;  /* 0x8000001dff1d1221 */ /* 0x000fe20000000000 */
[C---:B------:R-:W-:Y:S01]  /*3890*/  FMUL R33, R35.reuse, 0.63661974668502807617 ;  /* 0x3f22f98323217820 */ /* 0x040fe20000400000 */
[----:B------:R-:W-:-:S02]  /*38a0*/  FSETP.GE.AND P0, PT, |R35|, 105615, PT ;  /* 0x47ce47802300780b */ /* 0x000fc40003f06200 */
[----:B------:R-:W-:Y:S01]  /*38b0*/  FMUL R31, R14, R29 ;  /* 0x0000001d0e1f7220 */ /* 0x000fe20000400000 */
[----:B------:R2:W3:Y:S01]  /*38c0*/  F2I.NTZ R10, R33 ;  /* 0x00000021000a7305 */ /* 0x0004e20000203100 */
[----:B0-----:R-:W-:Y:S01]  /*38d0*/  FSEL R6, R40, R46, !P4 ;  /* 0x0000002e28067208 */ /* 0x001fe20006000000 */
[----:B------:R-:W-:Y:S01]  /*38e0*/  FADD R29, R8, -R13 ;  /* 0x8000000d081d7221 */ /* 0x000fe20000000000 */
[----:B------:R-:W-:Y:S01]  /*38f0*/  FSEL R7, R41, R47, !P4 ;  /* 0x0000002f29077208 */ /* 0x000fe20006000000 */
[C---:B-1----:R-:W-:Y:S01]  /*3900*/  FFMA R14, R11.reuse, R28, -15 ;  /* 0xc17000000b0e7423 */ /* 0x042fe2000000001c */
[----:B------:R-:W-:-:S03]  /*3910*/  FMUL R32, R11, R11 ;  /* 0x0000000b0b207220 */ /* 0x000fc60000400000 */
[C---:B--2---:R-:W-:Y:S01]  /*3920*/  FFMA R33, R11.reuse, R14, 10 ;  /* 0x412000000b217423 */ /* 0x044fe2000000000e */
[----:B------:R-:W-:Y:S01]  /*3930*/  FMUL R32, R11, R32 ;  /* 0x000000200b207220 */ /* 0x000fe20000400000 */
[----:B------:R0:W1:Y:S01]  /*3940*/  F2F.F32.F64 R14, R6 ;  /* 0x00000006000e7310 */ /* 0x0000620000301000 */
[----:B------:R-:W-:Y:S02]  /*3950*/  FFMA R11, R36, R29, R31 ;  /* 0x0000001d240b7223 */ /* 0x000fe4000000001f */
[----:B------:R-:W-:Y:S01]  /*3960*/  FMUL R31, R32, R33 ;  /* 0x00000021201f7220 */ /* 0x000fe20000400000 */
[----:B---3--:R-:W-:Y:S01]  /*3970*/  I2FP.F32.S32 R8, R10 ;  /* 0x0000000a00087245 */ /* 0x008fe20000201400 */
[----:B------:R-:W-:-:S04]  /*3980*/  FADD R11, -R16, R11 ;  /* 0x0000000b100b7221 */ /* 0x000fc80000000100 */
[----:B------:R-:W-:Y:S01]  /*3990*/  FFMA R37, R8, -1.5707962512969970703, R35 ;  /* 0xbfc90fda08257823 */ /* 0x000fe20000000023 */
[----:B------:R-:W-:-:S03]  /*39a0*/  FFMA R16, R31, R11, R16 ;  /* 0x0000000b1f107223 */ /* 0x000fc60000000010 */
[----:B------:R-:W-:-:S04]  /*39b0*/  FFMA R37, R8, -7.5497894158615963534e-08, R37 ;  /* 0xb3a2216808257823 */ /* 0x000fc80000000025 */
[----:B------:R-:W-:Y:S01]  /*39c0*/  FFMA R37, R8, -5.3903029534742383927e-15, R37 ;  /* 0xa7c234c508257823 */ /* 0x000fe20000000025 */
[----:B01----:R-:W-:Y:S06]  /*39d0*/  @!P0 BRA `(.L_x_51) ;  /* 0x0000000000dc8947 */ /* 0x003fec0003800000 */
        /* <DEDUP_REMOVED lines=11> */
.L_x_52:
[----:B0-----:R-:W-:Y:S01]  /*3a90*/  MOV R10, UR8 ;  /* 0x00000008000a7c02 */ /* 0x001fe20008000f00 */
        /* <DEDUP_REMOVED lines=43> */
.L_x_51:
[----:B------:R-:W-:Y:S05]  /*3d50*/  BSYNC.RECONVERGENT B0 ;  /* 0x0000000000007941 */ /* 0x000fea0003800200 */
.L_x_50:
[----:B------:R-:W-:Y:S02]  /*3d60*/  IMAD.MOV.U32 R32, RZ, RZ, 0x4854ba00 ;  /* 0x4854ba00ff207424 */ /* 0x000fe400078e00ff */
[----:B------:R-:W-:Y:S01]  /*3d70*/  FMUL R33, R12, R21 ;  /* 0x000000150c217220 */ /* 0x000fe20000400000 */
[----:B------:R-:W-:Y:S01]  /*3d80*/  FMUL R7, R37, R37 ;  /* 0x0000002525077220 */ /* 0x000fe20000400000 */
[C---:B------:R-:W-:Y:S01]  /*3d90*/  LOP3.LUT R11, R10.reuse, 0x1, RZ, 0xc0, !PT ;  /* 0x000000010a0b7812 */ /* 0x040fe200078ec0ff */
[----:B------:R-:W-:Y:S01]  /*3da0*/  BSSY.RECONVERGENT B0, `(.L_x_53) ;  /* 0x000004d000007945 */ /* 0x000fe20003800200 */
[----:B------:R-:W-:Y:S01]  /*3db0*/  FFMA R33, R33, R32, 9758 ;  /* 0x4618780021217423 */ /* 0x000fe20000000020 */
[----:B------:R-:W-:Y:S01]  /*3dc0*/  FFMA R6, R7, R18, -0.0013887860113754868507 ;  /* 0xbab607ed07067423 */ /* 0x000fe20000000012 */
[----:B------:R-:W-:Y:S02]  /*3dd0*/  ISETP.NE.U32.AND P0, PT, R11, 0x1, PT ;  /* 0x000000010b00780c */ /* 0x000fe40003f05070 */
[----:B------:R-:W-:Y:S01]  /*3de0*/  FMUL R8, R33, 0.63661974668502807617 ;  /* 0x3f22f98321087820 */ /* 0x000fe20000400000 */
[----:B------:R-:W-:-:S02]  /*3df0*/  LOP3.LUT P1, RZ, R10, 0x2, RZ, 0xc0, !PT ;  /* 0x000000020aff7812 */ /* 0x000fc4000782c0ff */
[----:B------:R-:W-:Y:S02]  /*3e00*/  FSEL R6, R6, -0.00019574658654164522886, !P0 ;  /* 0xb94d415306067808 */ /* 0x000fe40004000000 */
[----:B------:R-:W-:Y:S01]  /*3e10*/  FSEL R12, R20, 0.0083327032625675201416, !P0 ;  /* 0x3c0885e4140c7808 */ /* 0x000fe20004000000 */
[----:B------:R-:W0:Y:S01]  /*3e20*/  F2I.NTZ R8, R8 ;  /* 0x0000000800087305 */ /* 0x000e220000203100 */
[----:B------:R-:W-:-:S03]  /*3e30*/  FSEL R10, -R19, -0.16666662693023681641, !P0 ;  /* 0xbe2aaaa8130a7808 */ /* 0x000fc60004000100 */
[----:B------:R-:W-:Y:S01]  /*3e40*/  FFMA R12, R7, R6, R12 ;  /* 0x00000006070c7223 */ /* 0x000fe2000000000c */
[----:B------:R-:W-:Y:S02]  /*3e50*/  FSEL R6, R37, 1, P0 ;  /* 0x3f80000025067808 */ /* 0x000fe40000000000 */
[----:B------:R-:W-:Y:S01]  /*3e60*/  FSETP.GE.AND P0, PT, |R33|, 105615, PT ;  /* 0x47ce47802100780b */ /* 0x000fe20003f06200 */
[C---:B------:R-:W-:Y:S02]  /*3e70*/  FFMA R10, R7.reuse, R12, R10 ;  /* 0x0000000c070a7223 */ /* 0x040fe4000000000a */
[----:B------:R-:W-:-:S04]  /*3e80*/  FFMA R7, R7, R6, RZ ;  /* 0x0000000607077223 */ /* 0x000fc800000000ff */
[----:B------:R-:W-:Y:S01]  /*3e90*/  FFMA R36, R7, R10, R6 ;  /* 0x0000000a07247223 */ /* 0x000fe20000000006 */
[----:B0-----:R-:W-:-:S03]  /*3ea0*/  I2FP.F32.S32 R34, R8 ;  /* 0x0000000800227245 */ /* 0x001fc60000201400 */
[----:B------:R-:W-:Y:S02]  /*3eb0*/  @P1 FADD R36, RZ, -R36 ;  /* 0x80000024ff241221 */ /* 0x000fe40000000000 */
        /* <DEDUP_REMOVED lines=15> */
.L_x_55:
        /* <DEDUP_REMOVED lines=44> */
.L_x_54:
[----:B------:R-:W-:Y:S05]  /*4270*/  BSYNC.RECONVERGENT B0 ;  /* 0x0000000000007941 */ /* 0x000fea0003800200 */
.L_x_53:
[----:B------:R-:W-:Y:S01]  /*4280*/  FMUL R7, R6, R6 ;  /* 0x0000000606077220 */ /* 0x000fe20000400000 */
[C---:B------:R-:W-:Y:S01]  /*4290*/  LOP3.LUT R11, R8.reuse, 0x1, RZ, 0xc0, !PT ;  /* 0x00000001080b7812 */ /* 0x040fe200078ec0ff */
[----:B------:R-:W-:Y:S01]  /*42a0*/  IMAD.MOV.U32 R12, RZ, RZ, 0x3c0885e4 ;  /* 0x3c0885e4ff0c7424 */ /* 0x000fe200078e00ff */
[----:B------:R-:W-:Y:S01]  /*42b0*/  BSSY.RECONVERGENT B0, `(.L_x_56) ;  /* 0x0000052000007945 */ /* 0x000fe20003800200 */
[----:B------:R-:W-:Y:S01]  /*42c0*/  FFMA R10, R7, R18, -0.0013887860113754868507 ;  /* 0xbab607ed070a7423 */ /* 0x000fe20000000012 */
[----:B------:R-:W-:Y:S01]  /*42d0*/  ISETP.NE.U32.AND P0, PT, R11, 0x1, PT ;  /* 0x000000010b00780c */ /* 0x000fe20003f05070 */
[----:B------:R-:W-:Y:S02]  /*42e0*/  VIADD R8, R8, 0x1 ;  /* 0x0000000108087836 */ /* 0x000fe40000000000 */
[----:B------:R-:W-:Y:S01]  /*42f0*/  IMAD.MOV.U32 R33, RZ, RZ, 0x3e2aaaa8 ;  /* 0x3e2aaaa8ff217424 */ /* 0x000fe200078e00ff */
[----:B------:R-:W-:Y:S02]  /*4300*/  FSEL R10, R10, -0.00019574658654164522886, P0 ;  /* 0xb94d41530a0a7808 */ /* 0x000fe40000000000 */
[----:B------:R-:W-:-:S02]  /*4310*/  FSEL R34, R12, 0.041666727513074874878, !P0 ;  /* 0x3d2aaabb0c227808 */ /* 0x000fc40004000000 */
[----:B------:R-:W-:Y:S02]  /*4320*/  LOP3.LUT P1, RZ, R8, 0x2, RZ, 0xc0, !PT ;  /* 0x0000000208ff7812 */ /* 0x000fe4000782c0ff */
[----:B------:R-:W-:Y:S01]  /*4330*/  FSEL R6, R6, 1, !P0 ;  /* 0x3f80000006067808 */ /* 0x000fe20004000000 */
[----:B------:R-:W-:Y:S01]  /*4340*/  FFMA R10, R7, R10, R34 ;  /* 0x0000000a070a7223 */ /* 0x000fe20000000022 */
[----:B------:R-:W-:-:S03]  /*4350*/  FSEL R35, -R33, -0.4999999701976776123, !P0 ;  /* 0xbeffffff21237808 */ /* 0x000fc60004000100 */
[C---:B------:R-:W-:Y:S02]  /*4360*/  FFMA R11, R7.reuse, R6, RZ ;  /* 0x00000006070b7223 */ /* 0x040fe400000000ff */
[----:B------:R-:W-:Y:S01]  /*4370*/  FFMA R10, R7, R10, R35 ;  /* 0x0000000a070a7223 */ /* 0x000fe20000000023 */
[----:B------:R-:W-:-:S03]  /*4380*/  FMUL R7, R36, 2920 ;  /* 0x4536800024077820 */ /* 0x000fc60000400000 */
        /* <DEDUP_REMOVED lines=15> */
[----:B------:R-:W-:Y:S01]  /*4480*/  @!P0 MOV R35, RZ ;  /* 0x000000ff00238202 */ /* 0x000fe20000000f00 */
        /* <DEDUP_REMOVED lines=8> */
.L_x_58:
        /* <DEDUP_REMOVED lines=33> */
[C---:B0-----:R-:W-:Y:S02]  /*4720*/  LOP3.LUT R38, R35.reuse, R34, RZ, 0x3c, !PT ;  /* 0x0000002223267212 */ /* 0x041fe400078e3cff */
[C---:B------:R-:W-:Y:S02]  /*4730*/  LOP3.LUT R6, R10.reuse, R7, RZ, 0x3c, !PT ;  /* 0x000000070a067212 */ /* 0x040fe400078e3cff */
[----:B------:R-:W-:Y:S02]  /*4740*/  LOP3.LUT R7, R10, R35, RZ, 0x3c, !PT ;  /* 0x000000230a077212 */ /* 0x000fe400078e3cff */
[----:B------:R-:W-:Y:S02]  /*4750*/  LEA.HI R35, R35, R8, RZ, 0x1 ;  /* 0x0000000823237211 */ /* 0x000fe400078f08ff */
[----:B------:R-:W-:Y:S02]  /*4760*/  ISETP.GE.AND P1, PT, R38, RZ, PT ;  /* 0x000000ff2600720c */ /* 0x000fe40003f26270 */
[----:B------:R-:W0:Y:S01]  /*4770*/  I2F.F64.S64 R6, R6 ;  /* 0x0000000600067312 */ /* 0x000e220000301c00 */
[----:B------:R-:W-:-:S04]  /*4780*/  IMAD.MOV R8, RZ, RZ, -R35 ;  /* 0x000000ffff087224 */ /* 0x000fc800078e0a23 */
[----:B------:R-:W-:Y:S01]  /*4790*/  @!P0 IMAD.MOV.U32 R35, RZ, RZ, R8 ;  /* 0x000000ffff238224 */ /* 0x000fe200078e0008 */
[----:B0-----:R-:W-:-:S10]  /*47a0*/  DMUL R10, R6, UR4 ;  /* 0x00000004060a7c28 */ /* 0x001fd40008000000 */
[----:B------:R-:W0:Y:S02]  /*47b0*/  F2F.F32.F64 R10, R10 ;  /* 0x0000000a000a7310 */ /* 0x000e240000301000 */
[----:B0-----:R-:W-:-:S07]  /*47c0*/  FSEL R7, -R10, R10, !P1 ;  /* 0x0000000a0a077208 */ /* 0x001fce0004800100 */
.L_x_57:
[----:B------:R-:W-:Y:S05]  /*47d0*/  BSYNC.RECONVERGENT B0 ;  /* 0x0000000000007941 */ /* 0x000fea0003800200 */
.L_x_56:
        /* <DEDUP_REMOVED lines=29> */
.L_x_61:
        /* <DEDUP_REMOVED lines=29> */
[C-C-:B------:R-:W-:Y:S01]  /*4b80*/  SHF.L.W.U32.HI R35, R7.reuse, 0x2, R8.reuse ;  /* 0x0000000207237819 */ /* 0x140fe20000010e08 */
[----:B------:R-:W-:Y:S01]  /*4b90*/  IMAD.SHL.U32 R7, R7, 0x4, RZ ;  /* 0x0000000407077824 */ /* 0x000fe200078e00ff */
[----:B------:R-:W-:Y:S02]  /*4ba0*/  SHF.R.U32.HI R8, RZ, 0x1e, R8 ;  /* 0x0000001eff087819 */ /* 0x000fe40000011608 */
[----:B------:R-:W-:Y:S02]  /*4bb0*/  SHF.R.S32.HI R10, RZ, 0x1f, R35 ;  /* 0x0000001fff0a7819 */ /* 0x000fe40000011423 */
[C---:B0-----:R-:W-:Y:S02]  /*4bc0*/  LEA.HI R36, R35.reuse, R8, RZ, 0x1 ;  /* 0x0000000823247211 */ /* 0x041fe400078f08ff */
        /* <DEDUP_REMOVED lines=10> */
.L_x_60:
[----:B------:R-:W-:Y:S05]  /*4c70*/  BSYNC.RECONVERGENT B0 ;  /* 0x0000000000007941 */ /* 0x000fea0003800200 */
.L_x_59:
[----:B------:R-:W-:Y:S01]  /*4c80*/  FFMA R13, R13, 21942, R30 ;  /* 0x46ab6c000d0d7823 */ /* 0x000fe2000000001e */
[----:B------:R-:W-:Y:S01]  /*4c90*/  FMUL R7, R37, R37 ;  /* 0x0000002525077220 */ /* 0x000fe20000400000 */
[----:B------:R-:W-:Y:S01]  /*4ca0*/  LOP3.LUT R8, R36, 0x1, RZ, 0xc0, !PT ;  /* 0x0000000124087812 */ /* 0x000fe200078ec0ff */
[----:B------:R-:W-:Y:S01]  /*4cb0*/  FADD R14, R14, -R21 ;  /* 0x800000150e0e7221 */ /* 0x000fe20000000000 */
[----:B------:R-:W-:Y:S01]  /*4cc0*/  FADD R13, R13, 8912 ;  /* 0x460b40000d0d7421 */ /* 0x000fe20000000000 */
[----:B------:R-:W-:Y:S01]  /*4cd0*/  FFMA R6, R7, R18, -0.0013887860113754868507 ;  /* 0xbab607ed07067423 */ /* 0x000fe20000000012 */
[----:B------:R-:W-:Y:S01]  /*4ce0*/  ISETP.NE.U32.AND P0, PT, R8, 0x1, PT ;  /* 0x000000010800780c */ /* 0x000fe20003f05070 */
[----:B------:R-:W-:Y:S01]  /*4cf0*/  BSSY.RECONVERGENT B0, `(.L_x_62) ;  /* 0x000004c000007945 */ /* 0x000fe20003800200 */
[----:B------:R-:W-:Y:S01]  /*4d00*/  FMUL R10, R13, 0.63661974668502807617 ;  /* 0x3f22f9830d0a7820 */ /* 0x000fe20000400000 */
[----:B------:R-:W-:Y:S02]  /*4d10*/  LOP3.LUT P1, RZ, R36, 0x2, RZ, 0xc0, !PT ;  /* 0x0000000224ff7812 */ /* 0x000fe4000782c0ff */
[----:B------:R-:W-:-:S02]  /*4d20*/  FSEL R6, R6, -0.00019574658654164522886, !P0 ;  /* 0xb94d415306067808 */ /* 0x000fc40004000000 */
        /* <DEDUP_REMOVED lines=11> */
[C---:B------:R-:W-:Y:S02]  /*4de0*/  FFMA R11, R34.reuse, -1.5707962512969970703, R13 ;  /* 0xbfc90fda220b7823 */ /* 0x040fe4000000000d */
[----:B------:R-:W-:Y:S02]  /*4df0*/  FMUL R30, R7, R14 ;  /* 0x0000000e071e7220 */ /* 0x000fe40000400000 */
[C---:B------:R-:W-:Y:S02]  /*4e00*/  FFMA R11, R34.reuse, -7.5497894158615963534e-08, R11 ;  /* 0xb3a22168220b7823 */ /* 0x040fe4000000000b */
[----:B------:R-:W-:Y:S02]  /*4e10*/  FFMA R30, R15, R38, R30 ;  /* 0x000000260f1e7223 */ /* 0x000fe4000000001e */
[----:B------:R-:W-:Y:S01]  /*4e20*/  FFMA R6, R34, -5.3903029534742383927e-15, R11 ;  /* 0xa7c234c522067823 */ /* 0x000fe2000000000b */
        /* <DEDUP_REMOVED lines=12> */
.L_x_64:
        /* <DEDUP_REMOVED lines=44> */
.L_x_63:
[----:B------:R-:W-:Y:S05]  /*51b0*/  BSYNC.RECONVERGENT B0 ;  /* 0x0000000000007941 */ /* 0x000fea0003800200 */
.L_x_62:
        /* <DEDUP_REMOVED lines=8> */
[----:B------:R-:W-:Y:S02]  /*5240*/  LOP3.LUT P1, RZ, R10, 0x2, RZ, 0xc0, !PT ;  /* 0x000000020aff7812 */ /* 0x000fe4000782c0ff */
[----:B------:R-:W-:Y:S01]  /*5250*/  FSEL R8, R8, -0.00019574658654164522886, !P0 ;  /* 0xb94d415308087808 */ /* 0x000fe20004000000 */
[----:B------:R-:W0:Y:S01]  /*5260*/  F2I.NTZ R17, R13 ;  /* 0x0000000d00117305 */ /* 0x000e220000203100 */
[----:B------:R-:W-:-:S02]  /*5270*/  FSEL R32, R20, 0.0083327032625675201416, !P0 ;  /* 0x3c0885e414207808 */ /* 0x000fc40004000000 */
[----:B------:R-:W-:Y:S02]  /*5280*/  FSEL R10, -R19, -0.16666662693023681641, !P0 ;  /* 0xbe2aaaa8130a7808 */ /* 0x000fe40004000100 */
[----:B------:R-:W-:Y:S01]  /*5290*/  FSEL R6, R6, 1, P0 ;  /* 0x3f80000006067808 */ /* 0x000fe20000000000 */
[----:B------:R-:W-:Y:S01]  /*52a0*/  FFMA R8, R7, R8, R32 ;  /* 0x0000000807087223 */ /* 0x000fe20000000020 */
        /* <DEDUP_REMOVED lines=21> */
.L_x_67:
        /* <DEDUP_REMOVED lines=44> */
.L_x_66:
[----:B------:R-:W-:Y:S05]  /*56c0*/  BSYNC.RECONVERGENT B0 ;  /* 0x0000000000007941 */ /* 0x000fea0003800200 */
.L_x_65:
[----:B------:R-:W-:Y:S01]  /*56d0*/  FMUL R7, R6, R6 ;  /* 0x0000000606077220 */ /* 0x000fe20000400000 */
[C---:B------:R-:W-:Y:S01]  /*56e0*/  LOP3.LUT R10, R17.reuse, 0x1, RZ, 0xc0, !PT ;  /* 0x00000001110a7812 */ /* 0x040fe200078ec0ff */
[----:B------:R-:W-:Y:S02]  /*56f0*/  VIADD R17, R17, 0x1 ;  /* 0x0000000111117836 */ /* 0x000fe40000000000 */
[----:B------:R-:W-:Y:S01]  /*5700*/  FMUL R13, R13, 2920 ;  /* 0x453680000d0d7820 */ /* 0x000fe20000400000 */
[----:B------:R-:W-:Y:S01]  /*5710*/  FFMA R8, R7, R18, -0.0013887860113754868507 ;  /* 0xbab607ed07087423 */ /* 0x000fe20000000012 */
[----:B------:R-:W-:Y:S01]  /*5720*/  ISETP.NE.U32.AND P0, PT, R10, 0x1, PT ;  /* 0x000000010a00780c */ /* 0x000fe20003f05070 */
[----:B------:R-:W-:Y:S01]  /*5730*/  BSSY.RECONVERGENT B0, `(.L_x_68) ;  /* 0x000004d000007945 */ /* 0x000fe20003800200 */
[----:B------:R-:W-:Y:S02]  /*5740*/  LOP3.LUT P1, RZ, R17, 0x2, RZ, 0xc0, !PT ;  /* 0x0000000211ff7812 */ /* 0x000fe4000782c0ff */
[----:B------:R-:W-:-:S02]  /*5750*/  FSEL R8, R8, -0.00019574658654164522886, P0 ;  /* 0xb94d415308087808 */ /* 0x000fc40000000000 */
[----:B------:R-:W-:Y:S02]  /*5760*/  FSEL R10, R12, 0.041666727513074874878, !P0 ;  /* 0x3d2aaabb0c0a7808 */ /* 0x000fe40004000000 */
[----:B------:R-:W-:Y:S02]  /*5770*/  FSEL R6, R6, 1, !P0 ;  /* 0x3f80000006067808 */ /* 0x000fe40004000000 */
[----:B------:R-:W-:Y:S01]  /*5780*/  FSEL R15, -R33, -0.4999999701976776123, !P0 ;  /* 0xbeffffff210f7808 */ /* 0x000fe20004000100 */
[C---:B------:R-:W-:Y:S02]  /*5790*/  FFMA R8, R7.reuse, R8, R10 ;  /* 0x0000000807087223 */ /* 0x040fe4000000000a */
        /* <DEDUP_REMOVED lines=26> */
.L_x_70:
        /* <DEDUP_REMOVED lines=36> */
[----:B------:R-:W1:Y:S01]  /*5b80*/  I2F.F64.S64 R6, R6 ;  /* 0x0000000600067312 */ /* 0x000e620000301c00 */
[----:B------:R-:W-:Y:S02]  /*5b90*/  LEA.HI R10, R10, R11, RZ, 0x1 ;  /* 0x0000000b0a0a7211 */ /* 0x000fe400078f08ff */
[----:B------:R-:W-:-:S03]  /*5ba0*/  ISETP.GE.AND P1, PT, R8, RZ, PT ;  /* 0x000000ff0800720c */ /* 0x000fc60003f26270 */
[----:B------:R-:W-:-:S04]  /*5bb0*/  IMAD.MOV R8, RZ, RZ, -R10 ;  /* 0x000000ffff087224 */ /* 0x000fc800078e0a0a */
[----:B------:R-:W-:Y:S01]  /*5bc0*/  @!P0 IMAD.MOV.U32 R10, RZ, RZ, R8 ;  /* 0x000000ffff0a8224 */ /* 0x000fe200078e0008 */
[----:B-1----:R-:W-:-:S10]  /*5bd0*/  DMUL R34, R6, UR4 ;  /* 0x0000000406227c28 */ /* 0x002fd40008000000 */
[----:B------:R-:W1:Y:S02]  /*5be0*/  F2F.F32.F64 R34, R34 ;  /* 0x0000002200227310 */ /* 0x000e640000301000 */
[----:B01----:R-:W-:-:S07]  /*5bf0*/  FSEL R7, -R34, R34, !P1 ;  /* 0x0000002222077208 */ /* 0x003fce0004800100 */
.L_x_69:
[----:B------:R-:W-:Y:S05]  /*5c00*/  BSYNC.RECONVERGENT B0 ;  /* 0x0000000000007941 */ /* 0x000fea0003800200 */
.L_x_68:
[C---:B------:R-:W-:Y:S01]  /*5c10*/  LOP3.LUT R6, R10.reuse, 0x1, RZ, 0xc0, !PT ;  /* 0x000000010a067812 */ /* 0x040fe200078ec0ff */
[----:B------:R-:W-:Y:S01]  /*5c20*/  FMUL R11, R7, R7 ;  /* 0x00000007070b7220 */ /* 0x000fe20000400000 */
[----:B------:R-:W-:Y:S01]  /*5c30*/  VIADD R10, R10, 0x1 ;  /* 0x000000010a0a7836 */ /* 0x000fe20000000000 */
[----:B------:R-:W-:Y:S01]  /*5c40*/  BSSY.RECONVERGENT B0, `(.L_x_71) ;  /* 0x0000046000007945 */ /* 0x000fe20003800200 */
[----:B------:R-:W-:Y:S01]  /*5c50*/  ISETP.NE.U32.AND P0, PT, R6, 0x1, PT ;  /* 0x000000010600780c */ /* 0x000fe20003f05070 */
[----:B------:R-:W-:Y:S02]  /*5c60*/  FFMA R6, R11, R18, -0.0013887860113754868507 ;  /* 0xbab607ed0b067423 */ /* 0x000fe40000000012 */
[----:B------:R-:W-:Y:S02]  /*5c70*/  LOP3.LUT P1, RZ, R10, 0x2, RZ, 0xc0, !PT ;  /* 0x000000020aff7812 */ /* 0x000fe4000782c0ff */
[----:B------:R-:W-:Y:S02]  /*5c80*/  FSEL R12, R12, 0.041666727513074874878, !P0 ;  /* 0x3d2aaabb0c0c7808 */ /* 0x000fe40004000000 */
[----:B------:R-:W-:-:S02]  /*5c90*/  FSEL R8, R6, -0.00019574658654164522886, P0 ;  /* 0xb94d415306087808 */ /* 0x000fc40000000000 */
[----:B------:R-:W-:Y:S02]  /*5ca0*/  FSEL R6, R7, 1, !P0 ;  /* 0x3f80000007067808 */ /* 0x000fe40004000000 */
[----:B------:R-:W-:Y:S01]  /*5cb0*/  FSEL R33, -R33, -0.4999999701976776123, !P0 ;  /* 0xbeffffff21217808 */ /* 0x000fe20004000100 */
[----:B------:R-:W-:Y:S01]  /*5cc0*/  FFMA R8, R11, R8, R12 ;  /* 0x000000080b087223 */ /* 0x000fe2000000000c */
        /* <DEDUP_REMOVED lines=17> */
.L_x_73:
        /* <DEDUP_REMOVED lines=44> */
.L_x_72:
[----:B------:R-:W-:Y:S05]  /*60a0*/  BSYNC.RECONVERGENT B0 ;  /* 0x0000000000007941 */ /* 0x000fea0003800200 */
.L_x_71:
[----:B------:R-:W-:Y:S01]  /*60b0*/  DMUL R44, R2, 0.5 ;  /* 0x3fe00000022c7828 */ /* 0x000fe20000000000 */
[----:B------:R-:W-:Y:S01]  /*60c0*/  IMAD.MOV.U32 R6, RZ, RZ, 0x1 ;  /* 0x00000001ff067424 */ /* 0x000fe200078e00ff */
[----:B------:R-:W-:Y:S01]  /*60d0*/  LOP3.LUT R8, R17, 0x1, RZ, 0xc0, !PT ;  /* 0x0000000111087812 */ /* 0x000fe200078ec0ff */
[----:B------:R-:W-:Y:S01]  /*60e0*/  FMUL R21, R15, R15 ;  /* 0x0000000f0f157220 */ /* 0x000fe20000400000 */
[----:B------:R-:W-:Y:S01]  /*60f0*/  LOP3.LUT P1, RZ, R17, 0x2, RZ, 0xc0, !PT ;  /* 0x0000000211ff7812 */ /* 0x000fe2000782c0ff */
[----:B------:R-:W-:Y:S01]  /*6100*/  BSSY.RECONVERGENT B1, `(.L_x_74) ;  /* 0x0000030000017945 */ /* 0x000fe20003800200 */
[----:B------:R-:W0:Y:S01]  /*6110*/  MUFU.RCP64H R7, R45 ;  /* 0x0000002d00077308 */ /* 0x000e220000001800 */
[----:B------:R-:W-:Y:S01]  /*6120*/  ISETP.NE.U32.AND P0, PT, R8, 0x1, PT ;  /* 0x000000010800780c */ /* 0x000fe20003f05070 */
[----:B------:R-:W-:Y:S01]  /*6130*/  FFMA R18, R21, R18, -0.0013887860113754868507 ;  /* 0xbab607ed15127423 */ /* 0x000fe20000000012 */
[----:B------:R-:W-:Y:S02]  /*6140*/  DFMA R32, R44, 5, R22 ;  /* 0x401400002c20782b */ /* 0x000fe40000000016 */
[----:B------:R-:W-:-:S02]  /*6150*/  FSEL R20, R20, 0.0083327032625675201416, !P0 ;  /* 0x3c0885e414147808 */ /* 0x000fc40004000000 */
[----:B------:R-:W-:Y:S01]  /*6160*/  FSEL R18, R18, -0.00019574658654164522886, !P0 ;  /* 0xb94d415312127808 */ /* 0x000fe20004000000 */
[----:B------:R-:W1:Y:S04]  /*6170*/  I2F.F64 R8, R9 ;  /* 0x0000000900087312 */ /* 0x000e680000201c00 */
[----:B------:R-:W-:Y:S01]  /*6180*/  FFMA R18, R21, R18, R20 ;  /* 0x0000001215127223 */ /* 0x000fe20000000014 */
[----:B------:R-:W-:Y:S01]  /*6190*/  FSEL R20, -R19, -0.16666662693023681641, !P0 ;  /* 0xbe2aaaa813147808 */ /* 0x000fe20004000100 */
[----:B0-----:R-:W-:-:S04]  /*61a0*/  DFMA R10, -R44, R6, 1 ;  /* 0x3ff000002c0a742b */ /* 0x001fc80000000106 */
[----:B------:R-:W-:Y:S01]  /*61b0*/  FFMA R18, R21, R18, R20 ;  /* 0x0000001215127223 */ /* 0x000fe20000000014 */
[----:B-1----:R-:W-:-:S03]  /*61c0*/  DADD R46, -R8, R46 ;  /* 0x00000000082e7229 */ /* 0x002fc6000000012e */
[----:B------:R-:W-:-:S08]  /*61d0*/  DFMA R10, R10, R10, R10 ;  /* 0x0000000a0a0a722b */ /* 0x000fd0000000000a */
[----:B------:R-:W-:Y:S01]  /*61e0*/  DFMA R10, R6, R10, R6 ;  /* 0x0000000a060a722b */ /* 0x000fe20000000006 */
[----:B------:R-:W0:Y:S01]  /*61f0*/  F2F.F32.F64 R47, R46 ;  /* 0x0000002e002f7310 */ /* 0x000e220000301000 */
[----:B------:R-:W-:-:S05]  /*6200*/  FSEL R6, R15, 1, P0 ;  /* 0x3f8000000f067808 */ /* 0x000fca0000000000 */
[----:B------:R-:W-:Y:S01]  /*6210*/  FFMA R21, R21, R6, RZ ;  /* 0x0000000615157223 */ /* 0x000fe200000000ff */
[----:B------:R-:W-:-:S03]  /*6220*/  DFMA R12, -R44, R10, 1 ;  /* 0x3ff000002c0c742b */ /* 0x000fc6000000010a */
[----:B------:R-:W-:-:S04]  /*6230*/  FFMA R21, R21, R18, R6 ;  /* 0x0000001215157223 */ /* 0x000fc80000000006 */
[----:B------:R-:W-:Y:S01]  /*6240*/  @P1 FADD R21, RZ, -R21 ;  /* 0x80000015ff151221 */ /* 0x000fe20000000000 */
[----:B------:R-:W-:Y:S01]  /*6250*/  DFMA R12, R10, R12, R10 ;  /* 0x0000000c0a0c722b */ /* 0x000fe2000000000a */
[C---:B0-----:R-:W-:Y:S01]  /*6260*/  FMUL R8, R47.reuse, R47 ;  /* 0x0000002f2f087220 */ /* 0x041fe20000400000 */
[----:B------:R-:W-:Y:S01]  /*6270*/  FFMA R28, R47, R28, -15 ;  /* 0xc17000002f1c7423 */ /* 0x000fe2000000001c */
[----:B------:R-:W-:Y:S01]  /*6280*/  FMUL R14, R14, R21 ;  /* 0x000000150e0e7220 */ /* 0x000fe20000400000 */
[----:B------:R-:W-:Y:S01]  /*6290*/  FSETP.GEU.AND P1, PT, |R33|, 6.5827683646048100446e-37, PT ;  /* 0x036000002100780b */ /* 0x000fe20003f2e200 */
[C---:B------:R-:W-:Y:S01]  /*62a0*/  FMUL R8, R47.reuse, R8 ;  /* 0x000000082f087220 */ /* 0x040fe20000400000 */
[----:B------:R-:W-:Y:S01]  /*62b0*/  FFMA R47, R47, R28, 10 ;  /* 0x412000002f2f7423 */ /* 0x000fe2000000001c */
[----:B------:R-:W-:Y:S01]  /*62c0*/  FFMA R29, R29, R34, R14 ;  /* 0x000000221d1d7223 */ /* 0x000fe2000000000e */
[----:B------:R-:W-:Y:S02]  /*62d0*/  DMUL R50, R32, R12 ;  /* 0x0000000c20327228 */ /* 0x000fe40000000000 */
[----:B------:R-:W-:Y:S01]  /*62e0*/  FMUL R47, R8, R47 ;  /* 0x0000002f082f7220 */ /* 0x000fe20000400000 */
[----:B------:R-:W-:-:S04]  /*62f0*/  FADD R29, -R30, R29 ;  /* 0x0000001d1e1d7221 */ /* 0x000fc80000000100 */
[----:B------:R-:W-:Y:S01]  /*6300*/  FFMA R29, R31, R29, R30 ;  /* 0x0000001d1f1d7223 */ /* 0x000fe2000000001e */
[----:B------:R-:W-:-:S03]  /*6310*/  DFMA R6, -R44, R50, R32 ;  /* 0x000000322c06722b */ /* 0x000fc60000000120 */
[----:B------:R-:W-:-:S04]  /*6320*/  FADD R29, -R16, R29 ;  /* 0x0000001d101d7221 */ /* 0x000fc80000000100 */
[----:B------:R-:W-:Y:S01]  /*6330*/  FFMA R29, R47, R29, R16 ;  /* 0x0000001d2f1d7223 */ /* 0x000fe20000000010 */
[----:B------:R-:W-:-:S03]  /*6340*/  DFMA R50, R12, R6, R50 ;  /* 0x000000060c32722b */ /* 0x000fc60000000032 */
[----:B------:R-:W-:-:S04]  /*6350*/  FMUL R29, R29, 0.5 ;  /* 0x3f0000001d1d7820 */ /* 0x000fc80000400000 */
[----:B------:R0:W1:Y:S03]  /*6360*/  F2F.F64.F32 R46, R29 ;  /* 0x0000001d002e7310 */ /* 0x0000660000201800 */
[----:B------:R-:W-:-:S05]  /*6370*/  FFMA R6, RZ, R45, R51 ;  /* 0x0000002dff067223 */ /* 0x000fca0000000033 */
[----:B------:R-:W-:-:S13]  /*6380*/  FSETP.GT.AND P0, PT, |R6|, 1.469367938527859385e-39, PT ;  /* 0x001000000600780b */ /* 0x000fda0003f04200 */
[----:B01----:R-:W-:Y:S05]  /*6390*/  @P0 BRA P1, `(.L_x_75) ;  /* 0x0000000000180947 */ /* 0x003fea0000800000 */
[----:B------:R-:W-:Y:S01]  /*63a0*/  MOV R30, R44 ;  /* 0x0000002c001e7202 */ /* 0x000fe20000000f00 */
[----:B------:R-:W-:Y:S01]  /*63b0*/  IMAD.MOV.U32 R31, RZ, RZ, R45 ;  /* 0x000000ffff1f7224 */ /* 0x000fe200078e002d */
[----:B------:R-:W-:-:S07]  /*63c0*/  MOV R6, 0x63e0 ;  /* 0x000063e000067802 */ /* 0x000fce0000000f00 */
[----:B------:R-:W-:Y:S05]  /*63d0*/  CALL.REL.NOINC `($__internal_0_$__cuda_sm20_div_rn_f64_full) ;  /* 0x000001e000607944 */ /* 0x000fea0003c00000 */
[----:B------:R-:W-:Y:S02]  /*63e0*/  IMAD.MOV.U32 R50, RZ, RZ, R40 ;  /* 0x000000ffff327224 */ /* 0x000fe400078e0028 */
[----:B------:R-:W-:-:S07]  /*63f0*/  IMAD.MOV.U32 R51, RZ, RZ, R41 ;  /* 0x000000ffff337224 */ /* 0x000fce00078e0029 */
.L_x_75:
[----:B------:R-:W-:Y:S05]  /*6400*/  BSYNC.RECONVERGENT B1 ;  /* 0x0000000000017941 */ /* 0x000fea0003800200 */
.L_x_74:
[----:B------:R-:W0:Y:S01]  /*6410*/  MUFU.RCP64H R7, R45 ;  /* 0x0000002d00077308 */ /* 0x000e220000001800 */
[----:B------:R-:W-:Y:S01]  /*6420*/  IMAD.MOV.U32 R6, RZ, RZ, 0x1 ;  /* 0x00000001ff067424 */ /* 0x000fe200078e00ff */
[C---:B------:R-:W-:Y:S01]  /*6430*/  DFMA R32, R44.reuse, 82, R24 ;  /* 0x405480002c20782b */ /* 0x040fe20000000018 */
[----:B------:R-:W-:Y:S09]  /*6440*/  BSSY.RECONVERGENT B1, `(.L_x_76) ;  /* 0x0000013000017945 */ /* 0x000ff20003800200 */
[----:B------:R-:W-:Y:S01]  /*6450*/  FSETP.GEU.AND P1, PT, |R33|, 6.5827683646048100446e-37, PT ;  /* 0x036000002100780b */ /* 0x000fe20003f2e200 */
[----:B0-----:R-:W-:-:S08]  /*6460*/  DFMA R8, -R44, R6, 1 ;  /* 0x3ff000002c08742b */ /* 0x001fd00000000106 */
[----:B------:R-:W-:-:S08]  /*6470*/  DFMA R8, R8, R8, R8 ;  /* 0x000000080808722b */ /* 0x000fd00000000008 */
[----:B------:R-:W-:-:S08]  /*6480*/  DFMA R8, R6, R8, R6 ;  /* 0x000000080608722b */ /* 0x000fd00000000006 */
[----:B------:R-:W-:-:S08]  /*6490*/  DFMA R6, -R44, R8, 1 ;  /* 0x3ff000002c06742b */ /* 0x000fd00000000108 */
[----:B------:R-:W-:-:S08]  /*64a0*/  DFMA R8, R8, R6, R8 ;  /* 0x000000060808722b */ /* 0x000fd00000000008 */
[----:B------:R-:W-:-:S08]  /*64b0*/  DMUL R48, R8, R32 ;  /* 0x0000002008307228 */ /* 0x000fd00000000000 */
[----:B------:R-:W-:-:S08]  /*64c0*/  DFMA R6, -R44, R48, R32 ;  /* 0x000000302c06722b */ /* 0x000fd00000000120 */
        /* <DEDUP_REMOVED lines=10> */
.L_x_77:
[----:B------:R-:W-:Y:S05]  /*6570*/  BSYNC.RECONVERGENT B1 ;  /* 0x0000000000017941 */ /* 0x000fea0003800200 */
.L_x_76:
        /* <DEDUP_REMOVED lines=27> */
.L_x_80:
        /* <DEDUP_REMOVED lines=44> */
.L_x_79:
[----:B------:R-:W-:Y:S05]  /*69f0*/  BSYNC.RECONVERGENT B0 ;  /* 0x0000000000007941 */ /* 0x000fea0003800200 */
.L_x_78:
[----:B------:R-:W-:Y:S01]  /*6a00*/  FMUL R19, R36, 23157 ;  /* 0x46b4ea0024137820 */ /* 0x000fe20000400000 */
[----:B------:R-:W-:Y:S01]  /*6a10*/  IMAD.MOV.U32 R20, RZ, RZ, 0x4854ba00 ;  /* 0x4854ba00ff147424 */ /* 0x000fe200078e00ff */
[----:B------:R-:W-:Y:S01]  /*6a20*/  LOP3.LUT R14, R6, 0x1, RZ, 0xc0, !PT ;  /* 0x00000001060e7812 */ /* 0x000fe200078ec0ff */
[----:B------:R-:W-:Y:S02]  /*6a30*/  IMAD.MOV.U32 R8, RZ, RZ, 0x37cbac00 ;  /* 0x37cbac00ff087424 */ /* 0x000fe400078e00ff */
[----:B------:R-:W-:Y:S01]  /*6a40*/  FMUL R9, R10, R19 ;  /* 0x000000130a097220 */ /* 0x000fe20000400000 */
[----:B------:R-:W-:Y:S01]  /*6a50*/  IMAD.MOV.U32 R21, RZ, RZ, 0x3d2aaabb ;  /* 0x3d2aaabbff157424 */ /* 0x000fe200078e00ff */
[----:B------:R-:W-:Y:S01]  /*6a60*/  ISETP.NE.U32.AND P0, PT, R14, 0x1, PT ;  /* 0x000000010e00780c */ /* 0x000fe20003f05070 */
[----:B------:R-:W-:Y:S02]  /*6a70*/  IMAD.MOV.U32 R28, RZ, RZ, 0x3effffff ;  /* 0x3effffffff1c7424 */ /* 0x000fe400078e00ff */
[----:B------:R-:W-:Y:S01]  /*6a80*/  FFMA R16, R9, R20, 9758 ;  /* 0x4618780009107423 */ /* 0x000fe20000000014 */
[----:B------:R-:W-:Y:S01]  /*6a90*/  FMUL R9, R7, R7 ;  /* 0x0000000707097220 */ /* 0x000fe20000400000 */
[----:B------:R-:W-:Y:S01]  /*6aa0*/  FSEL R14, R21, 0.0083327032625675201416, !P0 ;  /* 0x3c0885e4150e7808 */ /* 0x000fe20004000000 */
[----:B------:R-:W-:Y:S01]  /*6ab0*/  BSSY.RECONVERGENT B0, `(.L_x_81) ;  /* 0x000004a000007945 */ /* 0x000fe20003800200 */
[----:B------:R-:W-:Y:S01]  /*6ac0*/  FMUL R11, R16, 0.63661974668502807617 ;  /* 0x3f22f983100b7820 */ /* 0x000fe20000400000 */
[----:B------:R-:W-:Y:S01]  /*6ad0*/  FFMA R12, R9, R8, -0.0013887860113754868507 ;  /* 0xbab607ed090c7423 */ /* 0x000fe20000000008 */
[----:B------:R-:W-:-:S02]  /*6ae0*/  LOP3.LUT P1, RZ, R6, 0x2, RZ, 0xc0, !PT ;  /* 0x0000000206ff7812 */ /* 0x000fc4000782c0ff */
[----:B------:R-:W-:Y:S02]  /*6af0*/  FSEL R6, R7, 1, P0 ;  /* 0x3f80000007067808 */ /* 0x000fe40000000000 */
[----:B------:R-:W0:Y:S01]  /*6b00*/  F2I.NTZ R11, R11 ;  /* 0x0000000b000b7305 */ /* 0x000e220000203100 */
[----:B------:R-:W-:-:S05]  /*6b10*/  FSEL R12, R12, -0.00019574658654164522886, !P0 ;  /* 0xb94d41530c0c7808 */ /* 0x000fca0004000000 */
        /* <DEDUP_REMOVED lines=23> */
.L_x_83:
        /* <DEDUP_REMOVED lines=31> */
[----:B0-----:R-:W-:Y:S02]  /*6e80*/  SHF.R.U32.HI R12, RZ, 0x1e, R9 ;  /* 0x0000001eff0c7819 */ /* 0x001fe40000011609 */
[----:B------:R-:W-:-:S02]  /*6e90*/  SHF.R.S32.HI R7, RZ, 0x1f, R11 ;  /* 0x0000001fff077819 */ /* 0x000fc4000001140b */
[----:B------:R-:W-:Y:S02]  /*6ea0*/  LOP3.LUT R16, R11, R16, RZ, 0x3c, !PT ;  /* 0x000000100b107212 */ /* 0x000fe400078e3cff */
        /* <DEDUP_REMOVED lines=10> */
.L_x_82:
[----:B------:R-:W-:Y:S05]  /*6f50*/  BSYNC.RECONVERGENT B0 ;  /* 0x0000000000007941 */ /* 0x000fea0003800200 */
.L_x_81:
        /* <DEDUP_REMOVED lines=41> */
.L_x_86:
        /* <DEDUP_REMOVED lines=29> */
[C---:B------:R-:W-:Y:S02]  /*73c0*/  SHF.L.W.U32.HI R14, R7.reuse, 0x2, R12 ;  /* 0x00000002070e7819 */ /* 0x040fe40000010e0c */
[----:B------:R-:W-:Y:S02]  /*73d0*/  SHF.L.U32 R7, R7, 0x2, RZ ;  /* 0x0000000207077819 */ /* 0x000fe400000006ff */
        /* <DEDUP_REMOVED lines=13> */
.L_x_85:
[----:B------:R-:W-:Y:S05]  /*74b0*/  BSYNC.RECONVERGENT B0 ;  /* 0x0000000000007941 */ /* 0x000fea0003800200 */
.L_x_84:
        /* <DEDUP_REMOVED lines=28> */
.L_x_89:
        /* <DEDUP_REMOVED lines=29> */
[--C-:B0-----:R-:W-:Y:S02]  /*7850*/  SHF.R.U32.HI R17, RZ, 0x1e, R12.reuse ;  /* 0x0000001eff117819 */ /* 0x101fe4000001160c */
        /* <DEDUP_REMOVED lines=14> */
.L_x_88:
[----:B------:R-:W-:Y:S05]  /*7940*/  BSYNC.RECONVERGENT B0 ;  /* 0x0000000000007941 */ /* 0x000fea0003800200 */
.L_x_87:
        /* <DEDUP_REMOVED lines=14> */
[----:B------:R-:W-:Y:S01]  /*7a30*/  FSEL R14, -R28, -0.16666662693023681641, !P0 ;  /* 0xbe2aaaa81c0e7808 */ /* 0x000fe20004000100 */
[----:B0-----:R-:W-:Y:S02]  /*7a40*/  FADD R17, -R10, R17 ;  /* 0x000000110a117221 */ /* 0x001fe40000000100 */
[----:B------:R-:W-:Y:S01]  /*7a50*/  FMUL R34, R32, 0.63661974668502807617 ;  /* 0x3f22f98320227820 */ /* 0x000fe20000400000 */
[----:B------:R-:W-:Y:S01]  /*7a60*/  FFMA R12, R7, R6, R12 ;  /* 0x00000006070c7223 */ /* 0x000fe2000000000c */
[----:B------:R-:W-:-:S02]  /*7a70*/  FSEL R6, R31, 1, P0 ;  /* 0x3f8000001f067808 */ /* 0x000fc40000000000 */
[----:B------:R-:W-:Y:S01]  /*7a80*/  FSETP.GE.AND P0, PT, |R32|, 105615, PT ;  /* 0x47ce47802000780b */ /* 0x000fe20003f06200 */
[C---:B------:R-:W-:Y:S01]  /*7a90*/  FFMA R12, R7.reuse, R12, R14 ;  /* 0x0000000c070c7223 */ /* 0x040fe2000000000e */
[----:B------:R-:W0:Y:S01]  /*7aa0*/  F2I.NTZ R34, R34 ;  /* 0x0000002200227305 */ /* 0x000e220000203100 */
[----:B------:R-:W-:Y:S01]  /*7ab0*/  FFMA R7, R7, R6, RZ ;  /* 0x0000000607077223 */ /* 0x000fe200000000ff */
[----:B-1----:R-:W-:-:S03]  /*7ac0*/  FADD R16, -R36, R13 ;  /* 0x0000000d24107221 */ /* 0x002fc60000000100 */
[----:B------:R-:W-:-:S04]  /*7ad0*/  FFMA R6, R7, R12, R6 ;  /* 0x0000000c07067223 */ /* 0x000fc80000000006 */
[----:B------:R-:W-:-:S04]  /*7ae0*/  @P1 FADD R6, RZ, -R6 ;  /* 0x80000006ff061221 */ /* 0x000fc80000000000 */
[----:B------:R-:W-:Y:S01]  /*7af0*/  FMUL R6, R6, R17 ;  /* 0x0000001106067220 */ /* 0x000fe20000400000 */
[----:B0-----:R-:W-:-:S03]  /*7b00*/  I2FP.F32.S32 R7, R34 ;  /* 0x0000002200077245 */ /* 0x001fc60000201400 */
        /* <DEDUP_REMOVED lines=16> */
.L_x_92:
        /* <DEDUP_REMOVED lines=16> */
[----:B------:R-:W-:Y:S02]  /*7d10*/  LOP3.LUT P0, RZ, R12, 0x1f, RZ, 0xc0, !PT ;  /* 0x0000001f0cff7812 */ /* 0x000fe4000780c0ff */
[----:B------:R-:W-:-:S04]  /*7d20*/  IADD3 R6, PT, PT, R6, -0x80, RZ ;  /* 0xffffff8006067810 */ /* 0x000fc80007ffe0ff */
        /* <DEDUP_REMOVED lines=15> */
[C---:B------:R-:W-:Y:S02]  /*7e20*/  LEA.HI R34, R29.reuse, R14, RZ, 0x1 ;  /* 0x0000000e1d227211 */ /* 0x040fe400078f08ff */
        /* <DEDUP_REMOVED lines=10> */
.L_x_91:
[----:B------:R-:W-:Y:S05]  /*7ed0*/  BSYNC.RECONVERGENT B0 ;  /* 0x0000000000007941 */ /* 0x000fea0003800200 */
.L_x_90:
[----:B------:R-:W-:Y:S01]  /*7ee0*/  FMUL R14, R18, 23157 ;  /* 0x46b4ea00120e7820 */ /* 0x000fe20000400000 */
[----:B------:R-:W-:Y:S01]  /*7ef0*/  FMUL R7, R6, R6 ;  /* 0x0000000606077220 */ /* 0x000fe20000400000 */
[----:B------:R-:W-:Y:S01]  /*7f00*/  LOP3.LUT P1, RZ, R34, 0x2, RZ, 0xc0, !PT ;  /* 0x0000000222ff7812 */ /* 0x000fe2000782c0ff */
[----:B------:R-:W-:Y:S01]  /*7f10*/  BSSY.RECONVERGENT B0, `(.L_x_93) ;  /* 0x000004e000007945 */ /* 0x000fe20003800200 */
[----:B------:R-:W-:Y:S01]  /*7f20*/  FMUL R29, R10, R14 ;  /* 0x0000000e0a1d7220 */ /* 0x000fe20000400000 */
[----:B------:R-:W-:-:S03]  /*7f30*/  LOP3.LUT R10, R34, 0x1, RZ, 0xc0, !PT ;  /* 0x00000001220a7812 */ /* 0x000fc600078ec0ff */
[----:B------:R-:W-:Y:S01]  /*7f40*/  FFMA R29, R29, R20, 9758 ;  /* 0x461878001d1d7423 */ /* 0x000fe20000000014 */
[----:B------:R-:W-:Y:S01]  /*7f50*/  ISETP.NE.U32.AND P0, PT, R10, 0x1, PT ;  /* 0x000000010a00780c */ /* 0x000fe20003f05070 */
[----:B------:R-:W-:Y:S02]  /*7f60*/  FFMA R10, R7, R8, -0.0013887860113754868507 ;  /* 0xbab607ed070a7423 */ /* 0x000fe40000000008 */
[----:B------:R-:W-:Y:S01]  /*7f70*/  FMUL R12, R29, 0.63661974668502807617 ;  /* 0x3f22f9831d0c7820 */ /* 0x000fe20000400000 */
[----:B------:R-:W-:Y:S02]  /*7f80*/  FSEL R20, R21, 0.0083327032625675201416, !P0 ;  /* 0x3c0885e415147808 */ /* 0x000fe40004000000 */
[----:B------:R-:W-:Y:S02]  /*7f90*/  FSEL R10, R10, -0.00019574658654164522886, !P0 ;  /* 0xb94d41530a0a7808 */ /* 0x000fe40004000000 */
[----:B------:R-:W-:Y:S01]  /*7fa0*/  FSEL R28, -R28, -0.16666662693023681641, !P0 ;  /* 0xbe2aaaa81c1c7808 */ /* 0x000fe20004000100 */
[----:B------:R-:W0:Y:S01]  /*7fb0*/  F2I.NTZ R12, R12 ;  /* 0x0000000c000c7305 */ /* 0x000e220000203100 */
[----:B------:R-:W-:Y:S01]  /*7fc0*/  FSEL R6, R6, 1, P0 ;  /* 0x3f80000006067808 */ /* 0x000fe20000000000 */
[----:B------:R-:W-:Y:S01]  /*7fd0*/  FFMA R10, R7, R10, R20 ;  /* 0x0000000a070a7223 */ /* 0x000fe20000000014 */
[----:B------:R-:W-:-:S03]  /*7fe0*/  FSETP.GE.AND P0, PT, |R29|, 105615, PT ;  /* 0x47ce47801d00780b */ /* 0x000fc60003f06200 */
[C---:B------:R-:W-:Y:S01]  /*7ff0*/  FFMA R10, R7.reuse, R10, R28 ;  /* 0x0000000a070a7223 */ /* 0x040fe2000000001c */
        /* <DEDUP_REMOVED lines=19> */
.L_x_95:
        /* <DEDUP_REMOVED lines=44> */
.L_x_94:
[----:B------:R-:W-:Y:S05]  /*83f0*/  BSYNC.RECONVERGENT B0 ;  /* 0x0000000000007941 */ /* 0x000fea0003800200 */
.L_x_93:
        /* <DEDUP_REMOVED lines=39> */
.L_x_98:
[----:B0-----:R-:W-:Y:S01]  /*8670*/  IMAD.U32 R6, RZ, RZ, UR8 ;  /* 0x00000008ff067e24 */ /* 0x001fe2000f8e00ff */
[----:B------:R-:W-:-:S05]  /*8680*/  MOV R7, UR9 ;  /* 0x0000000900077c02 */ /* 0x000fca0008000f00 */
        /* <DEDUP_REMOVED lines=42> */
.L_x_97:
[----:B------:R-:W-:Y:S05]  /*8930*/  BSYNC.RECONVERGENT B0 ;  /* 0x0000000000007941 */ /* 0x000fea0003800200 */
.L_x_96:
        /* <DEDUP_REMOVED lines=28> */
.L_x_101:
        /* <DEDUP_REMOVED lines=44> */
.L_x_100:
[----:B------:R-:W-:Y:S05]  /*8dc0*/  BSYNC.RECONVERGENT B0 ;  /* 0x0000000000007941 */ /* 0x000fea0003800200 */
.L_x_99:
[----:B------:R-:W0:Y:S01]  /*8dd0*/  MUFU.RCP64H R7, R45 ;  /* 0x0000002d00077308 */ /* 0x000e220000001800 */
[----:B------:R-:W-:Y:S01]  /*8de0*/  IMAD.MOV.U32 R6, RZ, RZ, 0x1 ;  /* 0x00000001ff067424 */ /* 0x000fe200078e00ff */
[----:B------:R-:W-:Y:S06]  /*8df0*/  BSSY.RECONVERGENT B1, `(.L_x_102) ;  /* 0x0000012000017945 */ /* 0x000fec0003800200 */
[----:B------:R-:W1:Y:S01]  /*8e00*/  I2F.F64 R32, R5 ;  /* 0x0000000500207312 */ /* 0x000e620000201c00 */
[----:B0-----:R-:W-:Y:S01]  /*8e10*/  DFMA R8, -R44, R6, 1 ;  /* 0x3ff000002c08742b */ /* 0x001fe20000000106 */
[----:B-1----:R-:W-:-:S07]  /*8e20*/  FSETP.GEU.AND P1, PT, |R33|, 6.5827683646048100446e-37, PT ;  /* 0x036000002100780b */ /* 0x002fce0003f2e200 */
        /* <DEDUP_REMOVED lines=14> */
.L_x_103:
[----:B------:R-:W-:Y:S05]  /*8f10*/  BSYNC.RECONVERGENT B1 ;  /* 0x0000000000017941 */ /* 0x000fea0003800200 */
.L_x_102:
[----:B------:R-:W0:Y:S01]  /*8f20*/  MUFU.RCP64H R7, R45 ;  /* 0x0000002d00077308 */ /* 0x000e220000001800 */
[----:B------:R-:W-:Y:S01]  /*8f30*/  IMAD.MOV.U32 R6, RZ, RZ, 0x1 ;  /* 0x00000001ff067424 */ /* 0x000fe200078e00ff */
[----:B------:R-:W-:Y:S01]  /*8f40*/  FSETP.GEU.AND P1, PT, |R25|, 6.5827683646048100446e-37, PT ;  /* 0x036000001900780b */ /* 0x000fe20003f2e200 */
[----:B------:R-:W-:Y:S04]  /*8f50*/  BSSY.RECONVERGENT B1, `(.L_x_104) ;  /* 0x0000016000017945 */ /* 0x000fe80003800200 */
[----:B0-----:R-:W-:-:S08]  /*8f60*/  DFMA R8, -R44, R6, 1 ;  /* 0x3ff000002c08742b */ /* 0x001fd00000000106 */
[----:B------:R-:W-:-:S08]  /*8f70*/  DFMA R8, R8, R8, R8 ;  /* 0x000000080808722b */ /* 0x000fd00000000008 */
[----:B------:R-:W-:-:S08]  /*8f80*/  DFMA R8, R6, R8, R6 ;  /* 0x000000080608722b */ /* 0x000fd00000000006 */
[----:B------:R-:W-:-:S08]  /*8f90*/  DFMA R28, -R44, R8, 1 ;  /* 0x3ff000002c1c742b */ /* 0x000fd00000000108 */
[----:B------:R-:W-:-:S08]  /*8fa0*/  DFMA R28, R8, R28, R8 ;  /* 0x0000001c081c722b */ /* 0x000fd00000000008 */
[----:B------:R-:W-:-:S08]  /*8fb0*/  DMUL R8, R24, R28 ;  /* 0x0000001c18087228 */ /* 0x000fd00000000000 */
[----:B------:R-:W-:-:S08]  /*8fc0*/  DFMA R6, -R44, R8, R24 ;  /* 0x000000082c06722b */ /* 0x000fd00000000118 */
[----:B------:R-:W-:Y:S01]  /*8fd0*/  DFMA R28, R28, R6, R8 ;  /* 0x000000061c1c722b */ /* 0x000fe20000000008 */
[----:B------:R-:W0:Y:S09]  /*8fe0*/  F2I.F64.TRUNC R9, R40 ;  /* 0x0000002800097311 */ /* 0x000e32000030d100 */
[----:B------:R-:W-:-:S05]  /*8ff0*/  FFMA R6, RZ, R45, R29 ;  /* 0x0000002dff067223 */ /* 0x000fca000000001d */
[----:B------:R-:W-:Y:S01]  /*9000*/  FSETP.GT.AND P0, PT, |R6|, 1.469367938527859385e-39, PT ;  /* 0x001000000600780b */ /* 0x000fe20003f04200 */
[----:B0-----:R-:W-:-:S12]  /*9010*/  VIADD R9, R9, 0xffffffff ;  /* 0xffffffff09097836 */ /* 0x001fd80000000000 */
[----:B------:R-:W-:Y:S05]  /*9020*/  @P0 BRA P1, `(.L_x_105) ;  /* 0x0000000000200947 */ /* 0x000fea0000800000 */
[----:B------:R-:W-:Y:S01]  /*9030*/  MOV R32, R24 ;  /* 0x0000001800207202 */ /* 0x000fe20000000f00 */
[----:B------:R-:W-:Y:S01]  /*9040*/  IMAD.MOV.U32 R33, RZ, RZ, R25 ;  /* 0x000000ffff217224 */ /* 0x000fe200078e0019 */
[----:B------:R-:W-:Y:S01]  /*9050*/  MOV R6, 0x9090 ;  /* 0x0000909000067802 */ /* 0x000fe20000000f00 */
[----:B------:R-:W-:Y:S02]  /*9060*/  IMAD.MOV.U32 R30, RZ, RZ, R44 ;  /* 0x000000ffff1e7224 */ /* 0x000fe400078e002c */
[----:B------:R-:W-:-:S07]  /*9070*/  IMAD.MOV.U32 R31, RZ, RZ, R45 ;  /* 0x000000ffff1f7224 */ /* 0x000fce00078e002d */
[----:B------:R-:W-:Y:S05]  /*9080*/  CALL.REL.NOINC `($__internal_0_$__cuda_sm20_div_rn_f64_full) ;  /* 0x000001b400347944 */ /* 0x000fea0003c00000 */
[----:B------:R-:W-:Y:S02]  /*9090*/  IMAD.MOV.U32 R28, RZ, RZ, R40 ;  /* 0x000000ffff1c7224 */ /* 0x000fe400078e0028 */
[----:B------:R-:W-:-:S07]  /*90a0*/  IMAD.MOV.U32 R29, RZ, RZ, R41 ;  /* 0x000000ffff1d7224 */ /* 0x000fce00078e0029 */
.L_x_105:
[----:B------:R-:W-:Y:S05]  /*90b0*/  BSYNC.RECONVERGENT B1 ;  /* 0x0000000000017941 */ /* 0x000fea0003800200 */
.L_x_104:
[----:B------:R-:W0:Y:S01]  /*90c0*/  MUFU.RCP64H R21, R45 ;  /* 0x0000002d00157308 */ /* 0x000e220000001800 */
[----:B------:R-:W-:Y:S01]  /*90d0*/  IMAD.MOV.U32 R20, RZ, RZ, 0x1 ;  /* 0x00000001ff147424 */ /* 0x000fe200078e00ff */
[----:B------:R-:W-:Y:S01]  /*90e0*/  FSETP.GEU.AND P1, PT, |R27|, 6.5827683646048100446e-37, PT ;  /* 0x036000001b00780b */ /* 0x000fe20003f2e200 */
[----:B------:R-:W-:Y:S05]  /*90f0*/  BSSY.RECONVERGENT B1, `(.L_x_106) ;  /* 0x0000014000017945 */ /* 0x000fea0003800200 */
[----:B------:R-:W1:Y:S01]  /*9100*/  F2I.F64.TRUNC R28, R28 ;  /* 0x0000001c001c7311 */ /* 0x000e62000030d100 */
[----:B0-----:R-:W-:Y:S01]  /*9110*/  DFMA R6, -R44, R20, 1 ;  /* 0x3ff000002c06742b */ /* 0x001fe20000000114 */
[----:B-1----:R-:W-:-:S07]  /*9120*/  ISETP.NE.AND P4, PT, R28, R9, PT ;  /* 0x000000091c00720c */ /* 0x002fce0003f85270 */
        /* <DEDUP_REMOVED lines=16> */
.L_x_107:
[----:B------:R-:W-:Y:S05]  /*9230*/  BSYNC.RECONVERGENT B1 ;  /* 0x0000000000017941 */ /* 0x000fea0003800200 */
.L_x_106:
[----:B------:R-:W-:Y:S01]  /*9240*/  VIADD R29, R38, 0x1 ;  /* 0x00000001261d7836 */ /* 0x000fe20000000000 */
[----:B------:R-:W-:Y:S01]  /*9250*/  FSEL R20, R40, RZ, !P4 ;  /* 0x000000ff28147208 */ /* 0x000fe20006000000 */
[----:B------:R-:W-:Y:S01]  /*9260*/  IMAD.MOV.U32 R8, RZ, RZ, 0x37cbac00 ;  /* 0x37cbac00ff087424 */ /* 0x000fe200078e00ff */
[----:B------:R-:W-:Y:S01]  /*9270*/  FSEL R21, R41, RZ, !P4 ;  /* 0x000000ff29157208 */ /* 0x000fe20006000000 */
[----:B------:R0:W1:Y:S01]  /*9280*/  I2F.F64 R6, R29 ;  /* 0x0000001d00067312 */ /* 0x0000620000201c00 */
[C---:B------:R-:W-:Y:S01]  /*9290*/  LOP3.LUT R10, R12.reuse, 0x1, RZ, 0xc0, !PT ;  /* 0x000000010c0a7812 */ /* 0x040fe200078ec0ff */
[C---:B------:R-:W-:Y:S01]  /*92a0*/  FMUL R28, R13.reuse, R13 ;  /* 0x0000000d0d1c7220 */ /* 0x040fe20000400000 */
[----:B------:R-:W-:Y:S01]  /*92b0*/  LOP3.LUT P1, RZ, R12, 0x2, RZ, 0xc0, !PT ;  /* 0x000000020cff7812 */ /* 0x000fe2000782c0ff */
[----:B------:R-:W-:Y:S01]  /*92c0*/  DADD R40, -R40, R48 ;  /* 0x0000000028287229 */ /* 0x000fe20000000130 */
[----:B------:R-:W-:Y:S01]  /*92d0*/  ISETP.NE.U32.AND P0, PT, R10, 0x1, PT ;  /* 0x000000010a00780c */ /* 0x000fe20003f05070 */
[----:B------:R-:W-:Y:S01]  /*92e0*/  IMAD.MOV.U32 R10, RZ, RZ, 0x3d2aaabb ;  /* 0x3d2aaabbff0a7424 */ /* 0x000fe200078e00ff */
[----:B------:R-:W-:Y:S01]  /*92f0*/  BSSY.RECONVERGENT B0, `(.L_x_108) ;  /* 0x0000063000007945 */ /* 0x000fe20003800200 */
[----:B0-----:R-:W-:Y:S01]  /*9300*/  FFMA R29, R28, R8, -0.0013887860113754868507 ;  /* 0xbab607ed1c1d7423 */ /* 0x001fe20000000008 */
[----:B------:R-:W-:Y:S01]  /*9310*/  FSEL R13, R13, 1, P0 ;  /* 0x3f8000000d0d7808 */ /* 0x000fe20000000000 */
[----:B------:R-:W-:Y:S01]  /*9320*/  F2F.F32.F64 R33, R50 ;  /* 0x0000003200217310 */ /* 0x000fe20000301000 */
[----:B------:R-:W-:-:S02]  /*9330*/  FSEL R35, R10, 0.0083327032625675201416, !P0 ;  /* 0x3c0885e40a237808 */ /* 0x000fc40004000000 */
[----:B------:R-:W-:Y:S01]  /*9340*/  FSEL R29, R29, -0.00019574658654164522886, !P0 ;  /* 0xb94d41531d1d7808 */ /* 0x000fe20004000000 */
[----:B-1----:R-:W-:-:S04]  /*9350*/  DADD R20, R6, -R20 ;  /* 0x0000000006147229 */ /* 0x002fc80000000814 */
[----:B------:R-:W0:Y:S01]  /*9360*/  I2F.F64 R6, R37 ;  /* 0x0000002500067312 */ /* 0x000e220000201c00 */
[----:B------:R-:W-:-:S07]  /*9370*/  FFMA R29, R28, R29, R35 ;  /* 0x0000001d1c1d7223 */ /* 0x000fce0000000023 */
[----:B------:R1:W2:Y:S01]  /*9380*/  F2I.F64.TRUNC R9, R20 ;  /* 0x0000001400097311 */ /* 0x0002a2000030d100 */
[----:B0-----:R-:W-:Y:S01]  /*9390*/  DADD R6, -R6, R50 ;  /* 0x0000000006067229 */ /* 0x001fe20000000132 */
[----:B-1----:R-:W-:Y:S01]  /*93a0*/  IMAD.MOV.U32 R20, RZ, RZ, 0x3effffff ;  /* 0x3effffffff147424 */ /* 0x002fe200078e00ff */
[----:B--2---:R-:W-:-:S04]  /*93b0*/  I2FP.F32.S32 R9, R9 ;  /* 0x0000000900097245 */ /* 0x004fc80000201400 */
[----:B------:R-:W-:-:S04]  /*93c0*/  FSEL R12, -R20, -0.16666662693023681641, !P0 ;  /* 0xbe2aaaa8140c7808 */ /* 0x000fc80004000100 */
[----:B------:R-:W0:Y:S01]  /*93d0*/  F2F.F32.F64 R7, R6 ;  /* 0x0000000600077310 */ /* 0x000e220000301000 */
[----:B------:R-:W-:Y:S01]  /*93e0*/  FMUL R21, R9, 171324 ;  /* 0x48274f0009157820 */ /* 0x000fe20000400000 */
[C---:B------:R-:W-:Y:S01]  /*93f0*/  FFMA R12, R28.reuse, R29, R12 ;  /* 0x0000001d1c0c7223 */ /* 0x040fe2000000000c */
[----:B------:R-:W-:Y:S02]  /*9400*/  FFMA R28, R28, R13, RZ ;  /* 0x0000000d1c1c7223 */ /* 0x000fe400000000ff */
[----:B------:R-:W-:Y:S01]  /*9410*/  FFMA R31, R36, 21942, R21 ;  /* 0x46ab6c00241f7823 */ /* 0x000fe20000000015 */
[----:B------:R-:W-:Y:S01]  /*9420*/  FSEL R29, R41, R49, !P4 ;  /* 0x00000031291d7208 */ /* 0x000fe20006000000 */
[----:B------:R-:W-:Y:S02]  /*9430*/  FFMA R30, R28, R12, R13 ;  /* 0x0000000c1c1e7223 */ /* 0x000fe4000000000d */
[----:B------:R-:W-:Y:S01]  /*9440*/  FADD R31, R31, 8912 ;  /* 0x460b40001f1f7421 */ /* 0x000fe20000000000 */
[----:B------:R-:W-:Y:S01]  /*9450*/  FSEL R28, R40, R48, !P4 ;  /* 0x00000030281c7208 */ /* 0x000fe20006000000 */
[----:B------:R-:W-:-:S02]  /*9460*/  IMAD.MOV.U32 R12, RZ, RZ, 0x40c00000 ;  /* 0x40c00000ff0c7424 */ /* 0x000fc400078e00ff */
[----:B------:R-:W-:Y:S01]  /*9470*/  @P1 FADD R30, RZ, -R30 ;  /* 0x8000001eff1e1221 */ /* 0x000fe20000000000 */
[C---:B------:R-:W-:Y:S01]  /*9480*/  FMUL R37, R31.reuse, 0.63661974668502807617 ;  /* 0x3f22f9831f257820 */ /* 0x040fe20000400000 */
[----:B------:R-:W-:Y:S01]  /*9490*/  FSETP.GE.AND P0, PT, |R31|, 105615, PT ;  /* 0x47ce47801f00780b */ /* 0x000fe20003f06200 */
[----:B0-----:R-:W-:Y:S01]  /*94a0*/  FMUL R32, R7, R7 ;  /* 0x0000000707207220 */ /* 0x001fe20000400000 */
[----:B------:R-:W-:Y:S01]  /*94b0*/  FMUL R6, R17, R30 ;  /* 0x0000001e11067220 */ /* 0x000fe20000400000 */
[----:B------:R-:W-:Y:S01]  /*94c0*/  FFMA R34, R7, R12, -15 ;  /* 0xc170000007227423 */ /* 0x000fe2000000000c */
[----:B------:R-:W-:Y:S01]  /*94d0*/  FADD R30, R33, -R18 ;  /* 0x80000012211e7221 */ /* 0x000fe20000000000 */
[----:B------:R-:W0:Y:S01]  /*94e0*/  F2I.NTZ R37, R37 ;  /* 0x0000002500257305 */ /* 0x000e220000203100 */
[C---:B------:R-:W-:Y:S01]  /*94f0*/  FMUL R32, R7.reuse, R32 ;  /* 0x0000002007207220 */ /* 0x040fe20000400000 */
[----:B------:R-:W-:Y:S01]  /*9500*/  FFMA R7, R7, R34, 10 ;  /* 0x4120000007077423 */ /* 0x000fe20000000022 */
[----:B------:R-:W-:-:S03]  /*9510*/  FFMA R6, R11, R30, R6 ;  /* 0x0000001e0b067223 */ /* 0x000fc60000000006 */
[----:B------:R-:W-:Y:S01]  /*9520*/  FMUL R32, R32, R7 ;  /* 0x0000000720207220 */ /* 0x000fe20000400000 */
[----:B------:R-:W-:Y:S01]  /*9530*/  FADD R6, -R15, R6 ;  /* 0x000000060f067221 */ /* 0x000fe20000000100 */
[----:B------:R1:W2:Y:S03]  /*9540*/  F2F.F32.F64 R28, R28 ;  /* 0x0000001c001c7310 */ /* 0x0002a60000301000 */
[----:B------:R-:W-:Y:S01]  /*9550*/  FFMA R15, R32, R6, R15 ;  /* 0x00000006200f7223 */ /* 0x000fe2000000000f */
[----:B0-----:R-:W-:-:S05]  /*9560*/  I2FP.F32.S32 R36, R37 ;  /* 0x0000002500247245 */ /* 0x001fca0000201400 */
[----:B------:R-:W-:-:S04]  /*9570*/  FFMA R11, R36, -1.5707962512969970703, R31 ;  /* 0xbfc90fda240b7823 */ /* 0x000fc8000000001f */
[----:B------:R-:W-:-:S04]  /*9580*/  FFMA R11, R36, -7.5497894158615963534e-08, R11 ;  /* 0xb3a22168240b7823 */ /* 0x000fc8000000000b */
[----:B------:R-:W-:Y:S01]  /*9590*/  FFMA R6, R36, -5.3903029534742383927e-15, R11 ;  /* 0xa7c234c524067823 */ /* 0x000fe2000000000b */
[----:B-12---:R-:W-:Y:S06]  /*95a0*/  @!P0 BRA `(.L_x_109) ;  /* 0x0000000000dc8947 */ /* 0x006fec0003800000 */
        /* <DEDUP_REMOVED lines=11> */
.L_x_110:
        /* <DEDUP_REMOVED lines=44> */
.L_x_109:
[----:B------:R-:W-:Y:S05]  /*9920*/  BSYNC.RECONVERGENT B0 ;  /* 0x0000000000007941 */ /* 0x000fea0003800200 */
.L_x_108:
[----:B------:R-:W-:Y:S02]  /*9930*/  IMAD.MOV.U32 R11, RZ, RZ, 0x4854ba00 ;  /* 0x4854ba00ff0b7424 */ /* 0x000fe400078e00ff */
[----:B------:R-:W-:Y:S01]  /*9940*/  FMUL R36, R19, R9 ;  /* 0x0000000913247220 */ /* 0x000fe20000400000 */
[----:B------:R-:W-:Y:S01]  /*9950*/  FMUL R7, R6, R6 ;  /* 0x0000000606077220 */ /* 0x000fe20000400000 */
[----:B------:R-:W-:Y:S01]  /*9960*/  LOP3.LUT R19, R37, 0x1, RZ, 0xc0, !PT ;  /* 0x0000000125137812 */ /* 0x000fe200078ec0ff */
        /* <DEDUP_REMOVED lines=33> */
.L_x_113:
        /* <DEDUP_REMOVED lines=44> */
.L_x_112:
[----:B------:R-:W-:Y:S05]  /*9e40*/  BSYNC.RECONVERGENT B0 ;  /* 0x0000000000007941 */ /* 0x000fea0003800200 */
.L_x_111:
        /* <DEDUP_REMOVED lines=41> */
.L_x_116:
        /* <DEDUP_REMOVED lines=44> */
.L_x_115:
[----:B------:R-:W-:Y:S05]  /*a3a0*/  BSYNC.RECONVERGENT B0 ;  /* 0x0000000000007941 */ /* 0x000fea0003800200 */
.L_x_114:
        /* <DEDUP_REMOVED lines=28> */
.L_x_119:
        /* <DEDUP_REMOVED lines=33> */
[----:B------:R-:W-:Y:S02]  /*a780*/  LOP3.LUT R19, R36, R19, RZ, 0x3c, !PT ;  /* 0x0000001324137212 */ /* 0x000fe400078e3cff */
[C---:B------:R-:W-:Y:S02]  /*a790*/  LOP3.LUT R6, R7.reuse, R6, RZ, 0x3c, !PT ;  /* 0x0000000607067212 */ /* 0x040fe400078e3cff */
[----:B------:R-:W-:-:S02]  /*a7a0*/  LOP3.LUT R7, R7, R36, RZ, 0x3c, !PT ;  /* 0x0000002407077212 */ /* 0x000fc400078e3cff */
[----:B------:R-:W-:Y:S02]  /*a7b0*/  LEA.HI R33, R36, R29, RZ, 0x1 ;  /* 0x0000001d24217211 */ /* 0x000fe400078f08ff */
[----:B------:R-:W-:Y:S02]  /*a7c0*/  ISETP.GE.AND P0, PT, R19, RZ, PT ;  /* 0x000000ff1300720c */ /* 0x000fe40003f06270 */
[----:B------:R-:W1:Y:S01]  /*a7d0*/  I2F.F64.S64 R6, R6 ;  /* 0x0000000600067312 */ /* 0x000e620000301c00 */
[----:B------:R-:W-:-:S04]  /*a7e0*/  IMAD.MOV R19, RZ, RZ, -R33 ;  /* 0x000000ffff137224 */ /* 0x000fc800078e0a21 */
[----:B------:R-:W-:Y:S01]  /*a7f0*/  @!P1 IMAD.MOV.U32 R33, RZ, RZ, R19 ;  /* 0x000000ffff219224 */ /* 0x000fe200078e0013 */
[----:B-1----:R-:W-:-:S10]  /*a800*/  DMUL R34, R6, UR4 ;  /* 0x0000000406227c28 */ /* 0x002fd40008000000 */
[----:B------:R-:W0:Y:S02]  /*a810*/  F2F.F32.F64 R34, R34 ;  /* 0x0000002200227310 */ /* 0x000e240000301000 */
[----:B0-----:R-:W-:-:S07]  /*a820*/  FSEL R31, -R34, R34, !P0 ;  /* 0x00000022221f7208 */ /* 0x001fce0004000100 */
.L_x_118:
[----:B------:R-:W-:Y:S05]  /*a830*/  BSYNC.RECONVERGENT B0 ;  /* 0x0000000000007941 */ /* 0x000fea0003800200 */
.L_x_117:
        /* <DEDUP_REMOVED lines=13> */
[----:B------:R-:W-:Y:S02]  /*a910*/  FSEL R18, -R20, -0.16666662693023681641, !P0 ;  /* 0xbe2aaaa814127808 */ /* 0x000fe40004000100 */
        /* <DEDUP_REMOVED lines=8> */
[C---:B------:R-:W-:Y:S02]  /*a9a0*/  FFMA R19, R18.reuse, -1.5707962512969970703, R21 ;  /* 0xbfc90fda12137823 */ /* 0x040fe40000000015 */
[----:B------:R-:W-:Y:S02]  /*a9b0*/  FMUL R7, R7, R28 ;  /* 0x0000001c07077220 */ /* 0x000fe40000400000 */
[----:B------:R-:W-:Y:S02]  /*a9c0*/  FFMA R19, R18, -7.5497894158615963534e-08, R19 ;  /* 0xb3a2216812137823 */ /* 0x000fe40000000013 */
[----:B------:R-:W-:Y:S02]  /*a9d0*/  FFMA R37, R16, R37, R7 ;  /* 0x0000002510257223 */ /* 0x000fe40000000007 */
        /* <DEDUP_REMOVED lines=13> */
.L_x_122:
        /* <DEDUP_REMOVED lines=44> */
.L_x_121:
[----:B------:R-:W-:Y:S05]  /*ad70*/  BSYNC.RECONVERGENT B0 ;  /* 0x0000000000007941 */ /* 0x000fea0003800200 */
.L_x_120:
        /* <DEDUP_REMOVED lines=8> */
[----:B------:R-:W-:Y:S02]  /*ae00*/  LOP3.LUT P1, RZ, R34, 0x2, RZ, 0xc0, !PT ;  /* 0x0000000222ff7812 */ /* 0x000fe4000782c0ff */
[----:B------:R-:W-:-:S02]  /*ae10*/  FSEL R14, R9, -0.00019574658654164522886, !P0 ;  /* 0xb94d4153090e7808 */ /* 0x000fc40004000000 */
        /* <DEDUP_REMOVED lines=26> */
.L_x_125:
        /* <DEDUP_REMOVED lines=44> */
.L_x_124:
[----:B------:R-:W-:Y:S05]  /*b280*/  BSYNC.RECONVERGENT B0 ;  /* 0x0000000000007941 */ /* 0x000fea0003800200 */
.L_x_123:
        /* <DEDUP_REMOVED lines=39> */
.L_x_128:
        /* <DEDUP_REMOVED lines=44> */
.L_x_127:
[----:B------:R-:W-:Y:S05]  /*b7c0*/  BSYNC.RECONVERGENT B0 ;  /* 0x0000000000007941 */ /* 0x000fea0003800200 */
.L_x_126:
[----:B------:R-:W-:Y:S01]  /*b7d0*/  LOP3.LUT R6, R11, 0x1, RZ, 0xc0, !PT ;  /* 0x000000010b067812 */ /* 0x000fe200078ec0ff */
        /* <DEDUP_REMOVED lines=28> */
.L_x_131:
        /* <DEDUP_REMOVED lines=44> */
.L_x_130:
[----:B------:R-:W-:Y:S05]  /*bc60*/  BSYNC.RECONVERGENT B0 ;  /* 0x0000000000007941 */ /* 0x000fea0003800200 */
.L_x_129:
[----:B------:R-:W0:Y:S01]  /*bc70*/  MUFU.RCP64H R19, R3 ;  /* 0x0000000300137308 */ /* 0x000e220000001800 */
[----:B------:R-:W-:Y:S01]  /*bc80*/  MOV R18, 0x1 ;  /* 0x0000000100127802 */ /* 0x000fe20000000f00 */
[----:B------:R-:W-:Y:S01]  /*bc90*/  FMUL R13, R21, R21 ;  /* 0x00000015150d7220 */ /* 0x000fe20000400000 */
[C---:B------:R-:W-:Y:S01]  /*bca0*/  LOP3.LUT R9, R16.reuse, 0x1, RZ, 0xc0, !PT ;  /* 0x0000000110097812 */ /* 0x040fe200078ec0ff */
[----:B------:R-:W-:Y:S01]  /*bcb0*/  BSSY.RECONVERGENT B1, `(.L_x_132) ;  /* 0x000002e000017945 */ /* 0x000fe20003800200 */
[----:B------:R-:W-:Y:S01]  /*bcc0*/  LOP3.LUT P1, RZ, R16, 0x2, RZ, 0xc0, !PT ;  /* 0x0000000210ff7812 */ /* 0x000fe2000782c0ff */
[----:B------:R-:W-:Y:S01]  /*bcd0*/  FFMA R8, R13, R8, -0.0013887860113754868507 ;  /* 0xbab607ed0d087423 */ /* 0x000fe20000000008 */
[----:B------:R-:W-:Y:S01]  /*bce0*/  ISETP.NE.U32.AND P0, PT, R9, 0x1, PT ;  /* 0x000000010900780c */ /* 0x000fe20003f05070 */
[----:B------:R-:W1:Y:S03]  /*bcf0*/  I2F.F64 R38, R38 ;  /* 0x0000002600267312 */ /* 0x000e660000201c00 */
[----:B------:R-:W-:Y:S01]  /*bd00*/  FSEL R10, R10, 0.0083327032625675201416, !P0 ;  /* 0x3c0885e40a0a7808 */ /* 0x000fe20004000000 */
[----:B0-----:R-:W-:-:S02]  /*bd10*/  DFMA R6, R18, -R2, 1 ;  /* 0x3ff000001206742b */ /* 0x001fc40000000802 */
[----:B-1----:R-:W-:-:S06]  /*bd20*/  DADD R38, -R38, R48 ;  /* 0x0000000026267229 */ /* 0x002fcc0000000130 */
[----:B------:R-:W-:-:S08]  /*bd30*/  DFMA R6, R6, R6, R6 ;  /* 0x000000060606722b */ /* 0x000fd00000000006 */
[----:B------:R-:W-:Y:S01]  /*bd40*/  DFMA R18, R18, R6, R18 ;  /* 0x000000061212722b */ /* 0x000fe20000000012 */
[----:B------:R-:W0:Y:S01]  /*bd50*/  F2F.F32.F64 R39, R38 ;  /* 0x0000002600277310 */ /* 0x000e220000301000 */
[----:B------:R-:W-:Y:S02]  /*bd60*/  FSEL R6, R8, -0.00019574658654164522886, !P0 ;  /* 0xb94d415308067808 */ /* 0x000fe40004000000 */
[----:B------:R-:W-:-:S03]  /*bd70*/  FSEL R7, -R20, -0.16666662693023681641, !P0 ;  /* 0xbe2aaaa814077808 */ /* 0x000fc60004000100 */
[----:B------:R-:W-:Y:S01]  /*bd80*/  FFMA R10, R13, R6, R10 ;  /* 0x000000060d0a7223 */ /* 0x000fe2000000000a */
[----:B------:R-:W-:Y:S01]  /*bd90*/  DFMA R8, R18, -R2, 1 ;  /* 0x3ff000001208742b */ /* 0x000fe20000000802 */
[----:B------:R-:W-:Y:S02]  /*bda0*/  FSEL R6, R21, 1, P0 ;  /* 0x3f80000015067808 */ /* 0x000fe40000000000 */
[----:B------:R-:W-:-:S03]  /*bdb0*/  FFMA R7, R13, R10, R7 ;  /* 0x0000000a0d077223 */ /* 0x000fc60000000007 */
[----:B------:R-:W-:Y:S02]  /*bdc0*/  FFMA R13, R13, R6, RZ ;  /* 0x000000060d0d7223 */ /* 0x000fe400000000ff */
[----:B------:R-:W-:Y:S01]  /*bdd0*/  DFMA R8, R18, R8, R18 ;  /* 0x000000081208722b */ /* 0x000fe20000000012 */
[----:B0-----:R-:W-:Y:S01]  /*bde0*/  FMUL R10, R39, R39 ;  /* 0x00000027270a7220 */ /* 0x001fe20000400000 */
[----:B------:R-:W-:Y:S01]  /*bdf0*/  FFMA R7, R13, R7, R6 ;  /* 0x000000070d077223 */ /* 0x000fe20000000006 */
[C---:B------:R-:W-:Y:S02]  /*be00*/  FFMA R12, R39.reuse, R12, -15 ;  /* 0xc1700000270c7423 */ /* 0x040fe4000000000c */
[C---:B------:R-:W-:Y:S01]  /*be10*/  FMUL R10, R39.reuse, R10 ;  /* 0x0000000a270a7220 */ /* 0x040fe20000400000 */
[----:B------:R-:W-:Y:S01]  /*be20*/  @P1 FADD R7, RZ, -R7 ;  /* 0x80000007ff071221 */ /* 0x000fe20000000000 */
[----:B------:R-:W-:Y:S01]  /*be30*/  FFMA R39, R39, R12, 10 ;  /* 0x4120000027277423 */ /* 0x000fe2000000000c */
[----:B------:R-:W-:Y:S01]  /*be40*/  DMUL R40, R8, R44 ;  /* 0x0000002c08287228 */ /* 0x000fe20000000000 */
[----:B------:R-:W-:Y:S01]  /*be50*/  FSETP.GEU.AND P1, PT, |R45|, 6.5827683646048100446e-37, PT ;  /* 0x036000002d00780b */ /* 0x000fe20003f2e200 */
[----:B------:R-:W-:Y:S01]  /*be60*/  FMUL R13, R28, R7 ;  /* 0x000000071c0d7220 */ /* 0x000fe20000400000 */
[----:B------:R-:W-:-:S03]  /*be70*/  FMUL R10, R10, R39 ;  /* 0x000000270a0a7220 */ /* 0x000fc60000400000 */
[----:B------:R-:W-:Y:S02]  /*be80*/  FFMA R30, R30, R11, R13 ;  /* 0x0000000b1e1e7223 */ /* 0x000fe4000000000d */
[----:B------:R-:W-:Y:S02]  /*be90*/  DFMA R6, R40, -R2, R44 ;  /* 0x800000022806722b */ /* 0x000fe4000000002c */
[----:B------:R-:W-:-:S04]  /*bea0*/  FADD R30, -R37, R30 ;  /* 0x0000001e251e7221 */ /* 0x000fc80000000100 */
[----:B------:R-:W-:Y:S02]  /*beb0*/  FFMA R30, R32, R30, R37 ;  /* 0x0000001e201e7223 */ /* 0x000fe40000000025 */
[----:B------:R-:W-:Y:S02]  /*bec0*/  DFMA R40, R8, R6, R40 ;  /* 0x000000060828722b */ /* 0x000fe40000000028 */
[----:B------:R-:W-:-:S04]  /*bed0*/  FADD R30, -R15, R30 ;  /* 0x0000001e0f1e7221 */ /* 0x000fc80000000100 */
[----:B------:R-:W-:-:S04]  /*bee0*/  FFMA R10, R10, R30, R15 ;  /* 0x0000001e0a0a7223 */ /* 0x000fc8000000000f */
[----:B------:R-:W-:Y:S01]  /*bef0*/  FFMA R6, RZ, R3, R41 ;  /* 0x00000003ff067223 */ /* 0x000fe20000000029 */
[----:B------:R0:W1:Y:S04]  /*bf00*/  F2F.F64.F32 R12, R10 ;  /* 0x0000000a000c7310 */ /* 0x0000680000201800 */
[----:B------:R-:W-:-:S13]  /*bf10*/  FSETP.GT.AND P0, PT, |R6|, 1.469367938527859385e-39, PT ;  /* 0x001000000600780b */ /* 0x000fda0003f04200 */
[----:B01----:R-:W-:Y:S05]  /*bf20*/  @P0 BRA P1, `(.L_x_133) ;  /* 0x0000000000180947 */ /* 0x003fea0000800000 */
[----:B------:R-:W-:Y:S01]  /*bf30*/  IMAD.MOV.U32 R32, RZ, RZ, R44 ;  /* 0x000000ffff207224 */ /* 0x000fe200078e002c */
[----:B------:R-:W-:Y:S01]  /*bf40*/  MOV R6, 0xbf90 ;  /* 0x0000bf9000067802 */ /* 0x000fe20000000f00 */
[----:B------:R-:W-:Y:S02]  /*bf50*/  IMAD.MOV.U32 R33, RZ, RZ, R45 ;  /* 0x000000ffff217224 */ /* 0x000fe400078e002d */
[----:B------:R-:W-:Y:S02]  /*bf60*/  IMAD.MOV.U32 R30, RZ, RZ, R2 ;  /* 0x000000ffff1e7224 */ /* 0x000fe400078e0002 */
[----:B------:R-:W-:-:S07]  /*bf70*/  IMAD.MOV.U32 R31, RZ, RZ, R3 ;  /* 0x000000ffff1f7224 */ /* 0x000fce00078e0003 */
[----:B------:R-:W-:Y:S05]  /*bf80*/  CALL.REL.NOINC `($__internal_0_$__cuda_sm20_div_rn_f64_full) ;  /* 0x0000018400747944 */ /* 0x000fea0003c00000 */
.L_x_133:
[----:B------:R-:W-:Y:S05]  /*bf90*/  BSYNC.RECONVERGENT B1 ;  /* 0x0000000000017941 */ /* 0x000fea0003800200 */
.L_x_132:
[----:B------:R-:W-:Y:S01]  /*bfa0*/  DMUL R44, R44, 0.5 ;  /* 0x3fe000002c2c7828 */ /* 0x000fe20000000000 */
[----:B------:R-:W-:Y:S01]  /*bfb0*/  IMAD.MOV.U32 R6, RZ, RZ, 0x1 ;  /* 0x00000001ff067424 */ /* 0x000fe200078e00ff */
[----:B------:R-:W-:Y:S01]  /*bfc0*/  DADD R46, R46, 0.5 ;  /* 0x3fe000002e2e7429 */ /* 0x000fe20000000000 */
[----:B------:R-:W-:Y:S03]  /*bfd0*/  BSSY.RECONVERGENT B1, `(.L_x_134) ;  /* 0x0000016000017945 */ /* 0x000fe60003800200 */
[----:B------:R-:W0:Y:S02]  /*bfe0*/  MUFU.RCP64H R7, R45 ;  /* 0x0000002d00077308 */ /* 0x000e240000001800 */
[----:B------:R-:W-:Y:S02]  /*bff0*/  DFMA R32, R44, 3, R22 ;  /* 0x400800002c20782b */ /* 0x000fe40000000016 */
[----:B------:R-:W-:-:S08]  /*c000*/  DFMA R46, R12, R40, R46 ;  /* 0x000000280c2e722b */ /* 0x000fd0000000002e */
        /* <DEDUP_REMOVED lines=18> */
.L_x_135:
[----:B------:R-:W-:Y:S05]  /*c130*/  BSYNC.RECONVERGENT B1 ;  /* 0x0000000000017941 */ /* 0x000fea0003800200 */
.L_x_134:
        /* <DEDUP_REMOVED lines=22> */
.L_x_137:
[----:B------:R-:W-:Y:S05]  /*c2a0*/  BSYNC.RECONVERGENT B1 ;  /* 0x0000000000017941 */ /* 0x000fea0003800200 */
.L_x_136:
        /* <DEDUP_REMOVED lines=27> */
.L_x_140:
        /* <DEDUP_REMOVED lines=31> */
[----:B------:R-:W-:-:S02]  /*c650*/  SHF.R.S32.HI R9, RZ, 0x1f, R8 ;  /* 0x0000001fff097819 */ /* 0x000fc40000011408 */
[C---:B------:R-:W-:Y:S02]  /*c660*/  LOP3.LUT R11, R8.reuse, R11, RZ, 0x3c, !PT ;  /* 0x0000000b080b7212 */ /* 0x040fe400078e3cff */
[C---:B------:R-:W-:Y:S02]  /*c670*/  LOP3.LUT R14, R9.reuse, R7, RZ, 0x3c, !PT ;  /* 0x00000007090e7212 */ /* 0x040fe400078e3cff */
[----:B------:R-:W-:Y:S02]  /*c680*/  LOP3.LUT R15, R9, R8, RZ, 0x3c, !PT ;  /* 0x00000008090f7212 */ /* 0x000fe400078e3cff */
[----:B------:R-:W-:Y:S02]  /*c690*/  SHF.R.U32.HI R7, RZ, 0x1e, R6 ;  /* 0x0000001eff077819 */ /* 0x000fe40000011606 */
[----:B------:R-:W-:Y:S02]  /*c6a0*/  ISETP.GE.AND P1, PT, R11, RZ, PT ;  /* 0x000000ff0b00720c */ /* 0x000fe40003f26270 */
[----:B------:R-:W1:Y:S01]  /*c6b0*/  I2F.F64.S64 R14, R14 ;  /* 0x0000000e000e7312 */ /* 0x000e620000301c00 */
[----:B------:R-:W-:-:S05]  /*c6c0*/  LEA.HI R6, R8, R7, RZ, 0x1 ;  /* 0x0000000708067211 */ /* 0x000fca00078f08ff */
[----:B------:R-:W-:-:S04]  /*c6d0*/  IMAD.MOV R7, RZ, RZ, -R6 ;  /* 0x000000ffff077224 */ /* 0x000fc800078e0a06 */
[----:B------:R-:W-:Y:S01]  /*c6e0*/  @!P0 IMAD.MOV.U32 R6, RZ, RZ, R7 ;  /* 0x000000ffff068224 */ /* 0x000fe200078e0007 */
[----:B-1----:R-:W-:-:S10]  /*c6f0*/  DMUL R16, R14, UR4 ;  /* 0x000000040e107c28 */ /* 0x002fd40008000000 */
[----:B------:R-:W1:Y:S02]  /*c700*/  F2F.F32.F64 R16, R16 ;  /* 0x0000001000107310 */ /* 0x000e640000301000 */
[----:B01----:R-:W-:-:S07]  /*c710*/  FSEL R7, -R16, R16, !P1 ;  /* 0x0000001010077208 */ /* 0x003fce0004800100 */
.L_x_139:
[----:B------:R-:W-:Y:S05]  /*c720*/  BSYNC.RECONVERGENT B0 ;  /* 0x0000000000007941 */ /* 0x000fea0003800200 */
.L_x_138:
        /* <DEDUP_REMOVED lines=41> */
.L_x_143:
        /* <DEDUP_REMOVED lines=44> */
.L_x_142:
[----:B------:R-:W-:Y:S05]  /*cc80*/  BSYNC.RECONVERGENT B0 ;  /* 0x0000000000007941 */ /* 0x000fea0003800200 */
.L_x_141:
        /* <DEDUP_REMOVED lines=41> */
.L_x_146:
        /* <DEDUP_REMOVED lines=44> */
.L_x_145:
[----:B------:R-:W-:Y:S05]  /*d1e0*/  BSYNC.RECONVERGENT B0 ;  /* 0x0000000000007941 */ /* 0x000fea0003800200 */
.L_x_144:
        /* <DEDUP_REMOVED lines=28> */
.L_x_149:
        /* <DEDUP_REMOVED lines=44> */
.L_x_148:
[----:B------:R-:W-:Y:S05]  /*d670*/  BSYNC.RECONVERGENT B0 ;  /* 0x0000000000007941 */ /* 0x000fea0003800200 */
.L_x_147:
[----:B------:R-:W-:Y:S01]  /*d680*/  IADD3 R18, PT, PT, R37, 0x1, RZ ;  /* 0x0000000125127810 */ /* 0x000fe20007ffe0ff */
[----:B------:R-:W-:Y:S01]  /*d690*/  FMUL R7, R31, R31 ;  /* 0x0000001f1f077220 */ /* 0x000fe20000400000 */
[----:B------:R-:W-:Y:S01]  /*d6a0*/  LOP3.LUT R12, R30, 0x1, RZ, 0xc0, !PT ;  /* 0x000000011e0c7812 */ /* 0x000fe200078ec0ff */
[----:B------:R-:W0:Y:S01]  /*d6b0*/  F2F.F32.F64 R17, R48 ;  /* 0x0000003000117310 */ /* 0x000e220000301000 */
[----:B------:R-:W-:Y:S01]  /*d6c0*/  I2FP.F32.S32 R18, R18 ;  /* 0x0000001200127245 */ /* 0x000fe20000201400 */
[----:B------:R-:W-:Y:S01]  /*d6d0*/  FFMA R6, R7, R8, -0.0013887860113754868507 ;  /* 0xbab607ed07067423 */ /* 0x000fe20000000008 */
[----:B------:R-:W-:Y:S01]  /*d6e0*/  ISETP.NE.U32.AND P0, PT, R12, 0x1, PT ;  /* 0x000000010c00780c */ /* 0x000fe20003f05070 */
[----:B------:R-:W-:Y:S01]  /*d6f0*/  BSSY.RECONVERGENT B0, `(.L_x_150) ;  /* 0x0000051000007945 */ /* 0x000fe20003800200 */
[----:B------:R-:W-:Y:S01]  /*d700*/  LOP3.LUT P1, RZ, R30, 0x2, RZ, 0xc0, !PT ;  /* 0x000000021eff7812 */ /* 0x000fe2000782c0ff */
        /* <DEDUP_REMOVED lines=8> */
[----:B------:R-:W-:Y:S01]  /*d790*/  FSEL R6, R31, 1, P0 ;  /* 0x3f8000001f067808 */ /* 0x000fe20000000000 */
[----:B0-----:R-:W-:Y:S01]  /*d7a0*/  FADD R17, -R10, R17 ;  /* 0x000000110a117221 */ /* 0x001fe20000000100 */
        /* <DEDUP_REMOVED lines=25> */
.L_x_152:
        /* <DEDUP_REMOVED lines=44> */
.L_x_151:
[----:B------:R-:W-:Y:S05]  /*dc00*/  BSYNC.RECONVERGENT B0 ;  /* 0x0000000000007941 */ /* 0x000fea0003800200 */
.L_x_150:
        /* <DEDUP_REMOVED lines=37> */
.L_x_155:
        /* <DEDUP_REMOVED lines=44> */
.L_x_154:
[----:B------:R-:W-:Y:S05]  /*e120*/  BSYNC.RECONVERGENT B0 ;  /* 0x0000000000007941 */ /* 0x000fea0003800200 */
.L_x_153:
[----:B------:R-:W-:Y:S01]  /*e130*/  FMUL R7, R6, R6 ;  /* 0x0000000606077220 */ /* 0x000fe20000400000 */
[----:B------:R-:W-:Y:S01]  /*e140*/  LOP3.LUT R13, R12, 0x1, RZ, 0xc0, !PT ;  /* 0x000000010c0d7812 */ /* 0x000fe200078ec0ff */
[----:B------:R-:W-:Y:S01]  /*e150*/  FMUL R29, R30, 2920 ;  /* 0x453680001e1d7820 */ /* 0x000fe20000400000 */
[----:B------:R-:W-:Y:S01]  /*e160*/  IADD3 R12, PT, PT, R12, 0x1, RZ ;  /* 0x000000010c0c7810 */ /* 0x000fe20007ffe0ff */
[----:B------:R-:W-:Y:S01]  /*e170*/  FFMA R10, R7, R8, -0.0013887860113754868507 ;  /* 0xbab607ed070a7423 */ /* 0x000fe20000000008 */
[----:B------:R-:W-:Y:S01]  /*e180*/  ISETP.NE.U32.AND P0, PT, R13, 0x1, PT ;  /* 0x000000010d00780c */ /* 0x000fe20003f05070 */
[----:B------:R-:W-:Y:S01]  /*e190*/  BSSY.RECONVERGENT B0, `(.L_x_156) ;  /* 0x000004d000007945 */ /* 0x000fe20003800200 */
        /* <DEDUP_REMOVED lines=32> */
.L_x_158:
        /* <DEDUP_REMOVED lines=44> */
.L_x_157:
[----:B------:R-:W-:Y:S05]  /*e660*/  BSYNC.RECONVERGENT B0 ;  /* 0x0000000000007941 */ /* 0x000fea0003800200 */
.L_x_156:
        /* <DEDUP_REMOVED lines=28> */
.L_x_161:
        /* <DEDUP_REMOVED lines=29> */
[C---:B------:R-:W-:Y:S02]  /*ea00*/  SHF.L.W.U32.HI R12, R7.reuse, 0x2, R6 ;  /* 0x00000002070c7819 */ /* 0x040fe40000010e06 */
[----:B------:R-:W-:Y:S02]  /*ea10*/  SHF.L.U32 R7, R7, 0x2, RZ ;  /* 0x0000000207077819 */ /* 0x000fe400000006ff */
[----:B------:R-:W-:Y:S02]  /*ea20*/  SHF.R.S32.HI R8, RZ, 0x1f, R12 ;  /* 0x0000001fff087819 */ /* 0x000fe4000001140c */
[----:B------:R-:W-:Y:S02]  /*ea30*/  LOP3.LUT R29, R12, R29, RZ, 0x3c, !PT ;  /* 0x0000001d0c1d7212 */ /* 0x000fe400078e3cff */
[C---:B------:R-:W-:Y:S02]  /*ea40*/  LOP3.LUT R20, R8.reuse, R7, RZ, 0x3c, !PT ;  /* 0x0000000708147212 */ /* 0x040fe400078e3cff */
[----:B------:R-:W-:-:S02]  /*ea50*/  LOP3.LUT R21, R8, R12, RZ, 0x3c, !PT ;  /* 0x0000000c08157212 */ /* 0x000fc400078e3cff */
        /* <DEDUP_REMOVED lines=9> */
.L_x_160:
[----:B------:R-:W-:Y:S05]  /*eaf0*/  BSYNC.RECONVERGENT B0 ;  /* 0x0000000000007941 */ /* 0x000fea0003800200 */
.L_x_159:
        /* <DEDUP_REMOVED lines=20> */
.L_x_163:
[----:B------:R-:W-:Y:S05]  /*ec40*/  BSYNC.RECONVERGENT B1 ;  /* 0x0000000000017941 */ /* 0x000fea0003800200 */
.L_x_162:
        /* <DEDUP_REMOVED lines=17> */
[----:B------:R-:W-:Y:S01]  /*ed60*/  IMAD.MOV.U32 R32, RZ, RZ, R24 ;  /* 0x000000ffff207224 */ /* 0x000fe200078e0018 */
[----:B------:R-:W-:Y:S01]  /*ed70*/  MOV R6, 0xedc0 ;  /* 0x0000edc000067802 */ /* 0x000fe20000000f00 */
[----:B------:R-:W-:Y:S02]  /*ed80*/  IMAD.MOV.U32 R33, RZ, RZ, R25 ;  /* 0x000000ffff217224 */ /* 0x000fe400078e0019 */
[----:B------:R-:W-:Y:S02]  /*ed90*/  IMAD.MOV.U32 R30, RZ, RZ, R44 ;  /* 0x000000ffff1e7224 */ /* 0x000fe400078e002c */
[----:B------:R-:W-:-:S07]  /*eda0*/  IMAD.MOV.U32 R31, RZ, RZ, R45 ;  /* 0x000000ffff1f7224 */ /* 0x000fce00078e002d */
[----:B------:R-:W-:Y:S05]  /*edb0*/  CALL.REL.NOINC `($__internal_0_$__cuda_sm20_div_rn_f64_full) ;  /* 0x0000015400e87944 */ /* 0x000fea0003c00000 */
[----:B------:R-:W-:Y:S02]  /*edc0*/  IMAD.MOV.U32 R28, RZ, RZ, R40 ;  /* 0x000000ffff1c7224 */ /* 0x000fe400078e0028 */
[----:B------:R-:W-:-:S07]  /*edd0*/  IMAD.MOV.U32 R29, RZ, RZ, R41 ;  /* 0x000000ffff1d7224 */ /* 0x000fce00078e0029 */
.L_x_165:
[----:B------:R-:W-:Y:S05]  /*ede0*/  BSYNC.RECONVERGENT B1 ;  /* 0x0000000000017941 */ /* 0x000fea0003800200 */
.L_x_164:
        /* <DEDUP_REMOVED lines=23> */
.L_x_167:
[----:B------:R-:W-:Y:S05]  /*ef60*/  BSYNC.RECONVERGENT B1 ;  /* 0x0000000000017941 */ /* 0x000fea0003800200 */
.L_x_166:
        /* <DEDUP_REMOVED lines=33> */
[----:B------:R-:W-:Y:S01]  /*f180*/  MOV R12, 0x40c00000 ;  /* 0x40c00000000c7802 */ /* 0x000fe20000000f00 */
[----:B------:R-:W-:-:S02]  /*f190*/  @P1 FADD R30, RZ, -R30 ;  /* 0x8000001eff1e1221 */ /* 0x000fc40000000000 */
[----:B------:R-:W-:Y:S01]  /*f1a0*/  FMUL R37, R31, 0.63661974668502807617 ;  /* 0x3f22f9831f257820 */ /* 0x000fe20000400000 */
[----:B------:R-:W-:Y:S01]  /*f1b0*/  FSEL R28, R40, R48, !P4 ;  /* 0x00000030281c7208 */ /* 0x000fe20006000000 */
[----:B0-----:R-:W-:Y:S01]  /*f1c0*/  FMUL R32, R7, R7 ;  /* 0x0000000707207220 */ /* 0x001fe20000400000 */
[----:B------:R-:W-:Y:S01]  /*f1d0*/  FSETP.GE.AND P0, PT, |R31|, 105615, PT ;  /* 0x47ce47801f00780b */ /* 0x000fe20003f06200 */
[----:B------:R-:W-:Y:S01]  /*f1e0*/  FMUL R6, R17, R30 ;  /* 0x0000001e11067220 */ /* 0x000fe20000400000 */
[----:B------:R-:W-:Y:S01]  /*f1f0*/  FFMA R34, R7, R12, -15 ;  /* 0xc170000007227423 */ /* 0x000fe2000000000c */
[----:B------:R-:W0:Y:S01]  /*f200*/  F2I.NTZ R37, R37 ;  /* 0x0000002500257305 */ /* 0x000e220000203100 */
[----:B------:R-:W-:Y:S01]  /*f210*/  FADD R30, R33, -R18 ;  /* 0x80000012211e7221 */ /* 0x000fe20000000000 */
[C---:B------:R-:W-:Y:S01]  /*f220*/  FMUL R32, R7.reuse, R32 ;  /* 0x0000002007207220 */ /* 0x040fe20000400000 */
[----:B------:R-:W-:Y:S02]  /*f230*/  FFMA R7, R7, R34, 10 ;  /* 0x4120000007077423 */ /* 0x000fe40000000022 */
[----:B------:R-:W-:-:S02]  /*f240*/  FFMA R6, R11, R30, R6 ;  /* 0x0000001e0b067223 */ /* 0x000fc40000000006 */
[----:B------:R-:W-:Y:S01]  /*f250*/  FMUL R32, R32, R7 ;  /* 0x0000000720207220 */ /* 0x000fe20000400000 */
[----:B------:R1:W2:Y:S01]  /*f260*/  F2F.F32.F64 R28, R28 ;  /* 0x0000001c001c7310 */ /* 0x0002a20000301000 */
[----:B------:R-:W-:-:S04]  /*f270*/  FADD R6, -R15, R6 ;  /* 0x000000060f067221 */ /* 0x000fc80000000100 */
        /* <DEDUP_REMOVED lines=17> */
.L_x_170:
        /* <DEDUP_REMOVED lines=44> */
.L_x_169:
[----:B------:R-:W-:Y:S05]  /*f650*/  BSYNC.RECONVERGENT B0 ;  /* 0x0000000000007941 */ /* 0x000fea0003800200 */
.L_x_168:
        /* <DEDUP_REMOVED lines=37> */
.L_x_173:
        /* <DEDUP_REMOVED lines=28> */
[--C-:B------:R-:W-:Y:S02]  /*fa70*/  SHF.R.U32.HI R40, RZ, 0x1e, R13.reuse ;  /* 0x0000001eff287819 */ /* 0x100fe4000001160d */
[C---:B------:R-:W-:Y:S01]  /*fa80*/  SHF.L.W.U32.HI R17, R6.reuse, 0x2, R13 ;  /* 0x0000000206117819 */ /* 0x040fe20000010e0d */
[----:B------:R-:W-:Y:S01]  /*fa90*/  IMAD.SHL.U32 R6, R6, 0x4, RZ ;  /* 0x0000000406067824 */ /* 0x000fe200078e00ff */
[----:B------:R-:W-:Y:S02]  /*faa0*/  ISETP.GE.AND P0, PT, R36, RZ, PT ;  /* 0x000000ff2400720c */ /* 0x000fe40003f06270 */
[----:B------:R-:W-:-:S02]  /*fab0*/  SHF.R.S32.HI R7, RZ, 0x1f, R17 ;  /* 0x0000001fff077819 */ /* 0x000fc40000011411 */
[----:B------:R-:W-:Y:S02]  /*fac0*/  LOP3.LUT R36, R17, R36, RZ, 0x3c, !PT ;  /* 0x0000002411247212 */ /* 0x000fe400078e3cff */
[C---:B------:R-:W-:Y:S02]  /*fad0*/  LOP3.LUT R6, R7.reuse, R6, RZ, 0x3c, !PT ;  /* 0x0000000607067212 */ /* 0x040fe400078e3cff */
[----:B------:R-:W-:Y:S02]  /*fae0*/  LOP3.LUT R7, R7, R17, RZ, 0x3c, !PT ;  /* 0x0000001107077212 */ /* 0x000fe400078e3cff */
[----:B------:R-:W-:Y:S02]  /*faf0*/  LEA.HI R17, R17, R40, RZ, 0x1 ;  /* 0x0000002811117211 */ /* 0x000fe400078f08ff */
[----:B------:R-:W-:Y:S02]  /*fb00*/  ISETP.GE.AND P1, PT, R36, RZ, PT ;  /* 0x000000ff2400720c */ /* 0x000fe40003f26270 */
[----:B------:R-:W1:Y:S01]  /*fb10*/  I2F.F64.S64 R6, R6 ;  /* 0x0000000600067312 */ /* 0x000e620000301c00 */
[----:B------:R-:W-:-:S05]  /*fb20*/  IMAD.MOV R13, RZ, RZ, -R17 ;  /* 0x000000ffff0d7224 */ /* 0x000fca00078e0a11 */
[----:B------:R-:W-:Y:S01]  /*fb30*/  @!P0 MOV R17, R13 ;  /* 0x0000000d00118202 */ /* 0x000fe20000000f00 */
[----:B-1----:R-:W-:-:S10]  /*fb40*/  DMUL R34, R6, UR4 ;  /* 0x0000000406227c28 */ /* 0x002fd40008000000 */
[----:B------:R-:W1:Y:S02]  /*fb50*/  F2F.F32.F64 R34, R34 ;  /* 0x0000002200227310 */ /* 0x000e640000301000 */
[----:B01----:R-:W-:-:S07]  /*fb60*/  FSEL R6, -R34, R34, !P1 ;  /* 0x0000002222067208 */ /* 0x003fce0004800100 */
.L_x_172:
[----:B------:R-:W-:Y:S05]  /*fb70*/  BSYNC.RECONVERGENT B0 ;  /* 0x0000000000007941 */ /* 0x000fea0003800200 */
.L_x_171:
        /* <DEDUP_REMOVED lines=41> */
.L_x_176:
        /* <DEDUP_REMOVED lines=44> */
.L_x_175:
[----:B------:R-:W-:Y:S05]  /*100d0*/  BSYNC.RECONVERGENT B0 ;  /* 0x0000000000007941 */ /* 0x000fea0003800200 */
.L_x_174:
        /* <DEDUP_REMOVED lines=28> */
.L_x_179:
        /* <DEDUP_REMOVED lines=44> */
.L_x_178:
[----:B------:R-:W-:Y:S05]  /*10560*/  BSYNC.RECONVERGENT B0 ;  /* 0x0000000000007941 */ /* 0x000fea0003800200 */
.L_x_177:
        /* <DEDUP_REMOVED lines=39> */
.L_x_182:
        /* <DEDUP_REMOVED lines=44> */
.L_x_181:
[----:B------:R-:W-:Y:S05]  /*10aa0*/  BSYNC.RECONVERGENT B0 ;  /* 0x0000000000007941 */ /* 0x000fea0003800200 */
.L_x_180:
        /* <DEDUP_REMOVED lines=36> */
.L_x_185:
        /* <DEDUP_REMOVED lines=11> */
[----:B0-----:R-:W-:Y:S01]  /*10da0*/  IADD3 R6, PT, PT, R6, 0x4, RZ ;  /* 0x0000000406067810 */ /* 0x001fe20007ffe0ff */
        /* <DEDUP_REMOVED lines=32> */
.L_x_184:
[----:B------:R-:W-:Y:S05]  /*10fb0*/  BSYNC.RECONVERGENT B0 ;  /* 0x0000000000007941 */ /* 0x000fea0003800200 */
.L_x_183:
        /* <DEDUP_REMOVED lines=39> */
.L_x_188:
        /* <DEDUP_REMOVED lines=44> */
.L_x_187:
[----:B------:R-:W-:Y:S05]  /*114f0*/  BSYNC.RECONVERGENT B0 ;  /* 0x0000000000007941 */ /* 0x000fea0003800200 */
.L_x_186:
        /* <DEDUP_REMOVED lines=23> */
[----:B------:R-:W-:Y:S01]  /*11670*/  MOV R6, R1 ;  /* 0x0000000100067202 */ /* 0x000fe20000000f00 */
[----:B------:R-:W-:Y:S01]  /*11680*/  IMAD.MOV.U32 R16, RZ, RZ, RZ ;  /* 0x000000ffff107224 */ /* 0x000fe200078e00ff */
[----:B------:R-:W0:Y:S02]  /*11690*/  LDCU.64 UR8, c[0x4][URZ] ;  /* 0x01000000ff0877ac */ /* 0x000e240008000a00 */
[----:B------:R-:W-:Y:S01]  /*116a0*/  LOP3.LUT R9, R7, 0x80000000, RZ, 0xfc, !PT ;  /* 0x8000000007097812 */ /* 0x000fe200078efcff */
[----:B------:R-:W-:Y:S01]  /*116b0*/  UMOV UR5, URZ ;  /* 0x000000ff00057c82 */ /* 0x000fe20008000000 */
[----:B------:R-:W-:-:S05]  /*116c0*/  UMOV UR4, URZ ;  /* 0x000000ff00047c82 */ /* 0x000fca0008000000 */
.L_x_191:
        /* <DEDUP_REMOVED lines=44> */
.L_x_190:
[----:B------:R-:W-:Y:S05]  /*11990*/  BSYNC.RECONVERGENT B0 ;  /* 0x0000000000007941 */ /* 0x000fea0003800200 */
.L_x_189:
[----:B------:R-:W0:Y:S01]  /*119a0*/  MUFU.RCP64H R19, R3 ;  /* 0x0000000300137308 */ /* 0x000e220000001800 */
[----:B------:R-:W-:Y:S02]  /*119b0*/  IMAD.MOV.U32 R18, RZ, RZ, 0x1 ;  /* 0x00000001ff127424 */ /* 0x000fe400078e00ff */
        /* <DEDUP_REMOVED lines=48> */
.L_x_193:
[----:B------:R-:W-:Y:S05]  /*11cc0*/  BSYNC.RECONVERGENT B1 ;  /* 0x0000000000017941 */ /* 0x000fea0003800200 */
.L_x_192:
[----:B------:R-:W-:Y:S01]  /*11cd0*/  DMUL R44, R44, 0.5 ;  /* 0x3fe000002c2c7828 */ /* 0x000fe20000000000 */
[----:B------:R-:W-:Y:S01]  /*11ce0*/  IMAD.MOV.U32 R6, RZ, RZ, 0x1 ;  /* 0x00000001ff067424 */ /* 0x000fe200078e00ff */
[----:B------:R-:W-:Y:S01]  /*11cf0*/  BSSY.RECONVERGENT B1, `(.L_x_194) ;  /* 0x0000016000017945 */ /* 0x000fe20003800200 */
[----:B------:R-:W-:-:S03]  /*11d00*/  DFMA R46, R12, R40, R46 ;  /* 0x000000280c2e722b */ /* 0x000fc6000000002e */
[----:B------:R-:W0:Y:S02]  /*11d10*/  MUFU.RCP64H R7, R45 ;  /* 0x0000002d00077308 */ /* 0x000e240000001800 */
[----:B------:R-:W-:-:S10]  /*11d20*/  DFMA R32, R44, 6, R22 ;  /* 0x401800002c20782b */ /* 0x000fd40000000016 */
        /* <DEDUP_REMOVED lines=18> */
.L_x_195:
[----:B------:R-:W-:Y:S05]  /*11e50*/  BSYNC.RECONVERGENT B1 ;  /* 0x0000000000017941 */ /* 0x000fea0003800200 */
.L_x_194:
        /* <DEDUP_REMOVED lines=22> */
.L_x_197:
[----:B------:R-:W-:Y:S05]  /*11fc0*/  BSYNC.RECONVERGENT B1 ;  /* 0x0000000000017941 */ /* 0x000fea0003800200 */
.L_x_196:
        /* <DEDUP_REMOVED lines=27> */
.L_x_200:
        /* <DEDUP_REMOVED lines=44> */
.L_x_199:
[----:B------:R-:W-:Y:S05]  /*12440*/  BSYNC.RECONVERGENT B0 ;  /* 0x0000000000007941 */ /* 0x000fea0003800200 */
.L_x_198:
        /* <DEDUP_REMOVED lines=15> */
[----:B------:R-:W-:-:S02]  /*12540*/  FSEL R28, R30, 0.0083327032625675201416, !P0 ;  /* 0x3c0885e41e1c7808 */ /* 0x000fc40004000000 */
[----:B------:R-:W-:Y:S01]  /*12550*/  FSEL R6, R7, 1, P0 ;  /* 0x3f80000007067808 */ /* 0x000fe20000000000 */
[----:B------:R-:W0:Y:S02]  /*12560*/  F2I.NTZ R11, R11 ;  /* 0x0000000b000b7305 */ /* 0x000e240000203100 */
[----:B------:R-:W-:Y:S01]  /*12570*/  FFMA R14, R9, R14, R28 ;  /* 0x0000000e090e7223 */ /* 0x000fe2000000001c */
[----:B------:R-:W-:Y:S02]  /*12580*/  FSEL R28, -R31, -0.16666662693023681641, !P0 ;  /* 0xbe2aaaa81f1c7808 */ /* 0x000fe40004000100 */
        /* <DEDUP_REMOVED lines=21> */
.L_x_203:
        /* <DEDUP_REMOVED lines=32> */
[----:B0-----:R-:W-:Y:S02]  /*128e0*/  SHF.R.U32.HI R14, RZ, 0x1e, R9 ;  /* 0x0000001eff0e7819 */ /* 0x001fe40000011609 */
[C---:B------:R-:W-:Y:S02]  /*128f0*/  LOP3.LUT R6, R7.reuse, R6, RZ, 0x3c, !PT ;  /* 0x0000000607067212 */ /* 0x040fe400078e3cff */
[----:B------:R-:W-:Y:S02]  /*12900*/  LOP3.LUT R7, R7, R11, RZ, 0x3c, !PT ;  /* 0x0000000b07077212 */ /* 0x000fe400078e3cff */
[C---:B------:R-:W-:Y:S02]  /*12910*/  LOP3.LUT R20, R11.reuse, R20, RZ, 0x3c, !PT ;  /* 0x000000140b147212 */ /* 0x040fe400078e3cff */
[----:B------:R-:W-:Y:S02]  /*12920*/  LEA.HI R11, R11, R14, RZ, 0x1 ;  /* 0x0000000e0b0b7211 */ /* 0x000fe400078f08ff */
[----:B------:R-:W0:Y:S01]  /*12930*/  I2F.F64.S64 R6, R6 ;  /* 0x0000000600067312 */ /* 0x000e220000301c00 */
[----:B------:R-:W-:-:S02]  /*12940*/  ISETP.GE.AND P1, PT, R20, RZ, PT ;  /* 0x000000ff1400720c */ /* 0x000fc40003f26270 */
[----:B------:R-:W-:-:S04]  /*12950*/  IMAD.MOV R9, RZ, RZ, -R11 ;  /* 0x000000ffff097224 */ /* 0x000fc800078e0a0b */
[----:B------:R-:W-:Y:S01]  /*12960*/  @!P0 IMAD.MOV.U32 R11, RZ, RZ, R9 ;  /* 0x000000ffff0b8224 */ /* 0x000fe200078e0009 */
[----:B0-----:R-:W-:-:S10]  /*12970*/  DMUL R28, R6, UR4 ;  /* 0x00000004061c7c28 */ /* 0x001fd40008000000 */
[----:B------:R-:W0:Y:S02]  /*12980*/  F2F.F32.F64 R28, R28 ;  /* 0x0000001c001c7310 */ /* 0x000e240000301000 */
[----:B0-----:R-:W-:-:S07]  /*12990*/  FSEL R6, -R28, R28, !P1 ;  /* 0x0000001c1c067208 */ /* 0x001fce0004800100 */
.L_x_202:
[----:B------:R-:W-:Y:S05]  /*129a0*/  BSYNC.RECONVERGENT B0 ;  /* 0x0000000000007941 */ /* 0x000fea0003800200 */
.L_x_201:
        /* <DEDUP_REMOVED lines=41> */
.L_x_206:
        /* <DEDUP_REMOVED lines=44> */
.L_x_205:
[----:B------:R-:W-:Y:S05]  /*12f00*/  BSYNC.RECONVERGENT B0 ;  /* 0x0000000000007941 */ /* 0x000fea0003800200 */
.L_x_204:
        /* <DEDUP_REMOVED lines=28> */
.L_x_209:
        /* <DEDUP_REMOVED lines=33> */
[----:B0-----:R-:W-:Y:S02]  /*132e0*/  LEA.HI R13, R11, R32, RZ, 0x1 ;  /* 0x000000200b0d7211 */ /* 0x001fe400078f08ff */
        /* <DEDUP_REMOVED lines=10> */
.L_x_208:
[----:B------:R-:W-:Y:S05]  /*13390*/  BSYNC.RECONVERGENT B0 ;  /* 0x0000000000007941 */ /* 0x000fea0003800200 */
.L_x_207:
        /* <DEDUP_REMOVED lines=44> */
.L_x_212:
        /* <DEDUP_REMOVED lines=44> */
.L_x_211:
[----:B------:R-:W-:Y:S05]  /*13920*/  BSYNC.RECONVERGENT B0 ;  /* 0x0000000000007941 */ /* 0x000fea0003800200 */
.L_x_210:
        /* <DEDUP_REMOVED lines=37> */
.L_x_215:
        /* <DEDUP_REMOVED lines=33> */
[C---:B------:R-:W-:Y:S02]  /*13d90*/  LOP3.LUT R32, R21.reuse, R32, RZ, 0x3c, !PT ;  /* 0x0000002015207212 */ /* 0x040fe400078e3cff */
        /* <DEDUP_REMOVED lines=10> */
.L_x_214:
[----:B------:R-:W-:Y:S05]  /*13e40*/  BSYNC.RECONVERGENT B0 ;  /* 0x0000000000007941 */ /* 0x000fea0003800200 */
.L_x_213:
        /* <DEDUP_REMOVED lines=39> */
.L_x_218:
        /* <DEDUP_REMOVED lines=44> */
.L_x_217:
[----:B------:R-:W-:Y:S05]  /*14380*/  BSYNC.RECONVERGENT B0 ;  /* 0x0000000000007941 */ /* 0x000fea0003800200 */
.L_x_216:
[----:B------:R-:W-:Y:S01]  /*14390*/  FMUL R6, R7, R7 ;  /* 0x0000000707067220 */ /* 0x000fe20000400000 */
[C---:B------:R-:W-:Y:S01]  /*143a0*/  LOP3.LUT R10, R21.reuse, 0x1, RZ, 0xc0, !PT ;  /* 0x00000001150a7812 */ /* 0x040fe200078ec0ff */
        /* <DEDUP_REMOVED lines=26> */
.L_x_221:
        /* <DEDUP_REMOVED lines=44> */
.L_x_220:
[----:B------:R-:W-:Y:S05]  /*14810*/  BSYNC.RECONVERGENT B0 ;  /* 0x0000000000007941 */ /* 0x000fea0003800200 */
.L_x_219:
        /* <DEDUP_REMOVED lines=22> */
.L_x_223:
[----:B------:R-:W-:Y:S05]  /*14980*/  BSYNC.RECONVERGENT B1 ;  /* 0x0000000000017941 */ /* 0x000fea0003800200 */
.L_x_222:
[----:B------:R-:W0:Y:S01]  /*14990*/  MUFU.RCP64H R21, R45 ;  /* 0x0000002d00157308 */ /* 0x000e220000001800 */
[----:B------:R-:W-:Y:S01]  /*149a0*/  IMAD.MOV.U32 R20, RZ, RZ, 0x1 ;  /* 0x00000001ff147424 */ /* 0x000fe200078e00ff */
[----:B------:R-:W-:Y:S01]  /*149b0*/  FSETP.GEU.AND P1, PT, |R25|, 6.5827683646048100446e-37, PT ;  /* 0x036000001900780b */ /* 0x000fe20003f2e200 */
[----:B------:R-:W-:Y:S05]  /*149c0*/  BSSY.RECONVERGENT B1, `(.L_x_224) ;  /* 0x0000014000017945 */ /* 0x000fea0003800200 */
[----:B------:R-:W1:Y:S01]  /*149d0*/  F2I.F64.TRUNC R5, R6 ;  /* 0x0000000600057311 */ /* 0x000e62000030d100 */
[----:B0-----:R-:W-:Y:S01]  /*149e0*/  DFMA R28, -R44, R20, 1 ;  /* 0x3ff000002c1c742b */ /* 0x001fe20000000114 */
[----:B-1----:R-:W-:-:S07]  /*149f0*/  VIADD R5, R5, 0xffffffff ;  /* 0xffffffff05057836 */ /* 0x002fce0000000000 */
        /* <DEDUP_REMOVED lines=16> */
.L_x_225:
[----:B------:R-:W-:Y:S05]  /*14b00*/  BSYNC.RECONVERGENT B1 ;  /* 0x0000000000017941 */ /* 0x000fea0003800200 */
.L_x_224:
        /* <DEDUP_REMOVED lines=17> */
[----:B------:R-:W-:Y:S01]  /*14c20*/  MOV R32, R26 ;  /* 0x0000001a00207202 */ /* 0x000fe20000000f00 */
[----:B------:R-:W-:Y:S01]  /*14c30*/  IMAD.MOV.U32 R33, RZ, RZ, R27 ;  /* 0x000000ffff217224 */ /* 0x000fe200078e001b */
[----:B------:R-:W-:Y:S01]  /*14c40*/  MOV R6, 0x14c80 ;  /* 0x00014c8000067802 */ /* 0x000fe20000000f00 */
[----:B------:R-:W-:Y:S02]  /*14c50*/  IMAD.MOV.U32 R30, RZ, RZ, R44 ;  /* 0x000000ffff1e7224 */ /* 0x000fe400078e002c */
[----:B------:R-:W-:-:S07]  /*14c60*/  IMAD.MOV.U32 R31, RZ, RZ, R45 ;  /* 0x000000ffff1f7224 */ /* 0x000fce00078e002d */
[----:B------:R-:W-:Y:S05]  /*14c70*/  CALL.REL.NOINC `($__internal_0_$__cuda_sm20_div_rn_f64_full) ;  /* 0x000000f800387944 */ /* 0x000fea0003c00000 */
.L_x_227:
[----:B------:R-:W-:Y:S05]  /*14c80*/  BSYNC.RECONVERGENT B1 ;  /* 0x0000000000017941 */ /* 0x000fea0003800200 */
.L_x_226:
[----:B------:R-:W-:Y:S01]  /*14c90*/  VIADD R21, R17, 0x1 ;  /* 0x0000000111157836 */ /* 0x000fe20000000000 */
[----:B------:R-:W-:Y:S01]  /*14ca0*/  FSEL R26, R40, RZ, !P4 ;  /* 0x000000ff281a7208 */ /* 0x000fe20006000000 */
[----:B------:R-:W-:Y:S01]  /*14cb0*/  IMAD.MOV.U32 R10, RZ, RZ, 0x37cbac00 ;  /* 0x37cbac00ff0a7424 */ /* 0x000fe200078e00ff */
[----:B------:R-:W-:Y:S01]  /*14cc0*/  FSEL R27, R41, RZ, !P4 ;  /* 0x000000ff291b7208 */ /* 0x000fe20006000000 */
[----:B------:R0:W1:Y:S01]  /*14cd0*/  I2F.F64 R6, R21 ;  /* 0x0000001500067312 */ /* 0x0000620000201c00 */
[----:B------:R-:W-:Y:S01]  /*14ce0*/  FMUL R5, R36, R36 ;  /* 0x0000002424057220 */ /* 0x000fe20000400000 */
[C---:B------:R-:W-:Y:S01]  /*14cf0*/  LOP3.LUT R8, R37.reuse, 0x1, RZ, 0xc0, !PT ;  /* 0x0000000125087812 */ /* 0x040fe200078ec0ff */
[----:B------:R-:W-:Y:S01]  /*14d00*/  DADD R40, -R40, R48 ;  /* 0x0000000028287229 */ /* 0x000fe20000000130 */
[----:B------:R-:W-:Y:S01]  /*14d10*/  LOP3.LUT P1, RZ, R37, 0x2, RZ, 0xc0, !PT ;  /* 0x0000000225ff7812 */ /* 0x000fe2000782c0ff */
[----:B------:R-:W-:Y:S01]  /*14d20*/  FFMA R29, R5, R10, -0.0013887860113754868507 ;  /* 0xbab607ed051d7423 */ /* 0x000fe2000000000a */
[----:B------:R-:W-:Y:S01]  /*14d30*/  ISETP.NE.U32.AND P0, PT, R8, 0x1, PT ;  /* 0x000000010800780c */ /* 0x000fe20003f05070 */
[----:B------:R-:W-:Y:S01]  /*14d40*/  BSSY.RECONVERGENT B0, `(.L_x_228) ;  /* 0x0000063000007945 */ /* 0x000fe20003800200 */
[----:B0-----:R-:W-:Y:S01]  /*14d50*/  IMAD.MOV.U32 R21, RZ, RZ, 0x3d2aaabb ;  /* 0x3d2aaabbff157424 */ /* 0x001fe200078e00ff */
[----:B------:R-:W0:Y:S01]  /*14d60*/  F2F.F32.F64 R28, R50 ;  /* 0x00000032001c7310 */ /* 0x000e220000301000 */
[----:B------:R-:W-:-:S02]  /*14d70*/  FSEL R8, R29, -0.00019574658654164522886, !P0 ;  /* 0xb94d41531d087808 */ /* 0x000fc40004000000 */
[----:B------:R-:W-:Y:S02]  /*14d80*/  FSEL R36, R36, 1, P0 ;  /* 0x3f80000024247808 */ /* 0x000fe40000000000 */
[----:B------:R-:W-:Y:S01]  /*14d90*/  FSEL R30, R21, 0.0083327032625675201416, !P0 ;  /* 0x3c0885e4151e7808 */ /* 0x000fe20004000000 */
[----:B-1----:R-:W-:Y:S02]  /*14da0*/  DADD R26, R6, -R26 ;  /* 0x00000000061a7229 */ /* 0x002fe4000000081a */
[----:B------:R1:W2:Y:S02]  /*14db0*/  I2F.F64 R6, R18 ;  /* 0x0000001200067312 */ /* 0x0002a40000201c00 */
[----:B------:R-:W-:Y:S01]  /*14dc0*/  FFMA R8, R5, R8, R30 ;  /* 0x0000000805087223 */ /* 0x000fe2000000001e */
[----:B0-----:R-:W-:-:S05]  /*14dd0*/  FADD R28, R28, -R11 ;  /* 0x8000000b1c1c7221 */ /* 0x001fca0000000000 */
[----:B------:R-:W0:Y:S01]  /*14de0*/  F2I.F64.TRUNC R20, R26 ;  /* 0x0000001a00147311 */ /* 0x000e22000030d100 */
[----:B-1----:R-:W-:-:S05]  /*14df0*/  IMAD.MOV.U32 R18, RZ, RZ, 0x3effffff ;  /* 0x3effffffff127424 */ /* 0x002fca00078e00ff */
[----:B------:R-:W-:Y:S01]  /*14e00*/  FSEL R31, -R18, -0.16666662693023681641, !P0 ;  /* 0xbe2aaaa8121f7808 */ /* 0x000fe20004000100 */
[----:B--2---:R-:W-:-:S04]  /*14e10*/  DADD R6, -R6, R50 ;  /* 0x0000000006067229 */ /* 0x004fc80000000132 */
[C---:B------:R-:W-:Y:S01]  /*14e20*/  FFMA R31, R5.reuse, R8, R31 ;  /* 0x00000008051f7223 */ /* 0x040fe2000000001f */
[----:B------:R-:W-:Y:S01]  /*14e30*/  FFMA R5, R5, R36, RZ ;  /* 0x0000002405057223 */ /* 0x000fe200000000ff */
[----:B------:R1:W2:Y:S01]  /*14e40*/  F2F.F32.F64 R27, R6 ;  /* 0x00000006001b7310 */ /* 0x0002a20000301000 */
[----:B0-----:R-:W-:Y:S02]  /*14e50*/  I2FP.F32.S32 R20, R20 ;  /* 0x0000001400147245 */ /* 0x001fe40000201400 */
[----:B------:R-:W-:-:S03]  /*14e60*/  FFMA R36, R5, R31, R36 ;  /* 0x0000001f05247223 */ /* 0x000fc60000000024 */
[----:B------:R-:W-:Y:S01]  /*14e70*/  FMUL R26, R20, 171324 ;  /* 0x48274f00141a7820 */ /* 0x000fe20000400000 */
[----:B------:R-:W-:Y:S01]  /*14e80*/  @P1 FADD R36, RZ, -R36 ;  /* 0x80000024ff241221 */ /* 0x000fe20000000000 */
[----:B-1----:R-:W-:Y:S02]  /*14e90*/  FSEL R6, R40, R48, !P4 ;  /* 0x0000003028067208 */ /* 0x002fe40006000000 */
[----:B------:R-:W-:Y:S01]  /*14ea0*/  FFMA R29, R16, 21942, R26 ;  /* 0x46ab6c00101d7823 */ /* 0x000fe2000000001a */
[----:B------:R-:W-:Y:S01]  /*14eb0*/  IMAD.MOV.U32 R16, RZ, RZ, 0x40c00000 ;  /* 0x40c00000ff107424 */ /* 0x000fe200078e00ff */
[----:B------:R-:W-:Y:S01]  /*14ec0*/  FSEL R7, R41, R49, !P4 ;  /* 0x0000003129077208 */ /* 0x000fe20006000000 */
[----:B------:R-:W-:Y:S01]  /*14ed0*/  FMUL R36, R13, R36 ;  /* 0x000000240d247220 */ /* 0x000fe20000400000 */
[----:B------:R-:W-:Y:S01]  /*14ee0*/  FADD R29, R29, 8912 ;  /* 0x460b40001d1d7421 */ /* 0x000fe20000000000 */
[C---:B--2---:R-:W-:Y:S01]  /*14ef0*/  FMUL R30, R27.reuse, R27 ;  /* 0x0000001b1b1e7220 */ /* 0x044fe20000400000 */
[----:B------:R-:W-:Y:S01]  /*14f00*/  FFMA R32, R27, R16, -15 ;  /* 0xc17000001b207423 */ /* 0x000fe20000000010 */
[----:B------:R-:W-:Y:S01]  /*14f10*/  FFMA R19, R19, R28, R36 ;  /* 0x0000001c13137223 */ /* 0x000fe20000000024 */
[C---:B------:R-:W-:Y:S01]  /*14f20*/  FMUL R33, R29.reuse, 0.63661974668502807617 ;  /* 0x3f22f9831d217820 */ /* 0x040fe20000400000 */
[----:B------:R-:W-:Y:S01]  /*14f30*/  FSETP.GE.AND P0, PT, |R29|, 105615, PT ;  /* 0x47ce47801d00780b */ /* 0x000fe20003f06200 */
[C---:B------:R-:W-:Y:S01]  /*14f40*/  FMUL R13, R27.reuse, R30 ;  /* 0x0000001e1b0d7220 */ /* 0x040fe20000400000 */
[----:B------:R-:W-:Y:S01]  /*14f50*/  FFMA R32, R27, R32, 10 ;  /* 0x412000001b207423 */ /* 0x000fe20000000020 */
[----:B------:R-:W0:Y:S01]  /*14f60*/  F2I.NTZ R8, R33 ;  /* 0x0000002100087305 */ /* 0x000e220000203100 */
[----:B------:R-:W-:-:S02]  /*14f70*/  FADD R19, -R12, R19 ;  /* 0x000000130c137221 */ /* 0x000fc40000000100 */
[----:B------:R-:W-:-:S04]  /*14f80*/  FMUL R13, R13, R32 ;  /* 0x000000200d0d7220 */ /* 0x000fc80000400000 */
[----:B------:R-:W-:Y:S01]  /*14f90*/  FFMA R12, R13, R19, R12 ;  /* 0x000000130d0c7223 */ /* 0x000fe2000000000c */
[----:B------:R1:W2:Y:S01]  /*14fa0*/  F2F.F32.F64 R27, R6 ;  /* 0x00000006001b7310 */ /* 0x0002a20000301000 */
        /* <DEDUP_REMOVED lines=16> */
.L_x_230:
        /* <DEDUP_REMOVED lines=44> */
.L_x_229:
[----:B------:R-:W-:Y:S05]  /*15370*/  BSYNC.RECONVERGENT B0 ;  /* 0x0000000000007941 */ /* 0x000fea0003800200 */
.L_x_228:
[----:B------:R-:W-:Y:S02]  /*15380*/  IMAD.MOV.U32 R19, RZ, RZ, 0x4854ba00 ;  /* 0x4854ba00ff137424 */ /* 0x000fe400078e00ff */
[----:B------:R-:W-:Y:S01]  /*15390*/  FMUL R6, R15, R20 ;  /* 0x000000140f067220 */ /* 0x000fe20000400000 */
[C---:B------:R-:W-:Y:S01]  /*153a0*/  LOP3.LUT R29, R8.reuse, 0x1, RZ, 0xc0, !PT ;  /* 0x00000001081d7812 */ /* 0x040fe200078ec0ff */
[----:B------:R-:W-:Y:S01]  /*153b0*/  BSSY.RECONVERGENT B0, `(.L_x_231) ;  /* 0x000004e000007945 */ /* 0x000fe20003800200 */
[----:B------:R-:W-:Y:S01]  /*153c0*/  LOP3.LUT P1, RZ, R8, 0x2, RZ, 0xc0, !PT ;  /* 0x0000000208ff7812 */ /* 0x000fe2000782c0ff */
[----:B------:R-:W-:Y:S01]  /*153d0*/  FFMA R15, R6, R19, 9758 ;  /* 0x46187800060f7423 */ /* 0x000fe20000000013 */
[----:B------:R-:W-:Y:S01]  /*153e0*/  FMUL R6, R5, R5 ;  /* 0x0000000505067220 */ /* 0x000fe20000400000 */
[----:B------:R-:W-:Y:S02]  /*153f0*/  ISETP.NE.U32.AND P0, PT, R29, 0x1, PT ;  /* 0x000000011d00780c */ /* 0x000fe40003f05070 */
[----:B------:R-:W-:Y:S01]  /*15400*/  FMUL R32, R15, 0.63661974668502807617 ;  /* 0x3f22f9830f207820 */ /* 0x000fe20000400000 */
[----:B------:R-:W-:Y:S01]  /*15410*/  FFMA R7, R6, R10, -0.0013887860113754868507 ;  /* 0xbab607ed06077423 */ /* 0x000fe2000000000a */
[----:B------:R-:W-:-:S02]  /*15420*/  FSEL R29, R21, 0.0083327032625675201416, !P0 ;  /* 0x3c0885e4151d7808 */ /* 0x000fc40004000000 */
        /* <DEDUP_REMOVED lines=26> */
.L_x_233:
        /* <DEDUP_REMOVED lines=44> */
.L_x_232:
[----:B------:R-:W-:Y:S05]  /*15890*/  BSYNC.RECONVERGENT B0 ;  /* 0x0000000000007941 */ /* 0x000fea0003800200 */
.L_x_231:
[C---:B------:R-:W-:Y:S01]  /*158a0*/  LOP3.LUT R8, R32.reuse, 0x1, RZ, 0xc0, !PT ;  /* 0x0000000120087812 */ /* 0x040fe200078ec0ff */
[C---:B------:R-:W-:Y:S01]  /*158b0*/  FMUL R6, R5.reuse, R5 ;  /* 0x0000000505067220 */ /* 0x040fe20000400000 */
[----:B------:R-:W-:Y:S01]  /*158c0*/  VIADD R32, R32, 0x1 ;  /* 0x0000000120207836 */ /* 0x000fe20000000000 */
[----:B------:R-:W-:Y:S01]  /*158d0*/  BSSY.RECONVERGENT B0, `(.L_x_234) ;  /* 0x0000052000007945 */ /* 0x000fe20003800200 */
[----:B------:R-:W-:Y:S01]  /*158e0*/  ISETP.NE.U32.AND P0, PT, R8, 0x1, PT ;  /* 0x000000010800780c */ /* 0x000fe20003f05070 */
[----:B------:R-:W-:Y:S01]  /*158f0*/  FFMA R7, R6, R10, -0.0013887860113754868507 ;  /* 0xbab607ed06077423 */ /* 0x000fe2000000000a */
[----:B------:R-:W-:Y:S01]  /*15900*/  IMAD.MOV.U32 R8, RZ, RZ, 0x3c0885e4 ;  /* 0x3c0885e4ff087424 */ /* 0x000fe200078e00ff */
[----:B------:R-:W-:Y:S01]  /*15910*/  LOP3.LUT P1, RZ, R32, 0x2, RZ, 0xc0, !PT ;  /* 0x0000000220ff7812 */ /* 0x000fe2000782c0ff */
[----:B------:R-:W-:Y:S01]  /*15920*/  IMAD.MOV.U32 R15, RZ, RZ, 0x3e2aaaa8 ;  /* 0x3e2aaaa8ff0f7424 */ /* 0x000fe200078e00ff */
[----:B------:R-:W-:Y:S02]  /*15930*/  FSEL R5, R5, 1, !P0 ;  /* 0x3f80000005057808 */ /* 0x000fe40004000000 */
[----:B------:R-:W-:-:S02]  /*15940*/  FSEL R7, R7, -0.00019574658654164522886, P0 ;  /* 0xb94d415307077808 */ /* 0x000fc40000000000 */
[----:B------:R-:W-:Y:S01]  /*15950*/  FSEL R31, R8, 0.041666727513074874878, !P0 ;  /* 0x3d2aaabb081f7808 */ /* 0x000fe20004000000 */
[----:B------:R-:W-:Y:S01]  /*15960*/  FFMA R30, R6, R5, RZ ;  /* 0x00000005061e7223 */ /* 0x000fe200000000ff */
[----:B------:R-:W-:-:S03]  /*15970*/  FSEL R32, -R15, -0.4999999701976776123, !P0 ;  /* 0xbeffffff0f207808 */ /* 0x000fc60004000100 */
[----:B------:R-:W-:-:S04]  /*15980*/  FFMA R7, R6, R7, R31 ;  /* 0x0000000706077223 */ /* 0x000fc8000000001f */
        /* <DEDUP_REMOVED lines=26> */
.L_x_236:
        /* <DEDUP_REMOVED lines=39> */
[----:B------:R-:W-:-:S05]  /*15da0*/  IADD3 R29, PT, PT, -R32, RZ, RZ ;  /* 0x000000ff201d7210 */ /* 0x000fca0007ffe1ff */
[----:B------:R-:W-:Y:S01]  /*15db0*/  @!P1 IMAD.MOV.U32 R32, RZ, RZ, R29 ;  /* 0x000000ffff209224 */ /* 0x000fe200078e001d */
[----:B0-----:R-:W-:-:S10]  /*15dc0*/  DMUL R30, R6, UR4 ;  /* 0x00000004061e7c28 */ /* 0x001fd40008000000 */
[----:B------:R-:W0:Y:S02]  /*15dd0*/  F2F.F32.F64 R30, R30 ;  /* 0x0000001e001e7310 */ /* 0x000e240000301000 */
[----:B0-----:R-:W-:-:S07]  /*15de0*/  FSEL R7, -R30, R30, !P2 ;  /* 0x0000001e1e077208 */ /* 0x001fce0005000100 */
.L_x_235:
[----:B------:R-:W-:Y:S05]  /*15df0*/  BSYNC.RECONVERGENT B0 ;  /* 0x0000000000007941 */ /* 0x000fea0003800200 */
.L_x_234:
        /* <DEDUP_REMOVED lines=28> */
.L_x_239:
        /* <DEDUP_REMOVED lines=36> */
[----:B0-----:R-:W-:Y:S02]  /*16200*/  LEA.HI R34, R32, R29, RZ, 0x1 ;  /* 0x0000001d20227211 */ /* 0x001fe400078f08ff */
[----:B------:R-:W-:Y:S02]  /*16210*/  ISETP.GE.AND P0, PT, R5, RZ, PT ;  /* 0x000000ff0500720c */ /* 0x000fe40003f06270 */
[----:B------:R-:W0:Y:S01]  /*16220*/  I2F.F64.S64 R6, R6 ;  /* 0x0000000600067312 */ /* 0x000e220000301c00 */
[----:B------:R-:W-:-:S04]  /*16230*/  IMAD.MOV R5, RZ, RZ, -R34 ;  /* 0x000000ffff057224 */ /* 0x000fc800078e0a22 */
[----:B------:R-:W-:Y:S01]  /*16240*/  @!P1 IMAD.MOV.U32 R34, RZ, RZ, R5 ;  /* 0x000000ffff229224 */ /* 0x000fe200078e0005 */
[----:B0-----:R-:W-:-:S10]  /*16250*/  DMUL R30, R6, UR4 ;  /* 0x00000004061e7c28 */ /* 0x001fd40008000000 */
[----:B------:R-:W0:Y:S02]  /*16260*/  F2F.F32.F64 R30, R30 ;  /* 0x0000001e001e7310 */ /* 0x000e240000301000 */
[----:B0-----:R-:W-:-:S07]  /*16270*/  FSEL R35, -R30, R30, !P0 ;  /* 0x0000001e1e237208 */ /* 0x001fce0004000100 */
.L_x_238:
[----:B------:R-:W-:Y:S05]  /*16280*/  BSYNC.RECONVERGENT B0 ;  /* 0x0000000000007941 */ /* 0x000fea0003800200 */
.L_x_237:
        /* <DEDUP_REMOVED lines=39> */
.L_x_242:
        /* <DEDUP_REMOVED lines=39> */
[----:B------:R-:W-:-:S05]  /*16770*/  IADD3 R5, PT, PT, -R11, RZ, RZ ;  /* 0x000000ff0b057210 */ /* 0x000fca0007ffe1ff */
[----:B------:R-:W-:Y:S01]  /*16780*/  @!P0 IMAD.MOV.U32 R11, RZ, RZ, R5 ;  /* 0x000000ffff0b8224 */ /* 0x000fe200078e0005 */
[----:B-1----:R-:W-:-:S10]  /*16790*/  DMUL R30, R6, UR4 ;  /* 0x00000004061e7c28 */ /* 0x002fd40008000000 */
[----:B------:R-:W0:Y:S02]  /*167a0*/  F2F.F32.F64 R30, R30 ;  /* 0x0000001e001e7310 */ /* 0x000e240000301000 */
[----:B0-----:R-:W-:-:S07]  /*167b0*/  FSEL R29, -R30, R30, !P1 ;  /* 0x0000001e1e1d7208 */ /* 0x001fce0004800100 */
.L_x_241:
[----:B------:R-:W-:Y:S05]  /*167c0*/  BSYNC.RECONVERGENT B0 ;  /* 0x0000000000007941 */ /* 0x000fea0003800200 */
.L_x_240:
        /* <DEDUP_REMOVED lines=36> */
.L_x_245:
        /* <DEDUP_REMOVED lines=44> */
.L_x_244:
[----:B------:R-:W-:Y:S05]  /*16cd0*/  BSYNC.RECONVERGENT B0 ;  /* 0x0000000000007941 */ /* 0x000fea0003800200 */
.L_x_243:
        /* <DEDUP_REMOVED lines=19> */
[----:B------:R-:W-:-:S05]  /*16e10*/  FSETP.GE.AND P0, PT, |R26|, 105615, PT ;  /* 0x47ce47801a00780b */ /* 0x000fca0003f06200 */
        /* <DEDUP_REMOVED lines=19> */
.L_x_248:
        /* <DEDUP_REMOVED lines=33> */
[----:B------:R-:W-:Y:S02]  /*17160*/  LEA.HI R5, R9, R20, RZ, 0x1 ;  /* 0x0000001409057211 */ /* 0x000fe400078f08ff */
[C---:B------:R-:W-:Y:S02]  /*17170*/  LOP3.LUT R6, R7.reuse, R6, RZ, 0x3c, !PT ;  /* 0x0000000607067212 */ /* 0x040fe400078e3cff */
[----:B------:R-:W-:Y:S02]  /*17180*/  LOP3.LUT R7, R7, R9, RZ, 0x3c, !PT ;  /* 0x0000000907077212 */ /* 0x000fe400078e3cff */
[----:B------:R-:W-:Y:S01]  /*17190*/  LOP3.LUT R29, R9, R26, RZ, 0x3c, !PT ;  /* 0x0000001a091d7212 */ /* 0x000fe200078e3cff */
[----:B------:R-:W-:-:S03]  /*171a0*/  IMAD.MOV R9, RZ, RZ, -R5 ;  /* 0x000000ffff097224 */ /* 0x000fc600078e0a05 */
[----:B------:R-:W0:Y:S01]  /*171b0*/  I2F.F64.S64 R6, R6 ;  /* 0x0000000600067312 */ /* 0x000e220000301c00 */
[----:B------:R-:W-:Y:S01]  /*171c0*/  ISETP.GE.AND P1, PT, R29, RZ, PT ;  /* 0x000000ff1d00720c */ /* 0x000fe20003f26270 */
[----:B------:R-:W-:Y:S01]  /*171d0*/  @!P0 IMAD.MOV.U32 R5, RZ, RZ, R9 ;  /* 0x000000ffff058224 */ /* 0x000fe200078e0009 */
[----:B0-----:R-:W-:-:S10]  /*171e0*/  DMUL R30, R6, UR4 ;  /* 0x00000004061e7c28 */ /* 0x001fd40008000000 */
[----:B------:R-:W0:Y:S02]  /*171f0*/  F2F.F32.F64 R30, R30 ;  /* 0x0000001e001e7310 */ /* 0x000e240000301000 */
[----:B0-----:R-:W-:-:S07]  /*17200*/  FSEL R6, -R30, R30, !P1 ;  /* 0x0000001e1e067208 */ /* 0x001fce0004800100 */
.L_x_247:
[----:B------:R-:W-:Y:S05]  /*17210*/  BSYNC.RECONVERGENT B0 ;  /* 0x0000000000007941 */ /* 0x000fea0003800200 */
.L_x_246:
        /* <DEDUP_REMOVED lines=29> */
.L_x_251:
        /* <DEDUP_REMOVED lines=44> */
.L_x_250:
[----:B------:R-:W-:Y:S05]  /*176b0*/  BSYNC.RECONVERGENT B0 ;  /* 0x0000000000007941 */ /* 0x000fea0003800200 */
.L_x_249:
[----:B------:R-:W0:Y:S01]  /*176c0*/  MUFU.RCP64H R31, R3 ;  /* 0x00000003001f7308 */ /* 0x000e220000001800 */
[----:B------:R-:W-:Y:S01]  /*176d0*/  IMAD.MOV.U32 R30, RZ, RZ, 0x1 ;  /* 0x00000001ff1e7424 */ /* 0x000fe200078e00ff */
[----:B------:R-:W-:Y:S01]  /*176e0*/  LOP3.LUT R5, R19, 0x1, RZ, 0xc0, !PT ;  /* 0x0000000113057812 */ /* 0x000fe200078ec0ff */
[----:B------:R-:W-:Y:S01]  /*176f0*/  FMUL R8, R11, R11 ;  /* 0x0000000b0b087220 */ /* 0x000fe20000400000 */
[----:B------:R-:W-:Y:S01]  /*17700*/  LOP3.LUT P1, RZ, R19, 0x2, RZ, 0xc0, !PT ;  /* 0x0000000213ff7812 */ /* 0x000fe2000782c0ff */
[----:B------:R-:W-:Y:S01]  /*17710*/  BSSY.RECONVERGENT B1, `(.L_x_252) ;  /* 0x000002d000017945 */ /* 0x000fe20003800200 */
[----:B------:R-:W-:Y:S01]  /*17720*/  ISETP.NE.U32.AND P0, PT, R5, 0x1, PT ;  /* 0x000000010500780c */ /* 0x000fe20003f05070 */
[----:B------:R-:W-:-:S03]  /*17730*/  FFMA R10, R8, R10, -0.0013887860113754868507 ;  /* 0xbab607ed080a7423 */ /* 0x000fc6000000000a */
[----:B------:R-:W-:Y:S02]  /*17740*/  FSEL R15, R21, 0.0083327032625675201416, !P0 ;  /* 0x3c0885e4150f7808 */ /* 0x000fe40004000000 */
[----:B------:R-:W-:Y:S02]  /*17750*/  FSEL R5, R10, -0.00019574658654164522886, !P0 ;  /* 0xb94d41530a057808 */ /* 0x000fe40004000000 */
[----:B------:R-:W-:Y:S01]  /*17760*/  FSEL R18, -R18, -0.16666662693023681641, !P0 ;  /* 0xbe2aaaa812127808 */ /* 0x000fe20004000100 */
[----:B0-----:R-:W-:Y:S02]  /*17770*/  DFMA R6, R30, -R2, 1 ;  /* 0x3ff000001e06742b */ /* 0x001fe40000000802 */
[----:B------:R-:W-:Y:S01]  /*17780*/  FFMA R15, R8, R5, R15 ;  /* 0x00000005080f7223 */ /* 0x000fe2000000000f */
[----:B------:R-:W-:-:S03]  /*17790*/  FSEL R5, R11, 1, P0 ;  /* 0x3f8000000b057808 */ /* 0x000fc60000000000 */
[C---:B------:R-:W-:Y:S02]  /*177a0*/  FFMA R15, R8.reuse, R15, R18 ;  /* 0x0000000f080f7223 */ /* 0x040fe40000000012 */
[----:B------:R-:W-:Y:S01]  /*177b0*/  FFMA R8, R8, R5, RZ ;  /* 0x0000000508087223 */ /* 0x000fe200000000ff */
[----:B------:R-:W-:Y:S01]  /*177c0*/  DFMA R32, R6, R6, R6 ;  /* 0x000000060620722b */ /* 0x000fe20000000006 */
[----:B------:R-:W0:Y:S02]  /*177d0*/  I2F.F64 R6, R17 ;  /* 0x0000001100067312 */ /* 0x000e240000201c00 */
[----:B------:R-:W-:-:S04]  /*177e0*/  FFMA R8, R8, R15, R5 ;  /* 0x0000000f08087223 */ /* 0x000fc80000000005 */
[----:B------:R-:W-:Y:S01]  /*177f0*/  @P1 FADD R8, RZ, -R8 ;  /* 0x80000008ff081221 */ /* 0x000fe20000000000 */
[----:B------:R-:W-:Y:S01]  /*17800*/  DFMA R30, R30, R32, R30 ;  /* 0x000000201e1e722b */ /* 0x000fe2000000001e */
[----:B------:R-:W-:Y:S02]  /*17810*/  FSETP.GEU.AND P1, PT, |R45|, 6.5827683646048100446e-37, PT ;  /* 0x036000002d00780b */ /* 0x000fe40003f2e200 */
[----:B------:R-:W-:-:S04]  /*17820*/  FMUL R27, R27, R8 ;  /* 0x000000081b1b7220 */ /* 0x000fc80000400000 */
[----:B------:R-:W-:Y:S01]  /*17830*/  FFMA R27, R28, R9, R27 ;  /* 0x000000091c1b7223 */ /* 0x000fe2000000001b */
[----:B------:R-:W-:Y:S02]  /*17840*/  DFMA R20, R30, -R2, 1 ;  /* 0x3ff000001e14742b */ /* 0x000fe40000000802 */
[----:B0-----:R-:W-:Y:S01]  /*17850*/  DADD R6, -R6, R48 ;  /* 0x0000000006067229 */ /* 0x001fe20000000130 */
[----:B------:R-:W-:-:S04]  /*17860*/  FADD R27, -R14, R27 ;  /* 0x0000001b0e1b7221 */ /* 0x000fc80000000100 */
[----:B------:R-:W-:Y:S01]  /*17870*/  FFMA R27, R13, R27, R14 ;  /* 0x0000001b0d1b7223 */ /* 0x000fe2000000000e */
[----:B------:R-:W-:-:S03]  /*17880*/  DFMA R20, R30, R20, R30 ;  /* 0x000000141e14722b */ /* 0x000fc6000000001e */
[----:B------:R-:W-:Y:S01]  /*17890*/  FADD R27, -R12, R27 ;  /* 0x0000001b0c1b7221 */ /* 0x000fe20000000100 */
[----:B------:R-:W0:Y:S04]  /*178a0*/  F2F.F32.F64 R7, R6 ;  /* 0x0000000600077310 */ /* 0x000e280000301000 */
[----:B------:R-:W-:-:S08]  /*178b0*/  DMUL R40, R20, R44 ;  /* 0x0000002c14287228 */ /* 0x000fd00000000000 */
[----:B------:R-:W-:Y:S01]  /*178c0*/  DFMA R10, R40, -R2, R44 ;  /* 0x80000002280a722b */ /* 0x000fe2000000002c */
[C---:B0-----:R-:W-:Y:S01]  /*178d0*/  FMUL R8, R7.reuse, R7 ;  /* 0x0000000707087220 */ /* 0x041fe20000400000 */
[----:B------:R-:W-:-:S03]  /*178e0*/  FFMA R16, R7, R16, -15 ;  /* 0xc170000007107423 */ /* 0x000fc60000000010 */
[----:B------:R-:W-:-:S03]  /*178f0*/  FMUL R8, R7, R8 ;  /* 0x0000000807087220 */ /* 0x000fc60000400000 */
[----:B------:R-:W-:Y:S01]  /*17900*/  DFMA R40, R20, R10, R40 ;  /* 0x0000000a1428722b */ /* 0x000fe20000000028 */
[----:B------:R-:W-:-:S04]  /*17910*/  FFMA R7, R7, R16, 10 ;  /* 0x4120000007077423 */ /* 0x000fc80000000010 */
[----:B------:R-:W-:-:S04]  /*17920*/  FMUL R7, R8, R7 ;  /* 0x0000000708077220 */ /* 0x000fc80000400000 */
[----:B------:R-:W-:Y:S01]  /*17930*/  FFMA R12, R7, R27, R12 ;  /* 0x0000001b070c7223 */ /* 0x000fe2000000000c */
[----:B------:R-:W-:-:S05]  /*17940*/  FFMA R5, RZ, R3, R41 ;  /* 0x00000003ff057223 */ /* 0x000fca0000000029 */
[----:B------:R-:W-:Y:S01]  /*17950*/  FSETP.GT.AND P0, PT, |R5|, 1.469367938527859385e-39, PT ;  /* 0x001000000500780b */ /* 0x000fe20003f04200 */
[----:B------:R-:W0:-:S12]  /*17960*/  F2F.F64.F32 R12, R12 ;  /* 0x0000000c000c7310 */ /* 0x000e180000201800 */
[----:B------:R-:W-:Y:S05]  /*17970*/  @P0 BRA P1, `(.L_x_253) ;  /* 0x0000000000180947 */ /* 0x000fea0000800000 */
[----:B------:R-:W-:Y:S01]  /*17980*/  IMAD.MOV.U32 R32, RZ, RZ, R44 ;  /* 0x000000ffff207224 */ /* 0x000fe200078e002c */
[----:B------:R-:W-:Y:S01]  /*17990*/  MOV R6, 0x179e0 ;  /* 0x000179e000067802 */ /* 0x000fe20000000f00 */
[----:B------:R-:W-:Y:S02]  /*179a0*/  IMAD.MOV.U32 R33, RZ, RZ, R45 ;  /* 0x000000ffff217224 */ /* 0x000fe400078e002d */
[----:B------:R-:W-:Y:S02]  /*179b0*/  IMAD.MOV.U32 R30, RZ, RZ, R2 ;  /* 0x000000ffff1e7224 */ /* 0x000fe400078e0002 */
[----:B------:R-:W-:-:S07]  /*179c0*/  IMAD.MOV.U32 R31, RZ, RZ, R3 ;  /* 0x000000ffff1f7224 */ /* 0x000fce00078e0003 */
[----:B0-----:R-:W-:Y:S05]  /*179d0*/  CALL.REL.NOINC `($__internal_0_$__cuda_sm20_div_rn_f64_full) ;  /* 0x000000c800e07944 */ /* 0x001fea0003c00000 */
.L_x_253:
[----:B------:R-:W-:Y:S05]  /*179e0*/  BSYNC.RECONVERGENT B1 ;  /* 0x0000000000017941 */ /* 0x000fea0003800200 */
.L_x_252:
[----:B------:R-:W-:Y:S01]  /*179f0*/  DMUL R44, R44, 0.5 ;  /* 0x3fe000002c2c7828 */ /* 0x000fe20000000000 */
[----:B------:R-:W-:Y:S01]  /*17a00*/  IMAD.MOV.U32 R6, RZ, RZ, 0x1 ;  /* 0x00000001ff067424 */ /* 0x000fe200078e00ff */
[----:B------:R-:W-:Y:S01]  /*17a10*/  BSSY.RECONVERGENT B1, `(.L_x_254) ;  /* 0x0000016000017945 */ /* 0x000fe20003800200 */
[----:B0-----:R-:W-:-:S03]  /*17a20*/  DFMA R46, R12, R40, R46 ;  /* 0x000000280c2e722b */ /* 0x001fc6000000002e */
        /* <DEDUP_REMOVED lines=20> */
.L_x_255:
[----:B------:R-:W-:Y:S05]  /*17b70*/  BSYNC.RECONVERGENT B1 ;  /* 0x0000000000017941 */ /* 0x000fea0003800200 */
.L_x_254:
        /* <DEDUP_REMOVED lines=22> */
.L_x_257:
[----:B------:R-:W-:Y:S05]  /*17ce0*/  BSYNC.RECONVERGENT B1 ;  /* 0x0000000000017941 */ /* 0x000fea0003800200 */
.L_x_256:
[----:B------:R-:W0:Y:S01]  /*17cf0*/  F2I.F64.TRUNC R17, R48 ;  /* 0x0000003000117311 */ /* 0x000e22000030d100 */
[----:B------:R-:W1:Y:S07]  /*17d00*/  LDC.64 R6, c[0x0][0x380] ;  /* 0x0000e000ff067b82 */ /* 0x000e6e0000000a00 */
[----:B------:R-:W2:Y:S01]  /*17d10*/  F2I.F64.TRUNC R18, R50 ;  /* 0x0000003200127311 */ /* 0x000ea2000030d100 */
[----:B0-----:R-:W-:-:S05]  /*17d20*/  I2FP.F32.S32 R10, R17 ;  /* 0x00000011000a7245 */ /* 0x001fca0000201400 */
[----:B------:R-:W-:Y:S01]  /*17d30*/  FMUL R12, R10, 171324 ;  /* 0x48274f000a0c7820 */ /* 0x000fe20000400000 */
[----:B--2---:R-:W-:Y:S01]  /*17d40*/  I2FP.F32.S32 R16, R18 ;  /* 0x0000001200107245 */ /* 0x004fe20000201400 */
[----:B-1----:R-:W5:Y:S04]  /*17d50*/  LDG.E R37, desc[UR6][R6.64+0x4] ;  /* 0x0000040606257981 */ /* 0x002f68000c1e1900 */
[----:B------:R-:W-:Y:S01]  /*17d60*/  FFMA R26, R16, 21942, R12 ;  /* 0x46ab6c00101a7823 */ /* 0x000fe2000000000c */
[----:B------:R0:W5:Y:S01]  /*17d70*/  LDG.E R36, desc[UR6][R6.64] ;  /* 0x0000000606247981 */ /* 0x000162000c1e1900 */
[----:B------:R-:W-:Y:S02]  /*17d80*/  BSSY.RECONVERGENT B0, `(.L_x_258) ;  /* 0x0000041000007945 */ /* 0x000fe40003800200 */
[----:B------:R-:W-:-:S04]  /*17d90*/  FADD R26, R26, 8912 ;  /* 0x460b40001a1a7421 */ /* 0x000fc80000000000 */
[C---:B------:R-:W-:Y:S01]  /*17da0*/  FMUL R5, R26.reuse, 0.63661974668502807617 ;  /* 0x3f22f9831a057820 */ /* 0x040fe20000400000 */
[----:B------:R-:W-:-:S05]  /*17db0*/  FSETP.GE.AND P0, PT, |R26|, 105615, PT ;  /* 0x47ce47801a00780b */ /* 0x000fca0003f06200 */
[----:B------:R-:W1:Y:S02]  /*17dc0*/  F2I.NTZ R5, R5 ;  /* 0x0000000500057305 */ /* 0x000e640000203100 */
[----:B-1----:R-:W-:-:S05]  /*17dd0*/  I2FP.F32.S32 R9, R5 ;  /* 0x0000000500097245 */ /* 0x002fca0000201400 */
[----:B0-----:R-:W-:-:S04]  /*17de0*/  FFMA R6, R9, -1.5707962512969970703, R26 ;  /* 0xbfc90fda09067823 */ /* 0x001fc8000000001a */
        /* <DEDUP_REMOVED lines=14> */
.L_x_260:
        /* <DEDUP_REMOVED lines=44> */
.L_x_259:
[----:B------:R-:W-:Y:S05]  /*18190*/  BSYNC.RECONVERGENT B0 ;  /* 0x0000000000007941 */ /* 0x000fea0003800200 */
.L_x_258:
        /* <DEDUP_REMOVED lines=17> */
[----:B------:R-:W-:Y:S02]  /*182b0*/  FSEL R14, R11, -0.00019574658654164522886, !P0 ;  /* 0xb94d41530b0e7808 */ /* 0x000fe40004000000 */
[----:B------:R-:W-:-:S03]  /*182c0*/  FFMA R6, R7, R5, RZ ;  /* 0x0000000507067223 */ /* 0x000fc600000000ff */
[----:B------:R-:W-:Y:S01]  /*182d0*/  FFMA R14, R7, R14, R30 ;  /* 0x0000000e070e7223 */ /* 0x000fe2000000001e */
[----:B------:R-:W-:Y:S02]  /*182e0*/  FSEL R30, -R28, -0.16666662693023681641, !P0 ;  /* 0xbe2aaaa81c1e7808 */ /* 0x000fe40004000100 */
[----:B------:R-:W-:-:S03]  /*182f0*/  FSETP.GE.AND P0, PT, |R20|, 105615, PT ;  /* 0x47ce47801400780b */ /* 0x000fc60003f06200 */
[----:B------:R-:W-:Y:S01]  /*18300*/  FFMA R14, R7, R14, R30 ;  /* 0x0000000e070e7223 */ /* 0x000fe2000000001e */
        /* <DEDUP_REMOVED lines=18> */
.L_x_263:
        /* <DEDUP_REMOVED lines=44> */
.L_x_262:
[----:B------:R-:W-:Y:S05]  /*186f0*/  BSYNC.RECONVERGENT B0 ;  /* 0x0000000000007941 */ /* 0x000fea0003800200 */
.L_x_261:
[C---:B------:R-:W-:Y:S01]  /*18700*/  LOP3.LUT R5, R9.reuse, 0x1, RZ, 0xc0, !PT ;  /* 0x0000000109057812 */ /* 0x040fe200078ec0ff */
[C---:B------:R-:W-:Y:S01]  /*18710*/  FMUL R7, R6.reuse, R6 ;  /* 0x0000000606077220 */ /* 0x040fe20000400000 */
[----:B------:R-:W-:Y:S02]  /*18720*/  VIADD R9, R9, 0x1 ;  /* 0x0000000109097836 */ /* 0x000fe40000000000 */
[----:B------:R-:W-:Y:S01]  /*18730*/  FMUL R11, R11, 2920 ;  /* 0x453680000b0b7820 */ /* 0x000fe20000400000 */
[----:B------:R-:W-:Y:S01]  /*18740*/  ISETP.NE.U32.AND P0, PT, R5, 0x1, PT ;  /* 0x000000010500780c */ /* 0x000fe20003f05070 */
[----:B------:R-:W-:Y:S01]  /*18750*/  FFMA R13, R7, R8, -0.0013887860113754868507 ;  /* 0xbab607ed070d7423 */ /* 0x000fe20000000008 */
[----:B------:R-:W-:Y:S01]  /*18760*/  IMAD.MOV.U32 R5, RZ, RZ, 0x3c0885e4 ;  /* 0x3c0885e4ff057424 */ /* 0x000fe200078e00ff */
[----:B------:R-:W-:Y:S01]  /*18770*/  LOP3.LUT P1, RZ, R9, 0x2, RZ, 0xc0, !PT ;  /* 0x0000000209ff7812 */ /* 0x000fe2000782c0ff */
[----:B------:R-:W-:Y:S01]  /*18780*/  IMAD.MOV.U32 R19, RZ, RZ, 0x3e2aaaa8 ;  /* 0x3e2aaaa8ff137424 */ /* 0x000fe200078e00ff */
[----:B------:R-:W-:Y:S01]  /*18790*/  FSEL R6, R6, 1, !P0 ;  /* 0x3f80000006067808 */ /* 0x000fe20004000000 */
[----:B------:R-:W-:Y:S01]  /*187a0*/  BSSY.RECONVERGENT B0, `(.L_x_264) ;  /* 0x000004b000007945 */ /* 0x000fe20003800200 */
[----:B------:R-:W-:-:S02]  /*187b0*/  FSEL R14, R13, -0.00019574658654164522886, P0 ;  /* 0xb94d41530d0e7808 */ /* 0x000fc40000000000 */
[----:B------:R-:W-:Y:S01]  /*187c0*/  FSEL R20, R5, 0.041666727513074874878, !P0 ;  /* 0x3d2aaabb05147808 */ /* 0x000fe20004000000 */
[----:B------:R-:W-:Y:S01]  /*187d0*/  FFMA R9, R7, R6, RZ ;  /* 0x0000000607097223 */ /* 0x000fe200000000ff */
[----:B------:R-:W-:-:S03]  /*187e0*/  FSEL R13, -R19, -0.4999999701976776123, !P0 ;  /* 0xbeffffff130d7808 */ /* 0x000fc60004000100 */
[----:B------:R-:W-:-:S04]  /*187f0*/  FFMA R14, R7, R14, R20 ;  /* 0x0000000e070e7223 */ /* 0x000fc80000000014 */
        /* <DEDUP_REMOVED lines=25> */
.L_x_266:
        /* <DEDUP_REMOVED lines=44> */
.L_x_265:
[----:B------:R-:W-:Y:S05]  /*18c50*/  BSYNC.RECONVERGENT B0 ;  /* 0x0000000000007941 */ /* 0x000fea0003800200 */
.L_x_264:
        /* <DEDUP_REMOVED lines=29> */
.L_x_269:
        /* <DEDUP_REMOVED lines=44> */
.L_x_268:
[----:B------:R-:W-:Y:S05]  /*190f0*/  BSYNC.RECONVERGENT B0 ;  /* 0x0000000000007941 */ /* 0x000fea0003800200 */
.L_x_267:
        /* <DEDUP_REMOVED lines=44> */
.L_x_272:
        /* <DEDUP_REMOVED lines=44> */
.L_x_271:
[----:B------:R-:W-:Y:S05]  /*19680*/  BSYNC.RECONVERGENT B0 ;  /* 0x0000000000007941 */ /* 0x000fea0003800200 */
.L_x_270:
        /* <DEDUP_REMOVED lines=37> */
.L_x_275:
        /* <DEDUP_REMOVED lines=44> */
.L_x_274:
[----:B------:R-:W-:Y:S05]  /*19ba0*/  BSYNC.RECONVERGENT B0 ;  /* 0x0000000000007941 */ /* 0x000fea0003800200 */
.L_x_273:
        /* <DEDUP_REMOVED lines=39> */
.L_x_278:
        /* <DEDUP_REMOVED lines=44> */
.L_x_277:
[----:B------:R-:W-:Y:S05]  /*1a0e0*/  BSYNC.RECONVERGENT B0 ;  /* 0x0000000000007941 */ /* 0x000fea0003800200 */
.L_x_276:
        /* <DEDUP_REMOVED lines=28> */
.L_x_281:
        /* <DEDUP_REMOVED lines=44> */
.L_x_280:
[----:B------:R-:W-:Y:S05]  /*1a570*/  BSYNC.RECONVERGENT B0 ;  /* 0x0000000000007941 */ /* 0x000fea0003800200 */
.L_x_279:
[----:B------:R-:W0:Y:S01]  /*1a580*/  MUFU.RCP64H R7, R45 ;  /* 0x0000002d00077308 */ /* 0x000e220000001800 */
[----:B------:R-:W-:Y:S01]  /*1a590*/  IMAD.MOV.U32 R6, RZ, RZ, 0x1 ;  /* 0x00000001ff067424 */ /* 0x000fe200078e00ff */
[----:B------:R-:W-:Y:S06]  /*1a5a0*/  BSSY.RECONVERGENT B1, `(.L_x_282) ;  /* 0x0000012000017945 */ /* 0x000fec0003800200 */
[----:B-----5:R-:W1:Y:S01]  /*1a5b0*/  I2F.F64 R32, R37 ;  /* 0x0000002500207312 */ /* 0x020e620000201c00 */
        /* <DEDUP_REMOVED lines=16> */
.L_x_283:
[----:B------:R-:W-:Y:S05]  /*1a6c0*/  BSYNC.RECONVERGENT B1 ;  /* 0x0000000000017941 */ /* 0x000fea0003800200 */
.L_x_282:
[----:B------:R-:W0:Y:S01]  /*1a6d0*/  MUFU.RCP64H R7, R45 ;  /* 0x0000002d00077308 */ /* 0x000e220000001800 */
[----:B------:R-:W-:Y:S01]  /*1a6e0*/  IMAD.MOV.U32 R6, RZ, RZ, 0x1 ;  /* 0x00000001ff067424 */ /* 0x000fe200078e00ff */
[----:B------:R-:W-:Y:S01]  /*1a6f0*/  FSETP.GEU.AND P1, PT, |R25|, 6.5827683646048100446e-37, PT ;  /* 0x036000001900780b */ /* 0x000fe20003f2e200 */
[----:B------:R-:W-:Y:S05]  /*1a700*/  BSSY.RECONVERGENT B1, `(.L_x_284) ;  /* 0x0000016000017945 */ /* 0x000fea0003800200 */
[----:B------:R-:W1:Y:S01]  /*1a710*/  F2I.F64.TRUNC R5, R40 ;  /* 0x0000002800057311 */ /* 0x000e62000030d100 */
[----:B0-----:R-:W-:Y:S01]  /*1a720*/  DFMA R20, -R44, R6, 1 ;  /* 0x3ff000002c14742b */ /* 0x001fe20000000106 */
[----:B-1----:R-:W-:-:S07]  /*1a730*/  IADD3 R5, PT, PT, R5, -0x1, RZ ;  /* 0xffffffff05057810 */ /* 0x002fce0007ffe0ff */
        /* <DEDUP_REMOVED lines=18> */
.L_x_285:
[----:B------:R-:W-:Y:S05]  /*1a860*/  BSYNC.RECONVERGENT B1 ;  /* 0x0000000000017941 */ /* 0x000fea0003800200 */
.L_x_284:
[----:B------:R-:W0:Y:S01]  /*1a870*/  MUFU.RCP64H R21, R45 ;  /* 0x0000002d00157308 */ /* 0x000e220000001800 */
[----:B------:R-:W-:Y:S01]  /*1a880*/  IMAD.MOV.U32 R20, RZ, RZ, 0x1 ;  /* 0x00000001ff147424 */ /* 0x000fe200078e00ff */
[----:B------:R-:W-:Y:S01]  /*1a890*/  BSSY.RECONVERGENT B1, `(.L_x_286) ;  /* 0x0000015000017945 */ /* 0x000fe20003800200 */
[----:B------:R-:W-:-:S05]  /*1a8a0*/  IMAD.SHL.U32 R32, R36, 0x2, RZ ;  /* 0x0000000224207824 */ /* 0x000fca00078e00ff */
[----:B------:R-:W1:Y:S08]  /*1a8b0*/  F2I.F64.TRUNC R28, R28 ;  /* 0x0000001c001c7311 */ /* 0x000e70000030d100 */
[----:B------:R-:W2:Y:S01]  /*1a8c0*/  I2F.F64 R32, R32 ;  /* 0x0000002000207312 */ /* 0x000ea20000201c00 */
[----:B0-----:R-:W-:Y:S01]  /*1a8d0*/  DFMA R6, -R44, R20, 1 ;  /* 0x3ff000002c06742b */ /* 0x001fe20000000114 */
[----:B-1----:R-:W-:-:S07]  /*1a8e0*/  ISETP.NE.AND P4, PT, R28, R5, PT ;  /* 0x000000051c00720c */ /* 0x002fce0003f85270 */
[----:B------:R-:W-:Y:S01]  /*1a8f0*/  DFMA R6, R6, R6, R6 ;  /* 0x000000060606722b */ /* 0x000fe20000000006 */
[----:B--2---:R-:W-:-:S07]  /*1a900*/  FSETP.GEU.AND P1, PT, |R33|, 6.5827683646048100446e-37, PT ;  /* 0x036000002100780b */ /* 0x004fce0003f2e200 */
        /* <DEDUP_REMOVED lines=13> */
.L_x_287:
[----:B------:R-:W-:Y:S05]  /*1a9e0*/  BSYNC.RECONVERGENT B1 ;  /* 0x0000000000017941 */ /* 0x000fea0003800200 */
.L_x_286:
[----:B------:R-:W-:Y:S01]  /*1a9f0*/  VIADD R30, R17, 0x1 ;  /* 0x00000001111e7836 */ /* 0x000fe20000000000 */
[----:B------:R-:W-:Y:S01]  /*1aa00*/  FSEL R20, R40, RZ, !P4 ;  /* 0x000000ff28147208 */ /* 0x000fe20006000000 */
[----:B------:R-:W-:Y:S01]  /*1aa10*/  IMAD.MOV.U32 R5, RZ, RZ, 0x37cbac00 ;  /* 0x37cbac00ff057424 */ /* 0x000fe200078e00ff */
[----:B------:R-:W-:Y:S01]  /*1aa20*/  FSEL R21, R41, RZ, !P4 ;  /* 0x000000ff29157208 */ /* 0x000fe20006000000 */
[----:B------:R0:W1:Y:S01]  /*1aa30*/  I2F.F64 R6, R30 ;  /* 0x0000001e00067312 */ /* 0x0000620000201c00 */
[C---:B------:R-:W-:Y:S01]  /*1aa40*/  LOP3.LUT R10, R27.reuse, 0x1, RZ, 0xc0, !PT ;  /* 0x000000011b0a7812 */ /* 0x040fe200078ec0ff */
[----:B------:R-:W-:Y:S01]  /*1aa50*/  FMUL R29, R26, R26 ;  /* 0x0000001a1a1d7220 */ /* 0x000fe20000400000 */
        /* <DEDUP_REMOVED lines=11> */
[----:B------:R0:W1:Y:S01]  /*1ab10*/  I2F.F64 R6, R18 ;  /* 0x0000001200067312 */ /* 0x0000620000201c00 */
[----:B------:R-:W-:-:S07]  /*1ab20*/  FFMA R30, R29, R30, R32 ;  /* 0x0000001e1d1e7223 */ /* 0x000fce0000000020 */
[----:B------:R-:W2:Y:S01]  /*1ab30*/  F2I.F64.TRUNC R8, R20 ;  /* 0x0000001400087311 */ /* 0x000ea2000030d100 */
[----:B0-----:R-:W-:-:S05]  /*1ab40*/  IMAD.MOV.U32 R18, RZ, RZ, 0x3effffff ;  /* 0x3effffffff127424 */ /* 0x001fca00078e00ff */
[----:B------:R-:W-:Y:S01]  /*1ab50*/  FSEL R31, -R18, -0.16666662693023681641, !P0 ;  /* 0xbe2aaaa8121f7808 */ /* 0x000fe20004000100 */
[----:B-1----:R-:W-:-:S04]  /*1ab60*/  DADD R6, -R6, R50 ;  /* 0x0000000006067229 */ /* 0x002fc80000000132 */
[C---:B------:R-:W-:Y:S01]  /*1ab70*/  FFMA R31, R29.reuse, R30, R31 ;  /* 0x0000001e1d1f7223 */ /* 0x040fe2000000001f */
[----:B------:R-:W-:Y:S01]  /*1ab80*/  FFMA R29, R29, R26, RZ ;  /* 0x0000001a1d1d7223 */ /* 0x000fe200000000ff */
[----:B------:R0:W1:Y:S01]  /*1ab90*/  F2F.F32.F64 R27, R6 ;  /* 0x00000006001b7310 */ /* 0x0000620000301000 */
[----:B--2---:R-:W-:Y:S02]  /*1aba0*/  I2FP.F32.S32 R8, R8 ;  /* 0x0000000800087245 */ /* 0x004fe40000201400 */
[----:B------:R-:W-:-:S03]  /*1abb0*/  FFMA R26, R29, R31, R26 ;  /* 0x0000001f1d1a7223 */ /* 0x000fc6000000001a */
[----:B------:R-:W-:Y:S01]  /*1abc0*/  FMUL R20, R8, 171324 ;  /* 0x48274f0008147820 */ /* 0x000fe20000400000 */
[----:B------:R-:W-:Y:S01]  /*1abd0*/  @P1 FADD R26, RZ, -R26 ;  /* 0x8000001aff1a1221 */ /* 0x000fe20000000000 */
[----:B0-----:R-:W-:Y:S02]  /*1abe0*/  FSEL R6, R40, R48, !P4 ;  /* 0x0000003028067208 */ /* 0x001fe40006000000 */
[----:B------:R-:W-:Y:S01]  /*1abf0*/  FFMA R21, R16, 21942, R20 ;  /* 0x46ab6c0010157823 */ /* 0x000fe20000000014 */
[----:B------:R-:W-:Y:S01]  /*1ac00*/  IMAD.MOV.U32 R16, RZ, RZ, 0x40c00000 ;  /* 0x40c00000ff107424 */ /* 0x000fe200078e00ff */
[----:B------:R-:W-:Y:S01]  /*1ac10*/  FSEL R7, R41, R49, !P4 ;  /* 0x0000003129077208 */ /* 0x000fe20006000000 */
[----:B------:R-:W-:Y:S01]  /*1ac20*/  FMUL R32, R13, R26 ;  /* 0x0000001a0d207220 */ /* 0x000fe20000400000 */
[----:B------:R-:W-:Y:S01]  /*1ac30*/  FADD R21, R21, 8912 ;  /* 0x460b400015157421 */ /* 0x000fe20000000000 */
[----:B------:R-:W-:Y:S01]  /*1ac40*/  FADD R26, R28, -R11 ;  /* 0x8000000b1c1a7221 */ /* 0x000fe20000000000 */
[C---:B-1----:R-:W-:Y:S01]  /*1ac50*/  FMUL R34, R27.reuse, R27 ;  /* 0x0000001b1b227220 */ /* 0x042fe20000400000 */
[----:B------:R-:W-:Y:S01]  /*1ac60*/  FFMA R38, R27, R16, -15 ;  /* 0xc17000001b267423 */ /* 0x000fe20000000010 */
[C---:B------:R-:W-:Y:S01]  /*1ac70*/  FMUL R33, R21.reuse, 0.63661974668502807617 ;  /* 0x3f22f98315217820 */ /* 0x040fe20000400000 */
[----:B------:R-:W-:Y:S01]  /*1ac80*/  FSETP.GE.AND P0, PT, |R21|, 105615, PT ;  /* 0x47ce47801500780b */ /* 0x000fe20003f06200 */
[----:B------:R0:W1:Y:S01]  /*1ac90*/  F2F.F32.F64 R13, R6 ;  /* 0x00000006000d7310 */ /* 0x0000620000301000 */
[C---:B------:R-:W-:Y:S01]  /*1aca0*/  FMUL R34, R27.reuse, R34 ;  /* 0x000000221b227220 */ /* 0x040fe20000400000 */
[----:B------:R-:W-:Y:S01]  /*1acb0*/  FFMA R29, R27, R38, 10 ;  /* 0x412000001b1d7423 */ /* 0x000fe20000000026 */
[----:B------:R-:W-:-:S03]  /*1acc0*/  FFMA R27, R19, R26, R32 ;  /* 0x0000001a131b7223 */ /* 0x000fc60000000020 */
[----:B------:R-:W-:Y:S01]  /*1acd0*/  FMUL R19, R34, R29 ;  /* 0x0000001d22137220 */ /* 0x000fe20000400000 */
[----:B------:R-:W-:Y:S01]  /*1ace0*/  FADD R27, -R12, R27 ;  /* 0x0000001b0c1b7221 */ /* 0x000fe20000000100 */
[----:B------:R-:W2:Y:S03]  /*1acf0*/  F2I.NTZ R30, R33 ;  /* 0x00000021001e7305 */ /* 0x000ea60000203100 */
[----:B------:R-:W-:Y:S01]  /*1ad00*/  FFMA R12, R19, R27, R12 ;  /* 0x0000001b130c7223 */ /* 0x000fe2000000000c */
[----:B--2---:R-:W-:-:S05]  /*1ad10*/  I2FP.F32.S32 R28, R30 ;  /* 0x0000001e001c7245 */ /* 0x004fca0000201400 */
[----:B------:R-:W-:-:S04]  /*1ad20*/  FFMA R31, R28, -1.5707962512969970703, R21 ;  /* 0xbfc90fda1c1f7823 */ /* 0x000fc80000000015 */
        /* <DEDUP_REMOVED lines=14> */
.L_x_290:
        /* <DEDUP_REMOVED lines=44> */
.L_x_289:
[----:B------:R-:W-:Y:S05]  /*1b0d0*/  BSYNC.RECONVERGENT B0 ;  /* 0x0000000000007941 */ /* 0x000fea0003800200 */
.L_x_288:
        /* <DEDUP_REMOVED lines=37> */
.L_x_293:
        /* <DEDUP_REMOVED lines=44> */
.L_x_292:
[----:B------:R-:W-:Y:S05]  /*1b5f0*/  BSYNC.RECONVERGENT B0 ;  /* 0x0000000000007941 */ /* 0x000fea0003800200 */
.L_x_291:
[----:B------:R-:W-:Y:S01]  /*1b600*/  FMUL R28, R6, R6 ;  /* 0x00000006061c7220 */ /* 0x000fe20000400000 */
[----:B------:R-:W-:Y:S01]  /*1b610*/  LOP3.LUT R7, R27, 0x1, RZ, 0xc0, !PT ;  /* 0x000000011b077812 */ /* 0x000fe200078ec0ff */
        /* <DEDUP_REMOVED lines=39> */
.L_x_296:
        /* <DEDUP_REMOVED lines=44> */
.L_x_295:
[----:B------:R-:W-:Y:S05]  /*1bb50*/  BSYNC.RECONVERGENT B0 ;  /* 0x0000000000007941 */ /* 0x000fea0003800200 */
.L_x_294:
        /* <DEDUP_REMOVED lines=28> */
.L_x_299:
        /* <DEDUP_REMOVED lines=33> */
[----:B------:R-:W-:Y:S02]  /*1bf30*/  LOP3.LUT R30, R33, R30, RZ, 0x3c, !PT ;  /* 0x0000001e211e7212 */ /* 0x000fe400078e3cff */
[C---:B------:R-:W-:Y:S02]  /*1bf40*/  LOP3.LUT R6, R7.reuse, R6, RZ, 0x3c, !PT ;  /* 0x0000000607067212 */ /* 0x040fe400078e3cff */
[----:B------:R-:W-:Y:S02]  /*1bf50*/  LOP3.LUT R7, R7, R33, RZ, 0x3c, !PT ;  /* 0x0000002107077212 */ /* 0x000fe400078e3cff */
[----:B------:R-:W-:Y:S02]  /*1bf60*/  LEA.HI R34, R33, R34, RZ, 0x1 ;  /* 0x0000002221227211 */ /* 0x000fe400078f08ff */
[----:B------:R-:W-:-:S02]  /*1bf70*/  ISETP.GE.AND P0, PT, R30, RZ, PT ;  /* 0x000000ff1e00720c */ /* 0x000fc40003f06270 */
[----:B------:R-:W1:Y:S01]  /*1bf80*/  I2F.F64.S64 R6, R6 ;  /* 0x0000000600067312 */ /* 0x000e620000301c00 */
[----:B------:R-:W-:-:S04]  /*1bf90*/  IMAD.MOV R30, RZ, RZ, -R34 ;  /* 0x000000ffff1e7224 */ /* 0x000fc800078e0a22 */
[----:B------:R-:W-:Y:S01]  /*1bfa0*/  @!P1 IMAD.MOV.U32 R34, RZ, RZ, R30 ;  /* 0x000000ffff229224 */ /* 0x000fe200078e001e */
[----:B-1----:R-:W-:-:S10]  /*1bfb0*/  DMUL R28, R6, UR4 ;  /* 0x00000004061c7c28 */ /* 0x002fd40008000000 */
[----:B------:R-:W0:Y:S02]  /*1bfc0*/  F2F.F32.F64 R28, R28 ;  /* 0x0000001c001c7310 */ /* 0x000e240000301000 */
[----:B0-----:R-:W-:-:S07]  /*1bfd0*/  FSEL R32, -R28, R28, !P0 ;  /* 0x0000001c1c207208 */ /* 0x001fce0004000100 */
.L_x_298:
[----:B------:R-:W-:Y:S05]  /*1bfe0*/  BSYNC.RECONVERGENT B0 ;  /* 0x0000000000007941 */ /* 0x000fea0003800200 */
.L_x_297:
[----:B------:R-:W-:Y:S01]  /*1bff0*/  FFMA R20, R11, 21942, R20 ;  /* 0x46ab6c000b147823 */ /* 0x000fe20000000014 */
[----:B------:R-:W-:Y:S01]  /*1c000*/  LOP3.LUT R11, R34, 0x1, RZ, 0xc0, !PT ;  /* 0x00000001220b7812 */ /* 0x000fe200078ec0ff */
[----:B------:R-:W-:Y:S01]  /*1c010*/  FMUL R6, R32, R32 ;  /* 0x0000002020067220 */ /* 0x000fe20000400000 */
[----:B------:R-:W-:Y:S01]  /*1c020*/  LOP3.LUT P1, RZ, R34, 0x2, RZ, 0xc0, !PT ;  /* 0x0000000222ff7812 */ /* 0x000fe2000782c0ff */
[----:B------:R-:W-:Y:S01]  /*1c030*/  FADD R20, R20, 8912 ;  /* 0x460b400014147421 */ /* 0x000fe20000000000 */
[----:B------:R-:W-:Y:S01]  /*1c040*/  ISETP.NE.U32.AND P0, PT, R11, 0x1, PT ;  /* 0x000000010b00780c */ /* 0x000fe20003f05070 */
[----:B------:R-:W-:Y:S01]  /*1c050*/  FFMA R7, R6, R5, -0.0013887860113754868507 ;  /* 0xbab607ed06077423 */ /* 0x000fe20000000005 */
[----:B------:R-:W-:Y:S01]  /*1c060*/  FADD R30, R13, -R8 ;  /* 0x800000080d1e7221 */ /* 0x000fe20000000000 */
[----:B------:R-:W-:Y:S01]  /*1c070*/  FMUL R11, R20, 0.63661974668502807617 ;  /* 0x3f22f983140b7820 */ /* 0x000fe20000400000 */
[----:B------:R-:W-:Y:S01]  /*1c080*/  FSEL R29, R10, 0.0083327032625675201416, !P0 ;  /* 0x3c0885e40a1d7808 */ /* 0x000fe20004000000 */
[----:B------:R-:W-:Y:S01]  /*1c090*/  BSSY.RECONVERGENT B0, `(.L_x_300) ;  /* 0x0000049000007945 */ /* 0x000fe20003800200 */
[----:B------:R-:W-:-:S02]  /*1c0a0*/  FSEL R7, R7, -0.00019574658654164522886, !P0 ;  /* 0xb94d415307077808 */ /* 0x000fc40004000000 */
        /* <DEDUP_REMOVED lines=10> */
[----:B------:R-:W-:Y:S02]  /*1c150*/  FFMA R6, R29, -1.5707962512969970703, R20 ;  /* 0xbfc90fda1d067823 */ /* 0x000fe40000000014 */
        /* <DEDUP_REMOVED lines=16> */
.L_x_302:
        /* <DEDUP_REMOVED lines=35> */
[----:B------:R-:W-:Y:S02]  /*1c490*/  LOP3.LUT R7, R7, R13, RZ, 0x3c, !PT ;  /* 0x0000000d07077212 */ /* 0x000fe400078e3cff */
[----:B------:R-:W-:Y:S01]  /*1c4a0*/  LOP3.LUT R20, R13, R20, RZ, 0x3c, !PT ;  /* 0x000000140d147212 */ /* 0x000fe200078e3cff */
[----:B------:R-:W-:-:S03]  /*1c4b0*/  IMAD.MOV R13, RZ, RZ, -R11 ;  /* 0x000000ffff0d7224 */ /* 0x000fc600078e0a0b */
[----:B------:R-:W1:Y:S01]  /*1c4c0*/  I2F.F64.S64 R6, R6 ;  /* 0x0000000600067312 */ /* 0x000e620000301c00 */
[----:B------:R-:W-:Y:S01]  /*1c4d0*/  ISETP.GE.AND P1, PT, R20, RZ, PT ;  /* 0x000000ff1400720c */ /* 0x000fe20003f26270 */
[----:B------:R-:W-:Y:S01]  /*1c4e0*/  @!P0 IMAD.MOV.U32 R11, RZ, RZ, R13 ;  /* 0x000000ffff0b8224 */ /* 0x000fe200078e000d */
[----:B-1----:R-:W-:-:S10]  /*1c4f0*/  DMUL R28, R6, UR4 ;  /* 0x00000004061c7c28 */ /* 0x002fd40008000000 */
[----:B------:R-:W1:Y:S02]  /*1c500*/  F2F.F32.F64 R28, R28 ;  /* 0x0000001c001c7310 */ /* 0x000e640000301000 */
[----:B01----:R-:W-:-:S07]  /*1c510*/  FSEL R6, -R28, R28, !P1 ;  /* 0x0000001c1c067208 */ /* 0x003fce0004800100 */
.L_x_301:
[----:B------:R-:W-:Y:S05]  /*1c520*/  BSYNC.RECONVERGENT B0 ;  /* 0x0000000000007941 */ /* 0x000fea0003800200 */
.L_x_300:
        /* <DEDUP_REMOVED lines=36> */
.L_x_305:
        /* <DEDUP_REMOVED lines=44> */
.L_x_304:
[----:B------:R-:W-:Y:S05]  /*1ca30*/  BSYNC.RECONVERGENT B0 ;  /* 0x0000000000007941 */ /* 0x000fea0003800200 */
.L_x_303:
        /* <DEDUP_REMOVED lines=39> */
.L_x_308:
        /* <DEDUP_REMOVED lines=44> */
.L_x_307:
[----:B------:R-:W-:Y:S05]  /*1cf70*/  BSYNC.RECONVERGENT B0 ;  /* 0x0000000000007941 */ /* 0x000fea0003800200 */
.L_x_306:
        /* <DEDUP_REMOVED lines=29> */
.L_x_311:
        /* <DEDUP_REMOVED lines=44> */
.L_x_310:
[----:B------:R-:W-:Y:S05]  /*1d410*/  BSYNC.RECONVERGENT B0 ;  /* 0x0000000000007941 */ /* 0x000fea0003800200 */
.L_x_309:
        /* <DEDUP_REMOVED lines=9> */
[----:B------:R-:W-:-:S02]  /*1d4b0*/  FSEL R5, R5, -0.00019574658654164522886, !P0 ;  /* 0xb94d415305057808 */ /* 0x000fc40004000000 */
[----:B------:R-:W-:Y:S01]  /*1d4c0*/  FSEL R18, -R18, -0.16666662693023681641, !P0 ;  /* 0xbe2aaaa812127808 */ /* 0x000fe20004000100 */
[----:B0-----:R-:W-:Y:S02]  /*1d4d0*/  DFMA R20, R8, -R2, 1 ;  /* 0x3ff000000814742b */ /* 0x001fe40000000802 */
[----:B-1----:R-:W-:-:S06]  /*1d4e0*/  DADD R6, -R6, R48 ;  /* 0x0000000006067229 */ /* 0x002fcc0000000130 */
[----:B------:R-:W-:-:S08]  /*1d4f0*/  DFMA R20, R20, R20, R20 ;  /* 0x000000141414722b */ /* 0x000fd00000000014 */
[----:B------:R-:W-:Y:S01]  /*1d500*/  DFMA R8, R8, R20, R8 ;  /* 0x000000140808722b */ /* 0x000fe20000000008 */
[----:B------:R-:W0:Y:S01]  /*1d510*/  F2F.F32.F64 R7, R6 ;  /* 0x0000000600077310 */ /* 0x000e220000301000 */
[----:B------:R-:W-:-:S05]  /*1d520*/  FSEL R21, R10, 0.0083327032625675201416, !P0 ;  /* 0x3c0885e40a157808 */ /* 0x000fca0004000000 */
[C---:B------:R-:W-:Y:S01]  /*1d530*/  FFMA R21, R28.reuse, R5, R21 ;  /* 0x000000051c157223 */ /* 0x040fe20000000015 */
[----:B------:R-:W-:Y:S01]  /*1d540*/  DFMA R10, R8, -R2, 1 ;  /* 0x3ff00000080a742b */ /* 0x000fe20000000802 */
[----:B------:R-:W-:Y:S02]  /*1d550*/  FSEL R5, R29, 1, P0 ;  /* 0x3f8000001d057808 */ /* 0x000fe40000000000 */
[----:B------:R-:W-:-:S03]  /*1d560*/  FFMA R18, R28, R21, R18 ;  /* 0x000000151c127223 */ /* 0x000fc60000000012 */
[----:B------:R-:W-:Y:S02]  /*1d570*/  FFMA R28, R28, R5, RZ ;  /* 0x000000051c1c7223 */ /* 0x000fe400000000ff */
[----:B------:R-:W-:Y:S01]  /*1d580*/  DFMA R10, R8, R10, R8 ;  /* 0x0000000a080a722b */ /* 0x000fe20000000008 */
[C---:B0-----:R-:W-:Y:S01]  /*1d590*/  FFMA R16, R7.reuse, R16, -15 ;  /* 0xc170000007107423 */ /* 0x041fe20000000010 */
[----:B------:R-:W-:Y:S01]  /*1d5a0*/  FFMA R5, R28, R18, R5 ;  /* 0x000000121c057223 */ /* 0x000fe20000000005 */
[----:B------:R-:W-:-:S03]  /*1d5b0*/  FMUL R18, R7, R7 ;  /* 0x0000000707127220 */ /* 0x000fc60000400000 */
[----:B------:R-:W-:Y:S01]  /*1d5c0*/  @P1 FADD R5, RZ, -R5 ;  /* 0x80000005ff051221 */ /* 0x000fe20000000000 */
[C---:B------:R-:W-:Y:S01]  /*1d5d0*/  FMUL R18, R7.reuse, R18 ;  /* 0x0000001207127220 */ /* 0x040fe20000400000 */
[----:B------:R-:W-:Y:S01]  /*1d5e0*/  DMUL R40, R10, R44 ;  /* 0x0000002c0a287228 */ /* 0x000fe20000000000 */
[----:B------:R-:W-:Y:S01]  /*1d5f0*/  FFMA R7, R7, R16, 10 ;  /* 0x4120000007077423 */ /* 0x000fe20000000010 */
[----:B------:R-:W-:Y:S01]  /*1d600*/  FMUL R5, R30, R5 ;  /* 0x000000051e057220 */ /* 0x000fe20000400000 */
[----:B------:R-:W-:Y:S02]  /*1d610*/  FSETP.GEU.AND P1, PT, |R45|, 6.5827683646048100446e-37, PT ;  /* 0x036000002d00780b */ /* 0x000fe40003f2e200 */
[----:B------:R-:W-:Y:S01]  /*1d620*/  FMUL R7, R18, R7 ;  /* 0x0000000712077220 */ /* 0x000fe20000400000 */
[----:B------:R-:W-:Y:S02]  /*1d630*/  FFMA R5, R26, R15, R5 ;  /* 0x0000000f1a057223 */ /* 0x000fe40000000005 */
[----:B------:R-:W-:-:S02]  /*1d640*/  DFMA R8, R40, -R2, R44 ;  /* 0x800000022808722b */ /* 0x000fc4000000002c */
[----:B------:R-:W-:-:S04]  /*1d650*/  FADD R5, -R14, R5 ;  /* 0x000000050e057221 */ /* 0x000fc80000000100 */
[----:B------:R-:W-:Y:S02]  /*1d660*/  FFMA R5, R19, R5, R14 ;  /* 0x0000000513057223 */ /* 0x000fe4000000000e */
[----:B------:R-:W-:Y:S02]  /*1d670*/  DFMA R40, R10, R8, R40 ;  /* 0x000000080a28722b */ /* 0x000fe40000000028 */
[----:B------:R-:W-:-:S04]  /*1d680*/  FADD R5, -R12, R5 ;  /* 0x000000050c057221 */ /* 0x000fc80000000100 */
[----:B------:R-:W-:-:S04]  /*1d690*/  FFMA R12, R7, R5, R12 ;  /* 0x00000005070c7223 */ /* 0x000fc8000000000c */
[----:B------:R-:W-:Y:S02]  /*1d6a0*/  FFMA R5, RZ, R3, R41 ;  /* 0x00000003ff057223 */ /* 0x000fe40000000029 */
[----:B------:R-:W0:Y:S03]  /*1d6b0*/  F2F.F64.F32 R12, R12 ;  /* 0x0000000c000c7310 */ /* 0x000e260000201800 */
        /* <DEDUP_REMOVED lines=8> */
.L_x_313:
[----:B------:R-:W-:Y:S05]  /*1d740*/  BSYNC.RECONVERGENT B1 ;  /* 0x0000000000017941 */ /* 0x000fea0003800200 */
.L_x_312:
[----:B------:R-:W0:Y:S01]  /*1d750*/  MUFU.RCP64H R7, R3 ;  /* 0x0000000300077308 */ /* 0x000e220000001800 */
[----:B------:R-:W-:Y:S01]  /*1d760*/  IMAD.MOV.U32 R6, RZ, RZ, 0x1 ;  /* 0x00000001ff067424 */ /* 0x000fe200078e00ff */
[----:B------:R-:W-:Y:S01]  /*1d770*/  DMUL R44, R44, 0.5 ;  /* 0x3fe000002c2c7828 */ /* 0x000fe20000000000 */
[----:B------:R-:W-:Y:S01]  /*1d780*/  BSSY.RECONVERGENT B1, `(.L_x_314) ;  /* 0x0000016000017945 */ /* 0x000fe20003800200 */
[----:B------:R-:W-:-:S08]  /*1d790*/  DFMA R12, R12, R40, R46 ;  /* 0x000000280c0c722b */ /* 0x000fd0000000002e */
[----:B------:R-:W-:Y:S01]  /*1d7a0*/  FSETP.GEU.AND P1, PT, |R45|, 6.5827683646048100446e-37, PT ;  /* 0x036000002d00780b */ /* 0x000fe20003f2e200 */
[----:B0-----:R-:W-:-:S08]  /*1d7b0*/  DFMA R8, R6, -R2, 1 ;  /* 0x3ff000000608742b */ /* 0x001fd00000000802 */
        /* <DEDUP_REMOVED lines=18> */
.L_x_315:
[----:B------:R-:W-:Y:S05]  /*1d8e0*/  BSYNC.RECONVERGENT B1 ;  /* 0x0000000000017941 */ /* 0x000fea0003800200 */
.L_x_314:
        /* <DEDUP_REMOVED lines=22> */
.L_x_317:
[----:B------:R-:W-:Y:S05]  /*1da50*/  BSYNC.RECONVERGENT B1 ;  /* 0x0000000000017941 */ /* 0x000fea0003800200 */
.L_x_316:
        /* <DEDUP_REMOVED lines=22> */
.L_x_319:
[----:B------:R-:W-:Y:S05]  /*1dbc0*/  BSYNC.RECONVERGENT B1 ;  /* 0x0000000000017941 */ /* 0x000fea0003800200 */
.L_x_318:
        /* <DEDUP_REMOVED lines=21> */
.L_x_321:
[----:B------:R-:W-:Y:S05]  /*1dd20*/  BSYNC.RECONVERGENT B1 ;  /* 0x0000000000017941 */ /* 0x000fea0003800200 */
.L_x_320:
        /* <DEDUP_REMOVED lines=12> */
[----:B------:R-:W-:Y:S02]  /*1ddf0*/  DFMA R6, R8, R2, R6 ;  /* 0x000000020806722b */ /* 0x000fe40000000006 */
[----:B------:R0:W1:Y:S08]  /*1de00*/  F2I.F64.TRUNC R2, R40 ;  /* 0x0000002800027311 */ /* 0x000070000030d100 */
[----:B------:R-:W-:-:S05]  /*1de10*/  FFMA R3, RZ, R45, R7 ;  /* 0x0000002dff037223 */ /* 0x000fca0000000007 */
[----:B------:R-:W-:-:S13]  /*1de20*/  FSETP.GT.AND P0, PT, |R3|, 1.469367938527859385e-39, PT ;  /* 0x001000000300780b */ /* 0x000fda0003f04200 */
[----:B01----:R-:W-:Y:S05]  /*1de30*/  @P0 BRA P1, `(.L_x_323) ;  /* 0x0000000000180947 */ /* 0x003fea0000800000 */
[----:B------:R-:W-:Y:S01]  /*1de40*/  IMAD.MOV.U32 R30, RZ, RZ, R44 ;  /* 0x000000ffff1e7224 */ /* 0x000fe200078e002c */
[----:B------:R-:W-:Y:S01]  /*1de50*/  MOV R6, 0x1de80 ;  /* 0x0001de8000067802 */ /* 0x000fe20000000f00 */
[----:B------:R-:W-:-:S07]  /*1de60*/  IMAD.MOV.U32 R31, RZ, RZ, R45 ;  /* 0x000000ffff1f7224 */ /* 0x000fce00078e002d */
[----:B------:R-:W-:Y:S05]  /*1de70*/  CALL.REL.NOINC `($__internal_0_$__cuda_sm20_div_rn_f64_full) ;  /* 0x0000006400b87944 */ /* 0x000fea0003c00000 */
[----:B------:R-:W-:Y:S02]  /*1de80*/  IMAD.MOV.U32 R6, RZ, RZ, R40 ;  /* 0x000000ffff067224 */ /* 0x000fe400078e0028 */
[----:B------:R-:W-:-:S07]  /*1de90*/  IMAD.MOV.U32 R7, RZ, RZ, R41 ;  /* 0x000000ffff077224 */ /* 0x000fce00078e0029 */
.L_x_323:
[----:B------:R-:W-:Y:S05]  /*1dea0*/  BSYNC.RECONVERGENT B1 ;  /* 0x0000000000017941 */ /* 0x000fea0003800200 */
.L_x_322:
[----:B------:R-:W0:Y:S01]  /*1deb0*/  MUFU.RCP64H R9, R45 ;  /* 0x0000002d00097308 */ /* 0x000e220000001800 */
[----:B------:R-:W-:Y:S01]  /*1dec0*/  IMAD.MOV.U32 R8, RZ, RZ, 0x1 ;  /* 0x00000001ff087424 */ /* 0x000fe200078e00ff */
[----:B------:R-:W-:Y:S01]  /*1ded0*/  BSSY.RECONVERGENT B1, `(.L_x_324) ;  /* 0x0000016000017945 */ /* 0x000fe20003800200 */
[----:B------:R-:W-:-:S05]  /*1dee0*/  IMAD.SHL.U32 R32, R36, 0x2, RZ ;  /* 0x0000000224207824 */ /* 0x000fca00078e00ff */
[----:B------:R-:W1:Y:S08]  /*1def0*/  F2I.F64.TRUNC R6, R6 ;  /* 0x0000000600067311 */ /* 0x000e70000030d100 */
[----:B------:R-:W2:Y:S01]  /*1df00*/  I2F.F64 R32, R32 ;  /* 0x0000002000207312 */ /* 0x000ea20000201c00 */
[----:B0-----:R-:W-:Y:S01]  /*1df10*/  DFMA R10, -R44, R8, 1 ;  /* 0x3ff000002c0a742b */ /* 0x001fe20000000108 */
[----:B-1----:R-:W-:-:S07]  /*1df20*/  VIADD R3, R6, 0xffffffff ;  /* 0xffffffff06037836 */ /* 0x002fce0000000000 */
[----:B------:R-:W-:Y:S01]  /*1df30*/  DFMA R10, R10, R10, R10 ;  /* 0x0000000a0a0a722b */ /* 0x000fe2000000000a */
[----:B------:R-:W-:Y:S02]  /*1df40*/  ISETP.NE.AND P4, PT, R2, R3, PT ;  /* 0x000000030200720c */ /* 0x000fe40003f85270 */
[----:B--2---:R-:W-:-:S05]  /*1df50*/  FSETP.GEU.AND P1, PT, |R33|, 6.5827683646048100446e-37, PT ;  /* 0x036000002100780b */ /* 0x004fca0003f2e200 */
        /* <DEDUP_REMOVED lines=13> */
.L_x_325:
[----:B------:R-:W-:Y:S05]  /*1e030*/  BSYNC.RECONVERGENT B1 ;  /* 0x0000000000017941 */ /* 0x000fea0003800200 */
.L_x_324:
[----:B------:R-:W0:Y:S01]  /*1e040*/  F2I.F64.TRUNC R8, R16 ;  /* 0x0000001000087311 */ /* 0x000e22000030d100 */
[----:B------:R-:W-:Y:S01]  /*1e050*/  FSEL R10, R40, RZ, !P4 ;  /* 0x000000ff280a7208 */ /* 0x000fe20006000000 */
[----:B------:R-:W-:Y:S01]  /*1e060*/  BSSY.RECONVERGENT B0, `(.L_x_326) ;  /* 0x0000055000007945 */ /* 0x000fe20003800200 */
[----:B------:R-:W-:Y:S01]  /*1e070*/  FSEL R11, R41, RZ, !P4 ;  /* 0x000000ff290b7208 */ /* 0x000fe20006000000 */
[----:B------:R-:W-:-:S04]  /*1e080*/  DADD R40, -R40, R16 ;  /* 0x0000000028287229 */ /* 0x000fc80000000110 */
[----:B------:R-:W1:Y:S06]  /*1e090*/  F2I.F64.TRUNC R29, R18 ;  /* 0x00000012001d7311 */ /* 0x000e6c000030d100 */
[----:B------:R-:W-:Y:S01]  /*1e0a0*/  FSEL R20, R40, R16, !P4 ;  /* 0x0000001028147208 */ /* 0x000fe20006000000 */
[----:B0-----:R-:W-:Y:S01]  /*1e0b0*/  VIADD R5, R8, 0x1 ;  /* 0x0000000108057836 */ /* 0x001fe20000000000 */
[----:B------:R-:W-:Y:S01]  /*1e0c0*/  I2FP.F32.S32 R23, R8 ;  /* 0x0000000800177245 */ /* 0x000fe20000201400 */
[----:B------:R-:W-:Y:S01]  /*1e0d0*/  F2F.F32.F64 R24, R18 ;  /* 0x0000001200187310 */ /* 0x000fe20000301000 */
[----:B------:R-:W-:-:S03]  /*1e0e0*/  FSEL R21, R41, R17, !P4 ;  /* 0x0000001129157208 */ /* 0x000fc60006000000 */
[----:B------:R-:W-:Y:S01]  /*1e0f0*/  FMUL R26, R23, 171324 ;  /* 0x48274f00171a7820 */ /* 0x000fe20000400000 */
[----:B-1----:R-:W-:-:S03]  /*1e100*/  I2FP.F32.S32 R7, R29 ;  /* 0x0000001d00077245 */ /* 0x002fc60000201400 */
[----:B------:R0:W1:Y:S02]  /*1e110*/  I2F.F64 R2, R5 ;  /* 0x0000000500027312 */ /* 0x0000640000201c00 */
[----:B------:R-:W-:-:S04]  /*1e120*/  FFMA R30, R7, 21942, R26 ;  /* 0x46ab6c00071e7823 */ /* 0x000fc8000000001a */
[----:B------:R-:W-:Y:S02]  /*1e130*/  FADD R30, R30, 8912 ;  /* 0x460b40001e1e7421 */ /* 0x000fe40000000000 */
[----:B------:R-:W2:Y:S02]  /*1e140*/  I2F.F64 R8, R8 ;  /* 0x0000000800087312 */ /* 0x000ea40000201c00 */
[C---:B0-----:R-:W-:Y:S01]  /*1e150*/  FMUL R5, R30.reuse, 0.63661974668502807617 ;  /* 0x3f22f9831e057820 */ /* 0x041fe20000400000 */
[----:B------:R-:W-:Y:S01]  /*1e160*/  FSETP.GE.AND P0, PT, |R30|, 105615, PT ;  /* 0x47ce47801e00780b */ /* 0x000fe20003f06200 */
[----:B-1----:R-:W-:-:S04]  /*1e170*/  DADD R2, R2, -R10 ;  /* 0x0000000002027229 */ /* 0x002fc8000000080a */
[----:B------:R-:W-:Y:S01]  /*1e180*/  F2F.F32.F64 R28, R16 ;  /* 0x00000010001c7310 */ /* 0x000fe20000301000 */
[----:B--2---:R-:W-:-:S07]  /*1e190*/  DADD R8, -R8, R16 ;  /* 0x0000000008087229 */ /* 0x004fce0000000110 */
[----:B------:R-:W0:Y:S08]  /*1e1a0*/  F2I.NTZ R5, R5 ;  /* 0x0000000500057305 */ /* 0x000e300000203100 */
[----:B------:R1:W2:Y:S01]  /*1e1b0*/  I2F.F64 R10, R29 ;  /* 0x0000001d000a7312 */ /* 0x0002a20000201c00 */
[----:B0-----:R-:W-:-:S07]  /*1e1c0*/  I2FP.F32.S32 R25, R5 ;  /* 0x0000000500197245 */ /* 0x001fce0000201400 */
[----:B------:R0:W3:Y:S01]  /*1e1d0*/  F2I.F64.TRUNC R22, R2 ;  /* 0x0000000200167311 */ /* 0x0000e2000030d100 */
[----:B-1----:R-:W-:Y:S02]  /*1e1e0*/  VIADD R29, R29, 0x1 ;  /* 0x000000011d1d7836 */ /* 0x002fe40000000000 */
[----:B------:R-:W-:Y:S01]  /*1e1f0*/  FFMA R6, R25, -1.5707962512969970703, R30 ;  /* 0xbfc90fda19067823 */ /* 0x000fe2000000001e */
[----:B--2---:R-:W-:-:S03]  /*1e200*/  DADD R10, -R10, R18 ;  /* 0x000000000a0a7229 */ /* 0x004fc60000000112 */
[----:B------:R-:W-:-:S04]  /*1e210*/  FFMA R6, R25, -7.5497894158615963534e-08, R6 ;  /* 0xb3a2216819067823 */ /* 0x000fc80000000006 */
[----:B0-----:R-:W-:Y:S01]  /*1e220*/  FFMA R2, R25, -5.3903029534742383927e-15, R6 ;  /* 0xa7c234c519027823 */ /* 0x001fe20000000006 */
        /* <DEDUP_REMOVED lines=12> */
.L_x_328:
        /* <DEDUP_REMOVED lines=22> */
[----:B------:R-:W4:Y:S01]  /*1e450*/  @P0 LDL R6, [R17+0x10] ;  /* 0x0000100011060983 */ /* 0x000f220000100800 */
[----:B------:R-:W-:Y:S01]  /*1e460*/  LOP3.LUT R5, R5, 0x1f, RZ, 0xc0, !PT ;  /* 0x0000001f05057812 */ /* 0x000fe200078ec0ff */
[----:B------:R-:W-:Y:S01]  /*1e470*/  UMOV UR4, 0x54442d19 ;  /* 0x54442d1900047882 */ /* 0x000fe20000000000 */
[----:B------:R-:W-:-:S02]  /*1e480*/  UMOV UR5, 0x3bf921fb ;  /* 0x3bf921fb00057882 */ /* 0x000fc40000000000 */
[-C--:B--2---:R-:W-:Y:S02]  /*1e490*/  @P0 SHF.L.W.U32.HI R2, R3, R5.reuse, R2 ;  /* 0x0000000503020219 */ /* 0x084fe40000010e02 */
[----:B----4-:R-:W-:Y:S02]  /*1e4a0*/  @P0 SHF.L.W.U32.HI R3, R6, R5, R3 ;  /* 0x0000000506030219 */ /* 0x010fe40000010e03 */
        /* <DEDUP_REMOVED lines=16> */
.L_x_327:
[----:B------:R-:W-:Y:S05]  /*1e5b0*/  BSYNC.RECONVERGENT B0 ;  /* 0x0000000000007941 */ /* 0x000fea0003800200 */
.L_x_326:
        /* <DEDUP_REMOVED lines=9> */
[C---:B------:R-:W-:Y:S01]  /*1e650*/  FMUL R3, R2.reuse, R2 ;  /* 0x0000000202037220 */ /* 0x040fe20000400000 */
[----:B------:R-:W-:Y:S01]  /*1e660*/  FSEL R2, R2, 1, P0 ;  /* 0x3f80000002027808 */ /* 0x000fe20000000000 */
[----:B------:R-:W-:Y:S01]  /*1e670*/  BSSY.RECONVERGENT B0, `(.L_x_329) ;  /* 0x000004a000007945 */ /* 0x000fe20003800200 */
[----:B------:R-:W-:Y:S01]  /*1e680*/  FMUL R25, R38, 0.63661974668502807617 ;  /* 0x3f22f98326197820 */ /* 0x000fe20000400000 */
[----:B------:R-:W-:Y:S01]  /*1e690*/  FFMA R6, R3, R17, -0.0013887860113754868507 ;  /* 0xbab607ed03067423 */ /* 0x000fe20000000011 */
[----:B------:R-:W-:-:S02]  /*1e6a0*/  FSEL R32, R18, 0.0083327032625675201416, !P0 ;  /* 0x3c0885e412207808 */ /* 0x000fc40004000000 */
[----:B------:R-:W0:Y:S01]  /*1e6b0*/  F2I.NTZ R27, R25 ;  /* 0x00000019001b7305 */ /* 0x000e220000203100 */
[----:B------:R-:W-:Y:S02]  /*1e6c0*/  LOP3.LUT P1, RZ, R5, 0x2, RZ, 0xc0, !PT ;  /* 0x0000000205ff7812 */ /* 0x000fe4000782c0ff */
[----:B------:R-:W-:-:S05]  /*1e6d0*/  FSEL R6, R6, -0.00019574658654164522886, !P0 ;  /* 0xb94d415306067808 */ /* 0x000fca0004000000 */
[----:B------:R-:W-:Y:S01]  /*1e6e0*/  FFMA R6, R3, R6, R32 ;  /* 0x0000000603067223 */ /* 0x000fe20000000020 */
[----:B------:R-:W-:Y:S02]  /*1e6f0*/  FSEL R32, -R19, -0.16666662693023681641, !P0 ;  /* 0xbe2aaaa813207808 */ /* 0x000fe40004000100 */
[----:B------:R-:W-:-:S03]  /*1e700*/  FSETP.GE.AND P0, PT, |R38|, 105615, PT ;  /* 0x47ce47802600780b */ /* 0x000fc60003f06200 */
[C---:B------:R-:W-:Y:S01]  /*1e710*/  FFMA R6, R3.reuse, R6, R32 ;  /* 0x0000000603067223 */ /* 0x040fe20000000020 */
[----:B0-----:R-:W-:Y:S01]  /*1e720*/  I2FP.F32.S32 R5, R27 ;  /* 0x0000001b00057245 */ /* 0x001fe20000201400 */
[----:B------:R-:W-:-:S04]  /*1e730*/  FFMA R3, R3, R2, RZ ;  /* 0x0000000203037223 */ /* 0x000fc800000000ff */
[----:B------:R-:W-:Y:S01]  /*1e740*/  FFMA R32, R5, -1.5707962512969970703, R38 ;  /* 0xbfc90fda05207823 */ /* 0x000fe20000000026 */
[----:B------:R-:W-:-:S03]  /*1e750*/  FFMA R31, R3, R6, R2 ;  /* 0x00000006031f7223 */ /* 0x000fc60000000002 */
[----:B------:R-:W-:Y:S01]  /*1e760*/  FFMA R32, R5, -7.5497894158615963534e-08, R32 ;  /* 0xb3a2216805207823 */ /* 0x000fe20000000020 */
[----:B------:R-:W-:-:S03]  /*1e770*/  @P1 FADD R31, RZ, -R31 ;  /* 0x8000001fff1f1221 */ /* 0x000fc60000000000 */
        /* <DEDUP_REMOVED lines=13> */
.L_x_331:
        /* <DEDUP_REMOVED lines=44> */
.L_x_330:
[----:B------:R-:W-:Y:S05]  /*1eb10*/  BSYNC.RECONVERGENT B0 ;  /* 0x0000000000007941 */ /* 0x000fea0003800200 */
.L_x_329:
        /* <DEDUP_REMOVED lines=27> */
[----:B------:R-:W-:-:S05]  /*1ecd0*/  FFMA R40, R40, -5.3903029534742383927e-15, R3 ;  /* 0xa7c234c528287823 */ /* 0x000fca0000000003 */
[----:B------:R-:W-:Y:S01]  /*1ece0*/  MOV R3, R40 ;  /* 0x0000002800037202 */ /* 0x000fe20000000f00 */
        /* <DEDUP_REMOVED lines=12> */
.L_x_334:
        /* <DEDUP_REMOVED lines=44> */
.L_x_333:
[----:B------:R-:W-:Y:S05]  /*1f070*/  BSYNC.RECONVERGENT B0 ;  /* 0x0000000000007941 */ /* 0x000fea0003800200 */
.L_x_332:
        /* <DEDUP_REMOVED lines=29> */
.L_x_337:
        /* <DEDUP_REMOVED lines=25> */
[----:B------:R-:W-:Y:S01]  /*1f3e0*/  UMOV UR5, 0x3bf921fb ;  /* 0x3bf921fb00057882 */ /* 0x000fe20000000000 */
[----:B------:R-:W-:-:S02]  /*1f3f0*/  ISETP.GE.AND P1, PT, R31, RZ, PT ;  /* 0x000000ff1f00720c */ /* 0x000fc40003f26270 */
[-C--:B--2---:R-:W-:Y:S02]  /*1f400*/  @P0 SHF.L.W.U32.HI R5, R2, R6.reuse, R5 ;  /* 0x0000000602050219 */ /* 0x084fe40000010e05 */
[----:B----4-:R-:W-:-:S04]  /*1f410*/  @P0 SHF.L.W.U32.HI R2, R3, R6, R2 ;  /* 0x0000000603020219 */ /* 0x010fc80000010e02 */
        /* <DEDUP_REMOVED lines=8> */
[----:B------:R-:W-:-:S04]  /*1f4a0*/  LOP3.LUT R31, R6, R31, RZ, 0x3c, !PT ;  /* 0x0000001f061f7212 */ /* 0x000fc800078e3cff */
[----:B------:R-:W0:Y:S01]  /*1f4b0*/  I2F.F64.S64 R2, R2 ;  /* 0x0000000200027312 */ /* 0x000e220000301c00 */
[----:B------:R-:W-:Y:S02]  /*1f4c0*/  ISETP.GE.AND P0, PT, R31, RZ, PT ;  /* 0x000000ff1f00720c */ /* 0x000fe40003f06270 */
[----:B------:R-:W-:Y:S01]  /*1f4d0*/  @!P1 MOV R37, R5 ;  /* 0x0000000500259202 */ /* 0x000fe20000000f00 */
[----:B0-----:R-:W-:-:S10]  /*1f4e0*/  DMUL R32, R2, UR4 ;  /* 0x0000000402207c28 */ /* 0x001fd40008000000 */
[----:B------:R-:W0:Y:S02]  /*1f4f0*/  F2F.F32.F64 R32, R32 ;  /* 0x0000002000207310 */ /* 0x000e240000301000 */
[----:B0-----:R-:W-:-:S07]  /*1f500*/  FSEL R40, -R32, R32, !P0 ;  /* 0x0000002020287208 */ /* 0x001fce0004000100 */
.L_x_336:
[----:B------:R-:W-:Y:S05]  /*1f510*/  BSYNC.RECONVERGENT B0 ;  /* 0x0000000000007941 */ /* 0x000fea0003800200 */
.L_x_335:
[----:B------:R-:W-:Y:S01]  /*1f520*/  I2FP.F32.S32 R29, R29 ;  /* 0x0000001d001d7245 */ /* 0x000fe20000201400 */
[----:B------:R-:W-:Y:S01]  /*1f530*/  FMUL R3, R40, R40 ;  /* 0x0000002828037220 */ /* 0x000fe20000400000 */
[----:B------:R-:W-:Y:S01]  /*1f540*/  LOP3.LUT R5, R37, 0x1, RZ, 0xc0, !PT ;  /* 0x0000000125057812 */ /* 0x000fe200078ec0ff */
[----:B------:R-:W-:Y:S01]  /*1f550*/  FADD R31, R28, -R23 ;  /* 0x800000171c1f7221 */ /* 0x000fe20000000000 */
[----:B------:R-:W-:Y:S01]  /*1f560*/  BSSY.RECONVERGENT B0, `(.L_x_338) ;  /* 0x0000051000007945 */ /* 0x000fe20003800200 */
[----:B------:R-:W-:Y:S01]  /*1f570*/  FFMA R43, R29, 21942, R26 ;  /* 0x46ab6c001d2b7823 */ /* 0x000fe2000000001a */
[----:B------:R-:W-:Y:S01]  /*1f580*/  FFMA R2, R3, R17, -0.0013887860113754868507 ;  /* 0xbab607ed03027423 */ /* 0x000fe20000000011 */
[----:B------:R-:W-:Y:S02]  /*1f590*/  ISETP.NE.U32.AND P0, PT, R5, 0x1, PT ;  /* 0x000000010500780c */ /* 0x000fe40003f05070 */
[----:B------:R-:W-:Y:S02]  /*1f5a0*/  FADD R43, R43, 8912 ;  /* 0x460b40002b2b7421 */ /* 0x000fe40000000000 */
[----:B------:R-:W-:-:S02]  /*1f5b0*/  FSEL R2, R2, -0.00019574658654164522886, !P0 ;  /* 0xb94d415302027808 */ /* 0x000fc40004000000 */
[----:B------:R-:W-:Y:S01]  /*1f5c0*/  FSEL R26, R18, 0.0083327032625675201416, !P0 ;  /* 0x3c0885e4121a7808 */ /* 0x000fe20004000000 */
[----:B------:R-:W-:Y:S01]  /*1f5d0*/  FMUL R6, R43, 0.63661974668502807617 ;  /* 0x3f22f9832b067820 */ /* 0x000fe20000400000 */
[----:B------:R-:W-:-:S03]  /*1f5e0*/  FSEL R5, -R19, -0.16666662693023681641, !P0 ;  /* 0xbe2aaaa813057808 */ /* 0x000fc60004000100 */
[----:B------:R-:W-:Y:S01]  /*1f5f0*/  FFMA R26, R3, R2, R26 ;  /* 0x00000002031a7223 */ /* 0x000fe2000000001a */
[----:B------:R-:W-:Y:S01]  /*1f600*/  FSEL R2, R40, 1, P0 ;  /* 0x3f80000028027808 */ /* 0x000fe20000000000 */
[----:B------:R-:W0:Y:S01]  /*1f610*/  F2I.NTZ R6, R6 ;  /* 0x0000000600067305 */ /* 0x000e220000203100 */
[----:B------:R-:W-:Y:S01]  /*1f620*/  LOP3.LUT P0, RZ, R37, 0x2, RZ, 0xc0, !PT ;  /* 0x0000000225ff7812 */ /* 0x000fe2000780c0ff */
[C---:B------:R-:W-:Y:S01]  /*1f630*/  FFMA R5, R3.reuse, R26, R5 ;  /* 0x0000001a03057223 */ /* 0x040fe20000000005 */
[----:B------:R-:W-:Y:S01]  /*1f640*/  FADD R26, R24, -R7 ;  /* 0x80000007181a7221 */ /* 0x000fe20000000000 */
[----:B------:R-:W-:-:S04]  /*1f650*/  FFMA R3, R3, R2, RZ ;  /* 0x0000000203037223 */ /* 0x000fc800000000ff */
[----:B------:R-:W-:-:S06]  /*1f660*/  FFMA R2, R3, R5, R2 ;  /* 0x0000000503027223 */ /* 0x000fcc0000000002 */
[----:B------:R-:W-:Y:S01]  /*1f670*/  @P0 FADD R2, RZ, -R2 ;  /* 0x80000002ff020221 */ /* 0x000fe20000000000 */
[----:B------:R-:W-:Y:S02]  /*1f680*/  FSETP.GE.AND P0, PT, |R43|, 105615, PT ;  /* 0x47ce47802b00780b */ /* 0x000fe40003f06200 */
[----:B0-----:R-:W-:Y:S01]  /*1f690*/  I2FP.F32.S32 R32, R6 ;  /* 0x0000000600207245 */ /* 0x001fe20000201400 */
[----:B------:R-:W-:-:S04]  /*1f6a0*/  FMUL R28, R2, R31 ;  /* 0x0000001f021c7220 */ /* 0x000fc80000400000 */
[----:B------:R-:W-:Y:S01]  /*1f6b0*/  FFMA R3, R32, -1.5707962512969970703, R43 ;  /* 0xbfc90fda20037823 */ /* 0x000fe2000000002b */
[----:B------:R-:W-:-:S03]  /*1f6c0*/  FFMA R28, R41, R26, R28 ;  /* 0x0000001a291c7223 */ /* 0x000fc6000000001c */
        /* <DEDUP_REMOVED lines=14> */
.L_x_340:
        /* <DEDUP_REMOVED lines=44> */
.L_x_339:
[----:B------:R-:W-:Y:S05]  /*1fa70*/  BSYNC.RECONVERGENT B0 ;  /* 0x0000000000007941 */ /* 0x000fea0003800200 */
.L_x_338:
[----:B------:R-:W-:Y:S01]  /*1fa80*/  FMUL R32, R29, 23157 ;  /* 0x46b4ea001d207820 */ /* 0x000fe20000400000 */
[----:B------:R-:W-:Y:S01]  /*1fa90*/  FMUL R3, R2, R2 ;  /* 0x0000000202037220 */ /* 0x000fe20000400000 */
[----:B------:R-:W-:Y:S01]  /*1faa0*/  LOP3.LUT R34, R6, 0x1, RZ, 0xc0, !PT ;  /* 0x0000000106227812 */ /* 0x000fe200078ec0ff */
[----:B------:R-:W-:Y:S01]  /*1fab0*/  BSSY.RECONVERGENT B0, `(.L_x_341) ;  /* 0x000004e000007945 */ /* 0x000fe20003800200 */
[----:B------:R-:W-:Y:S01]  /*1fac0*/  FMUL R23, R23, R32 ;  /* 0x0000002017177220 */ /* 0x000fe20000400000 */
[----:B------:R-:W-:Y:S01]  /*1fad0*/  FFMA R5, R3, R17, -0.0013887860113754868507 ;  /* 0xbab607ed03057423 */ /* 0x000fe20000000011 */
[----:B------:R-:W-:Y:S02]  /*1fae0*/  ISETP.NE.U32.AND P0, PT, R34, 0x1, PT ;  /* 0x000000012200780c */ /* 0x000fe40003f05070 */
[----:B------:R-:W-:Y:S01]  /*1faf0*/  FFMA R23, R23, R16, 9758 ;  /* 0x4618780017177423 */ /* 0x000fe20000000010 */
[----:B------:R-:W-:Y:S02]  /*1fb00*/  LOP3.LUT P1, RZ, R6, 0x2, RZ, 0xc0, !PT ;  /* 0x0000000206ff7812 */ /* 0x000fe4000782c0ff */
[----:B------:R-:W-:Y:S01]  /*1fb10*/  FSEL R34, R5, -0.00019574658654164522886, !P0 ;  /* 0xb94d415305227808 */ /* 0x000fe20004000000 */
[----:B------:R-:W-:Y:S01]  /*1fb20*/  FMUL R33, R23, 0.63661974668502807617 ;  /* 0x3f22f98317217820 */ /* 0x000fe20000400000 */
[----:B------:R-:W-:-:S02]  /*1fb30*/  FSEL R38, R18, 0.0083327032625675201416, !P0 ;  /* 0x3c0885e412267808 */ /* 0x000fc40004000000 */
[----:B------:R-:W-:Y:S01]  /*1fb40*/  FSEL R6, -R19, -0.16666662693023681641, !P0 ;  /* 0xbe2aaaa813067808 */ /* 0x000fe20004000100 */
[----:B------:R0:W1:Y:S01]  /*1fb50*/  F2I.NTZ R37, R33 ;  /* 0x0000002100257305 */ /* 0x0000620000203100 */
[----:B------:R-:W-:Y:S01]  /*1fb60*/  FSEL R2, R2, 1, P0 ;  /* 0x3f80000002027808 */ /* 0x000fe20000000000 */
[----:B------:R-:W-:Y:S01]  /*1fb70*/  FFMA R34, R3, R34, R38 ;  /* 0x0000002203227223 */ /* 0x000fe20000000026 */
[----:B------:R-:W-:-:S03]  /*1fb80*/  FSETP.GE.AND P0, PT, |R23|, 105615, PT ;  /* 0x47ce47801700780b */ /* 0x000fc60003f06200 */
[C---:B------:R-:W-:Y:S01]  /*1fb90*/  FFMA R6, R3.reuse, R34, R6 ;  /* 0x0000002203067223 */ /* 0x040fe20000000006 */
[----:B------:R-:W-:-:S04]  /*1fba0*/  FFMA R3, R3, R2, RZ ;  /* 0x0000000203037223 */ /* 0x000fc800000000ff */
[----:B0-----:R-:W-:Y:S01]  /*1fbb0*/  FFMA R33, R3, R6, R2 ;  /* 0x0000000603217223 */ /* 0x001fe20000000002 */
[----:B-1----:R-:W-:-:S03]  /*1fbc0*/  I2FP.F32.S32 R38, R37 ;  /* 0x0000002500267245 */ /* 0x002fc60000201400 */
        /* <DEDUP_REMOVED lines=16> */
.L_x_343:
        /* <DEDUP_REMOVED lines=44> */
.L_x_342:
[----:B------:R-:W-:Y:S05]  /*1ff90*/  BSYNC.RECONVERGENT B0 ;  /* 0x0000000000007941 */ /* 0x000fea0003800200 */
.L_x_341:
[----:B------:R-:W-:Y:S01]  /*1ffa0*/  FMUL R3, R2, R2 ;  /* 0x0000000202037220 */ /* 0x000fe20000400000 */
[C---:B------:R-:W-:Y:S01]  /*1ffb0*/  LOP3.LUT R6, R37.reuse, 0x1, RZ, 0xc0, !PT ;  /* 0x0000000125067812 */ /* 0x040fe200078ec0ff */
[----:B------:R-:W-:Y:S01]  /*1ffc0*/  BSSY.RECONVERGENT B0, `(.L_x_344) ;  /* 0x0000051000007945 */ /* 0x000fe20003800200 */
[----:B------:R-:W-:Y:S01]  /*1ffd0*/  IADD3 R37, PT, PT, R37, 0x1, RZ ;  /* 0x0000000125257810 */ /* 0x000fe20007ffe0ff */
        /* <DEDUP_REMOVED lines=35> */
.L_x_346:
        /* <DEDUP_REMOVED lines=35> */
[----:B------:R-:W-:Y:S02]  /*20440*/  LOP3.LUT R3, R3, R6, RZ, 0x3c, !PT ;  /* 0x0000000603037212 */ /* 0x000fe400078e3cff */
[----:B0-----:R-:W-:Y:S01]  /*20450*/  LOP3.LUT R33, R6, R23, RZ, 0x3c, !PT ;  /* 0x0000001706217212 */ /* 0x001fe200078e3cff */
[----:B------:R-:W-:-:S03]  /*20460*/  IMAD.MOV R6, RZ, RZ, -R5 ;  /* 0x000000ffff067224 */ /* 0x000fc600078e0a05 */
[----:B------:R-:W0:Y:S01]  /*20470*/  I2F.F64.S64 R2, R2 ;  /* 0x0000000200027312 */ /* 0x000e220000301c00 */
[----:B------:R-:W-:Y:S01]  /*20480*/  ISETP.GE.AND P1, PT, R33, RZ, PT ;  /* 0x000000ff2100720c */ /* 0x000fe20003f26270 */
[----:B------:R-:W-:Y:S01]  /*20490*/  @!P0 IMAD.MOV.U32 R5, RZ, RZ, R6 ;  /* 0x000000ffff058224 */ /* 0x000fe200078e0006 */
[----:B0-----:R-:W-:-:S10]  /*204a0*/  DMUL R34, R2, UR4 ;  /* 0x0000000402227c28 */ /* 0x001fd40008000000 */
[----:B------:R-:W0:Y:S02]  /*204b0*/  F2F.F32.F64 R34, R34 ;  /* 0x0000002200227310 */ /* 0x000e240000301000 */
[----:B0-----:R-:W-:-:S07]  /*204c0*/  FSEL R3, -R34, R34, !P1 ;  /* 0x0000002222037208 */ /* 0x001fce0004800100 */
.L_x_345:
[----:B------:R-:W-:Y:S05]  /*204d0*/  BSYNC.RECONVERGENT B0 ;  /* 0x0000000000007941 */ /* 0x000fea0003800200 */
.L_x_344:
        /* <DEDUP_REMOVED lines=29> */
.L_x_349:
        /* <DEDUP_REMOVED lines=29> */
[C-C-:B------:R-:W-:Y:S02]  /*20880*/  SHF.L.W.U32.HI R6, R2.reuse, 0x2, R5.reuse ;  /* 0x0000000202067819 */ /* 0x140fe40000010e05 */
[----:B------:R-:W-:Y:S02]  /*20890*/  SHF.L.U32 R2, R2, 0x2, RZ ;  /* 0x0000000202027819 */ /* 0x000fe400000006ff */
[----:B------:R-:W-:Y:S02]  /*208a0*/  SHF.R.S32.HI R3, RZ, 0x1f, R6 ;  /* 0x0000001fff037819 */ /* 0x000fe40000011406 */
[----:B------:R-:W-:Y:S02]  /*208b0*/  SHF.R.U32.HI R5, RZ, 0x1e, R5 ;  /* 0x0000001eff057819 */ /* 0x000fe40000011605 */
[C---:B------:R-:W-:Y:S02]  /*208c0*/  LOP3.LUT R2, R3.reuse, R2, RZ, 0x3c, !PT ;  /* 0x0000000203027212 */ /* 0x040fe400078e3cff */
[----:B------:R-:W-:-:S02]  /*208d0*/  LOP3.LUT R3, R3, R6, RZ, 0x3c, !PT ;  /* 0x0000000603037212 */ /* 0x000fc400078e3cff */
[C---:B------:R-:W-:Y:S02]  /*208e0*/  LEA.HI R38, R6.reuse, R5, RZ, 0x1 ;  /* 0x0000000506267211 */ /* 0x040fe400078f08ff */
[----:B------:R-:W-:Y:S02]  /*208f0*/  LOP3.LUT R23, R6, R23, RZ, 0x3c, !PT ;  /* 0x0000001706177212 */ /* 0x000fe400078e3cff */
[----:B------:R-:W1:Y:S01]  /*20900*/  I2F.F64.S64 R2, R2 ;  /* 0x0000000200027312 */ /* 0x000e620000301c00 */
[----:B------:R-:W-:Y:S01]  /*20910*/  IMAD.MOV R5, RZ, RZ, -R38 ;  /* 0x000000ffff057224 */ /* 0x000fe200078e0a26 */
[----:B------:R-:W-:-:S03]  /*20920*/  ISETP.GE.AND P0, PT, R23, RZ, PT ;  /* 0x000000ff1700720c */ /* 0x000fc60003f06270 */
[----:B------:R-:W-:Y:S01]  /*20930*/  @!P1 IMAD.MOV.U32 R38, RZ, RZ, R5 ;  /* 0x000000ffff269224 */ /* 0x000fe200078e0005 */
[----:B-1----:R-:W-:-:S10]  /*20940*/  DMUL R34, R2, UR4 ;  /* 0x0000000402227c28 */ /* 0x002fd40008000000 */
[----:B------:R-:W1:Y:S02]  /*20950*/  F2F.F32.F64 R34, R34 ;  /* 0x0000002200227310 */ /* 0x000e640000301000 */
[----:B01----:R-:W-:-:S07]  /*20960*/  FSEL R39, -R34, R34, !P0 ;  /* 0x0000002222277208 */ /* 0x003fce0004000100 */
.L_x_348:
[----:B------:R-:W-:Y:S05]  /*20970*/  BSYNC.RECONVERGENT B0 ;  /* 0x0000000000007941 */ /* 0x000fea0003800200 */
.L_x_347:
[----:B---3--:R-:W-:Y:S01]  /*20980*/  I2FP.F32.S32 R23, R22 ;  /* 0x0000001600177245 */ /* 0x008fe20000201400 */
[----:B------:R-:W-:Y:S01]  /*20990*/  FMUL R3, R39, R39 ;  /* 0x0000002727037220 */ /* 0x000fe20000400000 */
[C---:B------:R-:W-:Y:S01]  /*209a0*/  LOP3.LUT R5, R38.reuse, 0x1, RZ, 0xc0, !PT ;  /* 0x0000000126057812 */ /* 0x040fe200078ec0ff */
[----:B------:R-:W0:Y:S01]  /*209b0*/  F2F.F32.F64 R10, R10 ;  /* 0x0000000a000a7310 */ /* 0x000e220000301000 */
[----:B------:R-:W-:Y:S01]  /*209c0*/  LOP3.LUT P1, RZ, R38, 0x2, RZ, 0xc0, !PT ;  /* 0x0000000226ff7812 */ /* 0x000fe2000782c0ff */
[----:B------:R-:W-:Y:S01]  /*209d0*/  FMUL R22, R23, 171324 ;  /* 0x48274f0017167820 */ /* 0x000fe20000400000 */
[----:B------:R-:W-:Y:S01]  /*209e0*/  FFMA R2, R3, R17, -0.0013887860113754868507 ;  /* 0xbab607ed03027423 */ /* 0x000fe20000000011 */
[----:B------:R-:W-:Y:S01]  /*209f0*/  ISETP.NE.U32.AND P0, PT, R5, 0x1, PT ;  /* 0x000000010500780c */ /* 0x000fe20003f05070 */
[----:B------:R-:W-:Y:S01]  /*20a00*/  FADD R24, R24, -R29 ;  /* 0x8000001d18187221 */ /* 0x000fe20000000000 */
[----:B------:R-:W-:Y:S01]  /*20a10*/  FFMA R37, R7, 21942, R22 ;  /* 0x46ab6c0007257823 */ /* 0x000fe20000000016 */
[----:B------:R-:W-:Y:S01]  /*20a20*/  IMAD.MOV.U32 R7, RZ, RZ, 0x40c00000 ;  /* 0x40c00000ff077424 */ /* 0x000fe200078e00ff */
[----:B------:R-:W-:Y:S01]  /*20a30*/  FSEL R2, R2, -0.00019574658654164522886, !P0 ;  /* 0xb94d415302027808 */ /* 0x000fe20004000000 */
[----:B------:R1:W2:Y:S01]  /*20a40*/  F2F.F32.F64 R20, R20 ;  /* 0x0000001400147310 */ /* 0x0002a20000301000 */
[----:B------:R-:W-:Y:S01]  /*20a50*/  FADD R37, R37, 8912 ;  /* 0x460b400025257421 */ /* 0x000fe20000000000 */
[----:B------:R-:W-:Y:S01]  /*20a60*/  FSEL R6, R18, 0.0083327032625675201416, !P0 ;  /* 0x3c0885e412067808 */ /* 0x000fe20004000000 */
[----:B------:R-:W-:Y:S01]  /*20a70*/  BSSY.RECONVERGENT B0, `(.L_x_350) ;  /* 0x0000050000007945 */ /* 0x000fe20003800200 */
[----:B------:R-:W-:Y:S01]  /*20a80*/  FSEL R38, -R19, -0.16666662693023681641, !P0 ;  /* 0xbe2aaaa813267808 */ /* 0x000fe20004000100 */
[----:B------:R-:W-:Y:S01]  /*20a90*/  FMUL R35, R37, 0.63661974668502807617 ;  /* 0x3f22f98325237820 */ /* 0x000fe20000400000 */
[----:B0-----:R-:W-:Y:S01]  /*20aa0*/  FFMA R5, R10, R7, -15 ;  /* 0xc17000000a057423 */ /* 0x001fe20000000007 */
[----:B------:R-:W-:Y:S01]  /*20ab0*/  FFMA R34, R3, R2, R6 ;  /* 0x0000000203227223 */ /* 0x000fe20000000006 */
[----:B------:R-:W-:Y:S01]  /*20ac0*/  FSEL R2, R39, 1, P0 ;  /* 0x3f80000027027808 */ /* 0x000fe20000000000 */
[----:B------:R-:W0:Y:S01]  /*20ad0*/  F2I.NTZ R6, R35 ;  /* 0x0000002300067305 */ /* 0x000e220000203100 */
[----:B------:R-:W-:Y:S01]  /*20ae0*/  FSETP.GE.AND P0, PT, |R37|, 105615, PT ;  /* 0x47ce47802500780b */ /* 0x000fe20003f06200 */
[----:B------:R-:W-:-:S02]  /*20af0*/  FFMA R34, R3, R34, R38 ;  /* 0x0000002203227223 */ /* 0x000fc40000000026 */
[----:B------:R-:W-:-:S04]  /*20b00*/  FFMA R3, R3, R2, RZ ;  /* 0x0000000203037223 */ /* 0x000fc800000000ff */
[----:B------:R-:W-:Y:S01]  /*20b10*/  FFMA R2, R3, R34, R2 ;  /* 0x0000002203027223 */ /* 0x000fe20000000002 */
[----:B------:R-:W-:-:S03]  /*20b20*/  FMUL R3, R10, R10 ;  /* 0x0000000a0a037220 */ /* 0x000fc60000400000 */
[----:B------:R-:W-:Y:S01]  /*20b30*/  @P1 FADD R2, RZ, -R2 ;  /* 0x80000002ff021221 */ /* 0x000fe20000000000 */
[C---:B------:R-:W-:Y:S01]  /*20b40*/  FMUL R3, R10.reuse, R3 ;  /* 0x000000030a037220 */ /* 0x040fe20000400000 */
[----:B------:R-:W-:Y:S01]  /*20b50*/  FFMA R10, R10, R5, 10 ;  /* 0x412000000a0a7423 */ /* 0x000fe20000000005 */
[----:B0-----:R-:W-:Y:S01]  /*20b60*/  I2FP.F32.S32 R34, R6 ;  /* 0x0000000600227245 */ /* 0x001fe20000201400 */
[----:B------:R-:W-:Y:S02]  /*20b70*/  FMUL R2, R31, R2 ;  /* 0x000000021f027220 */ /* 0x000fe40000400000 */
[----:B------:R-:W-:Y:S02]  /*20b80*/  FMUL R11, R3, R10 ;  /* 0x0000000a030b7220 */ /* 0x000fe40000400000 */
[----:B------:R-:W-:Y:S01]  /*20b90*/  FFMA R5, R34, -1.5707962512969970703, R37 ;  /* 0xbfc90fda22057823 */ /* 0x000fe20000000025 */
[----:B------:R-:W-:-:S03]  /*20ba0*/  FFMA R33, R33, R24, R2 ;  /* 0x0000001821217223 */ /* 0x000fc60000000002 */
[----:B------:R-:W-:Y:S01]  /*20bb0*/  FFMA R5, R34, -7.5497894158615963534e-08, R5 ;  /* 0xb3a2216822057823 */ /* 0x000fe20000000005 */
[----:B------:R-:W-:-:S03]  /*20bc0*/  FADD R33, -R28, R33 ;  /* 0x000000211c217221 */ /* 0x000fc60000000100 */
[----:B------:R-:W-:Y:S01]  /*20bd0*/  FFMA R2, R34, -5.3903029534742383927e-15, R5 ;  /* 0xa7c234c522027823 */ /* 0x000fe20000000005 */
[----:B------:R-:W-:Y:S01]  /*20be0*/  FFMA R28, R11, R33, R28 ;  /* 0x000000210b1c7223 */ /* 0x000fe2000000001c */
        /* <DEDUP_REMOVED lines=12> */
.L_x_352:
        /* <DEDUP_REMOVED lines=44> */
.L_x_351:
[----:B------:R-:W-:Y:S05]  /*20f70*/  BSYNC.RECONVERGENT B0 ;  /* 0x0000000000007941 */ /* 0x000fea0003800200 */
.L_x_350:
        /* <DEDUP_REMOVED lines=36> */
.L_x_355:
        /* <DEDUP_REMOVED lines=32> */
[----:B------:R-:W-:Y:S02]  /*213c0*/  SHF.R.U32.HI R5, RZ, 0x1e, R5 ;  /* 0x0000001eff057819 */ /* 0x000fe40000011605 */
[C---:B------:R-:W-:Y:S02]  /*213d0*/  LOP3.LUT R2, R3.reuse, R2, RZ, 0x3c, !PT ;  /* 0x0000000203027212 */ /* 0x040fe400078e3cff */
[----:B------:R-:W-:Y:S02]  /*213e0*/  LOP3.LUT R3, R3, R6, RZ, 0x3c, !PT ;  /* 0x0000000603037212 */ /* 0x000fe400078e3cff */
        /* <DEDUP_REMOVED lines=9> */
.L_x_354:
[----:B------:R-:W-:Y:S05]  /*21480*/  BSYNC.RECONVERGENT B0 ;  /* 0x0000000000007941 */ /* 0x000fea0003800200 */
.L_x_353:
        /* <DEDUP_REMOVED lines=39> */
.L_x_358:
        /* <DEDUP_REMOVED lines=44> */
.L_x_357:
[----:B------:R-:W-:Y:S05]  /*219c0*/  BSYNC.RECONVERGENT B0 ;  /* 0x0000000000007941 */ /* 0x000fea0003800200 */
.L_x_356:
[----:B------:R-:W-:Y:S01]  /*219d0*/  LOP3.LUT R10, R5, 0x1, RZ, 0xc0, !PT ;  /* 0x00000001050a7812 */ /* 0x000fe200078ec0ff */
[----:B------:R-:W-:Y:S01]  /*219e0*/  FMUL R6, R3, R3 ;  /* 0x0000000303067220 */ /* 0x000fe20000400000 */
[----:B------:R-:W-:Y:S02]  /*219f0*/  BSSY.RECONVERGENT B0, `(.L_x_359) ;  /* 0x0000047000007945 */ /* 0x000fe40003800200 */
[----:B------:R-:W-:Y:S01]  /*21a00*/  ISETP.NE.U32.AND P0, PT, R10, 0x1, PT ;  /* 0x000000010a00780c */ /* 0x000fe20003f05070 */
[----:B------:R-:W-:Y:S01]  /*21a10*/  FFMA R2, R6, R17, -0.0013887860113754868507 ;  /* 0xbab607ed06027423 */ /* 0x000fe20000000011 */
[----:B------:R-:W-:Y:S02]  /*21a20*/  VIADD R10, R5, 0x1 ;  /* 0x00000001050a7836 */ /* 0x000fe40000000000 */
[----:B------:R-:W-:Y:S02]  /*21a30*/  FSEL R31, R25, 0.041666727513074874878, !P0 ;  /* 0x3d2aaabb191f7808 */ /* 0x000fe40004000000 */
[----:B------:R-:W-:-:S02]  /*21a40*/  FSEL R5, R2, -0.00019574658654164522886, P0 ;  /* 0xb94d415302057808 */ /* 0x000fc40000000000 */
[----:B------:R-:W-:Y:S02]  /*21a50*/  LOP3.LUT P1, RZ, R10, 0x2, RZ, 0xc0, !PT ;  /* 0x000000020aff7812 */ /* 0x000fe4000782c0ff */
[----:B------:R-:W-:Y:S01]  /*21a60*/  FSEL R2, R3, 1, !P0 ;  /* 0x3f80000003027808 */ /* 0x000fe20004000000 */
[C---:B------:R-:W-:Y:S01]  /*21a70*/  FFMA R5, R6.reuse, R5, R31 ;  /* 0x0000000506057223 */ /* 0x040fe2000000001f */
[----:B------:R-:W-:Y:S02]  /*21a80*/  FSEL R10, -R27, -0.4999999701976776123, !P0 ;  /* 0xbeffffff1b0a7808 */ /* 0x000fe40004000100 */
        /* <DEDUP_REMOVED lines=17> */
.L_x_361:
        /* <DEDUP_REMOVED lines=44> */
.L_x_360:
[----:B------:R-:W-:Y:S05]  /*21e60*/  BSYNC.RECONVERGENT B0 ;  /* 0x0000000000007941 */ /* 0x000fea0003800200 */
.L_x_359:
        /* <DEDUP_REMOVED lines=13> */
[----:B------:R-:W0:Y:S02]  /*21f40*/  F2I.NTZ R5, R5 ;  /* 0x0000000500057305 */ /* 0x000e240000203100 */
        /* <DEDUP_REMOVED lines=25> */
.L_x_364:
        /* <DEDUP_REMOVED lines=44> */
.L_x_363:
[----:B------:R-:W-:Y:S05]  /*223a0*/  BSYNC.RECONVERGENT B0 ;  /* 0x0000000000007941 */ /* 0x000fea0003800200 */
.L_x_362:
        /* <DEDUP_REMOVED lines=36> */
.L_x_367:
        /* <DEDUP_REMOVED lines=44> */
.L_x_366:
[----:B------:R-:W-:Y:S05]  /*228b0*/  BSYNC.RECONVERGENT B0 ;  /* 0x0000000000007941 */ /* 0x000fea0003800200 */
.L_x_365:
        /* <DEDUP_REMOVED lines=39> */
.L_x_370:
        /* <DEDUP_REMOVED lines=36> */
[----:B------:R-:W-:-:S04]  /*22d70*/  LOP3.LUT R3, R5, R16, RZ, 0x3c, !PT ;  /* 0x0000001005037212 */ /* 0x000fc800078e3cff */
[----:B------:R-:W1:Y:S01]  /*22d80*/  I2F.F64.S64 R22, R22 ;  /* 0x0000001600167312 */ /* 0x000e620000301c00 */
[----:B------:R-:W-:Y:S01]  /*22d90*/  ISETP.GE.AND P1, PT, R3, RZ, PT ;  /* 0x000000ff0300720c */ /* 0x000fe20003f26270 */
[----:B------:R-:W-:-:S04]  /*22da0*/  IMAD.MOV R3, RZ, RZ, -R2 ;  /* 0x000000ffff037224 */ /* 0x000fc800078e0a02 */
[----:B------:R-:W-:Y:S01]  /*22db0*/  @!P0 IMAD.MOV.U32 R2, RZ, RZ, R3 ;  /* 0x000000ffff028224 */ /* 0x000fe200078e0003 */
[----:B-1----:R-:W-:-:S10]  /*22dc0*/  DMUL R30, R22, UR4 ;  /* 0x00000004161e7c28 */ /* 0x002fd40008000000 */
[----:B------:R-:W1:Y:S02]  /*22dd0*/  F2F.F32.F64 R30, R30 ;  /* 0x0000001e001e7310 */ /* 0x000e640000301000 */
[----:B01----:R-:W-:-:S07]  /*22de0*/  FSEL R3, -R30, R30, !P1 ;  /* 0x0000001e1e037208 */ /* 0x003fce0004800100 */
.L_x_369:
[----:B------:R-:W-:Y:S05]  /*22df0*/  BSYNC.RECONVERGENT B0 ;  /* 0x0000000000007941 */ /* 0x000fea0003800200 */
.L_x_368:
        /* <DEDUP_REMOVED lines=29> */
.L_x_373:
        /* <DEDUP_REMOVED lines=44> */
.L_x_372:
[----:B------:R-:W-:Y:S05]  /*23290*/  BSYNC.RECONVERGENT B0 ;  /* 0x0000000000007941 */ /* 0x000fea0003800200 */
.L_x_371:
[----:B------:R-:W-:Y:S01]  /*232a0*/  FMUL R3, R21, R21 ;  /* 0x0000001515037220 */ /* 0x000fe20000400000 */
[C---:B------:R-:W-:Y:S01]  /*232b0*/  LOP3.LUT R2, R29.reuse, 0x1, RZ, 0xc0, !PT ;  /* 0x000000011d027812 */ /* 0x040fe200078ec0ff */
[----:B------:R0:W1:Y:S01]  /*232c0*/  F2F.F32.F64 R8, R8 ;  /* 0x0000000800087310 */ /* 0x0000620000301000 */
[----:B------:R-:W-:Y:S01]  /*232d0*/  LOP3.LUT P1, RZ, R29, 0x2, RZ, 0xc0, !PT ;  /* 0x000000021dff7812 */ /* 0x000fe2000782c0ff */
[----:B------:R-:W-:Y:S01]  /*232e0*/  FFMA R17, R3, R17, -0.0013887860113754868507 ;  /* 0xbab607ed03117423 */ /* 0x000fe20000000011 */
[----:B------:R-:W-:Y:S01]  /*232f0*/  ISETP.NE.U32.AND P0, PT, R2, 0x1, PT ;  /* 0x000000010200780c */ /* 0x000fe20003f05070 */
[----:B------:R-:W-:Y:S01]  /*23300*/  UMOV UR4, 0x0 ;  /* 0x0000000000047882 */ /* 0x000fe20000000000 */
[----:B------:R-:W-:Y:S01]  /*23310*/  I2FP.F32.S32 R36, R36 ;  /* 0x0000002400247245 */ /* 0x000fe20000201400 */
[----:B------:R-:W-:Y:S01]  /*23320*/  UMOV UR5, 0x3ff80000 ;  /* 0x3ff8000000057882 */ /* 0x000fe20000000000 */
[----:B------:R-:W-:Y:S01]  /*23330*/  FSEL R18, R18, 0.0083327032625675201416, !P0 ;  /* 0x3c0885e412127808 */ /* 0x000fe20004000000 */
[----:B------:R-:W-:Y:S01]  /*23340*/  BSSY.RECONVERGENT B0, `(.L_x_374) ;  /* 0x0000027000007945 */ /* 0x000fe20003800200 */
[----:B------:R-:W-:Y:S01]  /*23350*/  FSEL R6, R17, -0.00019574658654164522886, !P0 ;  /* 0xb94d415311067808 */ /* 0x000fe20004000000 */
[----:B0-----:R-:W0:Y:S01]  /*23360*/  MUFU.RCP R9, R36 ;  /* 0x0000002400097308 */ /* 0x001e220000001000 */
[----:B------:R-:W-:-:S02]  /*23370*/  FSEL R2, R21, 1, P0 ;  /* 0x3f80000015027808 */ /* 0x000fc40000000000 */
[----:B------:R-:W-:Y:S01]  /*23380*/  FSEL R19, -R19, -0.16666662693023681641, !P0 ;  /* 0xbe2aaaa813137808 */ /* 0x000fe20004000100 */
[C---:B------:R-:W-:Y:S01]  /*23390*/  FFMA R6, R3.reuse, R6, R18 ;  /* 0x0000000603067223 */ /* 0x040fe20000000012 */
[C---:B-1----:R-:W-:Y:S01]  /*233a0*/  FFMA R7, R8.reuse, R7, -15 ;  /* 0xc170000008077423 */ /* 0x042fe20000000007 */
[C---:B------:R-:W-:Y:S02]  /*233b0*/  FFMA R5, R3.reuse, R2, RZ ;  /* 0x0000000203057223 */ /* 0x040fe400000000ff */
[----:B------:R-:W-:Y:S01]  /*233c0*/  FFMA R6, R3, R6, R19 ;  /* 0x0000000603067223 */ /* 0x000fe20000000013 */
[----:B------:R-:W-:-:S03]  /*233d0*/  FMUL R3, R8, R8 ;  /* 0x0000000808037220 */ /* 0x000fc60000400000 */
[----:B------:R-:W-:Y:S01]  /*233e0*/  FFMA R5, R5, R6, R2 ;  /* 0x0000000605057223 */ /* 0x000fe20000000002 */
[C---:B------:R-:W-:Y:S01]  /*233f0*/  FMUL R3, R8.reuse, R3 ;  /* 0x0000000308037220 */ /* 0x040fe20000400000 */
[----:B------:R-:W-:Y:S01]  /*23400*/  FFMA R2, R8, R7, 10 ;  /* 0x4120000008027423 */ /* 0x000fe20000000007 */
[----:B------:R-:W-:Y:S02]  /*23410*/  IMAD.MOV.U32 R8, RZ, RZ, -0x66666666 ;  /* 0x9999999aff087424 */ /* 0x000fe400078e00ff */
[----:B------:R-:W-:Y:S01]  /*23420*/  @P1 FADD R5, RZ, -R5 ;  /* 0x80000005ff051221 */ /* 0x000fe20000000000 */
[----:B------:R-:W-:Y:S01]  /*23430*/  FMUL R3, R3, R2 ;  /* 0x0000000203037220 */ /* 0x000fe20000400000 */
[----:B0-----:R-:W-:Y:S02]  /*23440*/  FFMA R2, -R36, R9, 1 ;  /* 0x3f80000024027423 */ /* 0x001fe40000000109 */
[----:B------:R-:W-:Y:S02]  /*23450*/  FMUL R5, R20, R5 ;  /* 0x0000000514057220 */ /* 0x000fe40000400000 */
[----:B------:R-:W-:-:S02]  /*23460*/  FFMA R2, R9, R2, R9 ;  /* 0x0000000209027223 */ /* 0x000fc40000000009 */
[----:B------:R-:W-:Y:S01]  /*23470*/  FFMA R5, R24, R25, R5 ;  /* 0x0000001918057223 */ /* 0x000fe20000000005 */
[----:B------:R-:W-:-:S03]  /*23480*/  IMAD.MOV.U32 R9, RZ, RZ, 0x3fc99999 ;  /* 0x3fc99999ff097424 */ /* 0x000fc600078e00ff */
[----:B------:R-:W-:-:S04]  /*23490*/  FADD R5, -R26, R5 ;  /* 0x000000051a057221 */ /* 0x000fc80000000100 */
[----:B------:R-:W-:-:S04]  /*234a0*/  FFMA R5, R11, R5, R26 ;  /* 0x000000050b057223 */ /* 0x000fc8000000001a */
[----:B------:R-:W-:-:S04]  /*234b0*/  FADD R5, -R28, R5 ;  /* 0x000000051c057221 */ /* 0x000fc80000000100 */
[----:B------:R-:W-:Y:S01]  /*234c0*/  FFMA R5, R3, R5, R28 ;  /* 0x0000000503057223 */ /* 0x000fe2000000001c */
[----:B------:R-:W-:-:S03]  /*234d0*/  I2FP.F32.U32 R3, R0 ;  /* 0x0000000000037245 */ /* 0x000fc60000201000 */
[----:B------:R-:W0:Y:S02]  /*234e0*/  F2F.F64.F32 R6, R5 ;  /* 0x0000000500067310 */ /* 0x000e240000201800 */
[----:B------:R-:W-:-:S04]  /*234f0*/  FMUL R3, R3, -180 ;  /* 0xc334000003037820 */ /* 0x000fc80000400000 */
[----:B------:R-:W-:Y:S02]  /*23500*/  FFMA R11, R3, R2, RZ ;  /* 0x00000002030b7223 */ /* 0x000fe400000000ff */
[----:B------:R-:W1:Y:S02]  /*23510*/  FCHK P0, R3, R36 ;  /* 0x0000002403007302 */ /* 0x000e640000000000 */
[----:B------:R-:W-:-:S04]  /*23520*/  FFMA R10, -R36, R11, R3 ;  /* 0x0000000b240a7223 */ /* 0x000fc80000000103 */
[----:B------:R-:W-:Y:S01]  /*23530*/  FFMA R2, R2, R10, R11 ;  /* 0x0000000a02027223 */ /* 0x000fe2000000000b */
[----:B0-----:R-:W-:-:S08]  /*23540*/  DFMA R6, R6, R14, R12 ;  /* 0x0000000e0606722b */ /* 0x001fd0000000000c */
[----:B------:R-:W-:Y:S01]  /*23550*/  DFMA R8, R6, UR4, -R8 ;  /* 0x0000000406087c2b */ /* 0x000fe20008000808 */
[----:B-1----:R-:W-:Y:S10]  /*23560*/  @!P0 BRA `(.L_x_375) ;  /* 0x0000000000108947 */ /* 0x002ff40003800000 */
[----:B------:R-:W-:Y:S01]  /*23570*/  IMAD.MOV.U32 R6, RZ, RZ, R36 ;  /* 0x000000ffff067224 */ /* 0x000fe200078e0024 */
[----:B------:R-:W-:-:S07]  /*23580*/  MOV R12, 0x235a0 ;  /* 0x000235a0000c7802 */ /* 0x000fce0000000f00 */
[----:B------:R-:W-:Y:S05]  /*23590*/  CALL.REL.NOINC `($__internal_2_$__cuda_sm3x_div_rn_noftz_f32_slowpath) ;  /* 0x0000001800307944 */ /* 0x000fea0003c00000 */
[----:B------:R-:W-:-:S07]  /*235a0*/  IMAD.MOV.U32 R2, RZ, RZ, R3 ;  /* 0x000000ffff027224 */ /* 0x000fce00078e0003 */
.L_x_375:
[----:B------:R-:W-:Y:S05]  /*235b0*/  BSYNC.RECONVERGENT B0 ;  /* 0x0000000000007941 */ /* 0x000fea0003800200 */
.L_x_374:
[----:B------:R-:W-:Y:S01]  /*235c0*/  FADD R2, R2, 90 ;  /* 0x42b4000002027421 */ /* 0x000fe20000000000 */
[----:B------:R-:W-:Y:S01]  /*235d0*/  IMAD.MOV.U32 R3, RZ, RZ, 0x40c00000 ;  /* 0x40c00000ff037424 */ /* 0x000fe200078e00ff */
[----:B------:R-:W-:Y:S01]  /*235e0*/  BSSY.RECONVERGENT B0, `(.L_x_376) ;  /* 0x000000d000007945 */ /* 0x000fe20003800200 */
[----:B------:R-:W-:Y:S01]  /*235f0*/  IMAD.MOV.U32 R6, RZ, RZ, 0x3e2aaaab ;  /* 0x3e2aaaabff067424 */ /* 0x000fe200078e00ff */
[----:B------:R-:W0:Y:S03]  /*23600*/  FCHK P0, |R2|, 6 ;  /* 0x40c0000002007902 */ /* 0x000e260000000200 */
[----:B------:R-:W-:-:S04]  /*23610*/  FFMA R3, -R3, R6, 1 ;  /* 0x3f80000003037423 */ /* 0x000fc80000000106 */
[----:B------:R-:W-:-:S04]  /*23620*/  FFMA R3, R3, R6, 0.16666667163372039795 ;  /* 0x3e2aaaab03037423 */ /* 0x000fc80000000006 */
[----:B------:R-:W-:-:S04]  /*23630*/  FFMA R5, |R2|, R3, RZ ;  /* 0x0000000302057223 */ /* 0x000fc800000002ff */
[----:B------:R-:W-:-:S04]  /*23640*/  FFMA R6, R5, -6, |R2| ;  /* 0xc0c0000005067823 */ /* 0x000fc80000000402 */
[----:B------:R-:W-:Y:S01]  /*23650*/  FFMA R3, R3, R6, R5 ;  /* 0x0000000603037223 */ /* 0x000fe20000000005 */
[----:B0-----:R-:W-:Y:S06]  /*23660*/  @!P0 BRA `(.L_x_377) ;  /* 0x0000000000108947 */ /* 0x001fec0003800000 */
[----:B------:R-:W-:Y:S01]  /*23670*/  FADD R3, |R2|, -RZ ;  /* 0x800000ff02037221 */ /* 0x000fe20000000200 */
[----:B------:R-:W-:Y:S01]  /*23680*/  IMAD.MOV.U32 R6, RZ, RZ, 0x40c00000 ;  /* 0x40c00000ff067424 */ /* 0x000fe200078e00ff */
[----:B------:R-:W-:-:S07]  /*23690*/  MOV R12, 0x236b0 ;  /* 0x000236b0000c7802 */ /* 0x000fce0000000f00 */
[----:B------:R-:W-:Y:S05]  /*236a0*/  CALL.REL.NOINC `($__internal_2_$__cuda_sm3x_div_rn_noftz_f32_slowpath) ;  /* 0x0000001400ec7944 */ /* 0x000fea0003c00000 */
.L_x_377:
[----:B------:R-:W-:Y:S05]  /*236b0*/  BSYNC.RECONVERGENT B0 ;  /* 0x0000000000007941 */ /* 0x000fea0003800200 */
.L_x_376:
[----:B------:R-:W-:Y:S01]  /*236c0*/  FADD R3, -R3, 15 ;  /* 0x4170000003037421 */ /* 0x000fe20000000100 */
[----:B------:R-:W-:Y:S01]  /*236d0*/  BSSY.RECONVERGENT B0, `(.L_x_378) ;  /* 0x0000048000007945 */ /* 0x000fe20003800200 */
[----:B------:R-:W-:-:S03]  /*236e0*/  IMAD.MOV.U32 R5, RZ, RZ, 0x3f800000 ;  /* 0x3f800000ff057424 */ /* 0x000fc600078e00ff */
[----:B------:R-:W-:-:S13]  /*236f0*/  FSETP.NEU.AND P0, PT, |R3|, 1, PT ;  /* 0x3f8000000300780b */ /* 0x000fda0003f0d200 */
[----:B------:R-:W-:Y:S05]  /*23700*/  @!P0 BRA `(.L_x_379) ;  /* 0x0000000400108947 */ /* 0x000fea0003800000 */
[----:B------:R-:W-:-:S13]  /*23710*/  FSETP.NAN.AND P0, PT, |R3|, |R3|, PT ;  /* 0x400000030300720b */ /* 0x000fda0003f08200 */
[----:B------:R-:W-:Y:S01]  /*23720*/  @P0 FADD R5, |R3|, 1.3999999761581420898 ;  /* 0x3fb3333303050421 */ /* 0x000fe20000000200 */
[----:B------:R-:W-:Y:S06]  /*23730*/  @P0 BRA `(.L_x_379) ;  /* 0x0000000400040947 */ /* 0x000fec0003800000 */
[----:B------:R-:W-:-:S04]  /*23740*/  FSETP.NEU.AND P0, PT, |R3|, +INF , PT ;  /* 0x7f8000000300780b */ /* 0x000fc80003f0d200 */
[----:B------:R-:W-:-:S13]  /*23750*/  FSETP.NEU.AND P0, PT, |R3|, RZ, P0 ;  /* 0x000000ff0300720b */ /* 0x000fda000070d200 */
[----:B------:R-:W-:-:S05]  /*23760*/  @!P0 FADD R5, |R3|, |R3| ;  /* 0x4000000303058221 */ /* 0x000fca0000000200 */
[----:B------:R-:W-:Y:S01]  /*23770*/  @!P0 LOP3.LUT R5, R5, 0x7fffffff, RZ, 0xc0, !PT ;  /* 0x7fffffff05058812 */ /* 0x000fe200078ec0ff */
[----:B------:R-:W-:Y:S06]  /*23780*/  @!P0 BRA `(.L_x_379) ;  /* 0x0000000000f08947 */ /* 0x000fec0003800000 */
[C---:B------:R-:W-:Y:S01]  /*23790*/  FMUL R6, |R3|.reuse, 16777216 ;  /* 0x4b80000003067820 */ /* 0x040fe20000400200 */
[C---:B------:R-:W-:Y:S01]  /*237a0*/  FSETP.GEU.AND P0, PT, |R3|.reuse, 1.175494350822287508e-38, PT ;  /* 0x008000000300780b */ /* 0x040fe20003f0e200 */
[----:B------:R-:W-:Y:S01]  /*237b0*/  IMAD.MOV.U32 R13, RZ, RZ, 0x3a2c32e4 ;  /* 0x3a2c32e4ff0d7424 */ /* 0x000fe200078e00ff */
[----:B------:R-:W-:Y:S02]  /*237c0*/  FSETP.GEU.AND P2, PT, |R3|, RZ, PT ;  /* 0x000000ff0300720b */ /* 0x000fe40003f4e200 */
[----:B------:R-:W-:-:S05]  /*237d0*/  FSEL R6, R6, |R3|, !P0 ;  /* 0x4000000306067208 */ /* 0x000fca0004000000 */
[----:B------:R-:W-:-:S05]  /*237e0*/  VIADD R5, R6, 0xc0cafb0d ;  /* 0xc0cafb0d06057836 */ /* 0x000fca0000000000 */
[----:B------:R-:W-:-:S05]  /*237f0*/  LOP3.LUT R5, R5, 0xff800000, RZ, 0xc0, !PT ;  /* 0xff80000005057812 */ /* 0x000fca00078ec0ff */
[----:B------:R-:W-:Y:S01]  /*23800*/  IMAD.IADD R6, R6, 0x1, -R5 ;  /* 0x0000000106067824 */ /* 0x000fe200078e0a05 */
[----:B------:R-:W-:-:S03]  /*23810*/  I2FP.F32.S32 R5, R5 ;  /* 0x0000000500057245 */ /* 0x000fc60000201400 */
[C---:B------:R-:W-:Y:S01]  /*23820*/  FADD R10, R6.reuse, 1 ;  /* 0x3f800000060a7421 */ /* 0x040fe20000000000 */
[----:B------:R-:W-:Y:S01]  /*23830*/  FADD R7, R6, -1 ;  /* 0xbf80000006077421 */ /* 0x000fe20000000000 */
[----:B------:R-:W-:-:S03]  /*23840*/  FSEL R6, RZ, -24, P0 ;  /* 0xc1c00000ff067808 */ /* 0x000fc60000000000 */
[----:B------:R-:W-:Y:S01]  /*23850*/  FADD R11, R7, R7 ;  /* 0x00000007070b7221 */ /* 0x000fe20000000000 */
[----:B------:R-:W0:Y:S01]  /*23860*/  MUFU.RCP R10, R10 ;  /* 0x0000000a000a7308 */ /* 0x000e220000001000 */
[----:B------:R-:W-:Y:S02]  /*23870*/  FFMA R5, R5, 1.1920928955078125e-07, R6 ;  /* 0x3400000005057823 */ /* 0x000fe40000000006 */
[----:B0-----:R-:W-:-:S04]  /*23880*/  FMUL R12, R10, R11 ;  /* 0x0000000b0a0c7220 */ /* 0x001fc80000400000 */
[----:B------:R-:W-:Y:S01]  /*23890*/  FADD R11, R7, -R12 ;  /* 0x8000000c070b7221 */ /* 0x000fe20000000000 */
[CC--:B------:R-:W-:Y:S01]  /*238a0*/  FMUL R6, R12.reuse, R12.reuse ;  /* 0x0000000c0c067220 */ /* 0x0c0fe20000400000 */
[----:B------:R-:W-:Y:S02]  /*238b0*/  FFMA R16, R12, 1.4426950216293334961, R5 ;  /* 0x3fb8aa3b0c107823 */ /* 0x000fe40000000005 */
[----:B------:R-:W-:Y:S01]  /*238c0*/  FADD R14, R11, R11 ;  /* 0x0000000b0b0e7221 */ /* 0x000fe20000000000 */
[C---:B------:R-:W-:Y:S01]  /*238d0*/  FFMA R11, R6.reuse, R13, 0.0032181653659790754318 ;  /* 0x3b52e7db060b7423 */ /* 0x040fe2000000000d */
[----:B------:R-:W-:Y:S02]  /*238e0*/  FADD R5, R5, -R16 ;  /* 0x8000001005057221 */ /* 0x000fe40000000000 */
[----:B------:R-:W-:Y:S01]  /*238f0*/  FFMA R7, R7, -R12, R14 ;  /* 0x8000000c07077223 */ /* 0x000fe2000000000e */
[----:B------:R-:W-:Y:S01]  /*23900*/  FFMA R11, R6, R11, 0.018033718690276145935 ;  /* 0x3c93bb73060b7423 */ /* 0x000fe2000000000b */
[----:B------:R-:W-:-:S02]  /*23910*/  FFMA R14, R12, 1.4426950216293334961, R5 ;  /* 0x3fb8aa3b0c0e7823 */ /* 0x000fc40000000005 */
[----:B------:R-:W-:Y:S01]  /*23920*/  FMUL R7, R10, R7 ;  /* 0x000000070a077220 */ /* 0x000fe20000400000 */
[----:B------:R-:W-:-:S03]  /*23930*/  FFMA R11, R6, R11, 0.12022458761930465698 ;  /* 0x3df6384f060b7423 */ /* 0x000fc6000000000b */
[----:B------:R-:W-:Y:S01]  /*23940*/  FFMA R5, R7, 1.4426950216293334961, R14 ;  /* 0x3fb8aa3b07057823 */ /* 0x000fe2000000000e */
[----:B------:R-:W-:-:S03]  /*23950*/  FMUL R11, R6, R11 ;  /* 0x0000000b060b7220 */ /* 0x000fc60000400000 */
[----:B------:R-:W-:Y:S01]  /*23960*/  FFMA R10, R12, 1.9251366722983220825e-08, R5 ;  /* 0x32a55e340c0a7823 */ /* 0x000fe20000000005 */
[----:B------:R-:W-:-:S04]  /*23970*/  FMUL R6, R11, 3 ;  /* 0x404000000b067820 */ /* 0x000fc80000400000 */
[----:B------:R-:W-:Y:S01]  /*23980*/  FFMA R6, R7, R6, R10 ;  /* 0x0000000607067223 */ /* 0x000fe2000000000a */
[----:B------:R-:W-:-:S03]  /*23990*/  IMAD.MOV.U32 R10, RZ, RZ, 0x391fcb8e ;  /* 0x391fcb8eff0a7424 */ /* 0x000fc600078e00ff */
[----:B------:R-:W-:-:S04]  /*239a0*/  FFMA R11, R12, R11, R6 ;  /* 0x0000000b0c0b7223 */ /* 0x000fc80000000006 */
[----:B------:R-:W-:-:S04]  /*239b0*/  FADD R5, R16, R11 ;  /* 0x0000000b10057221 */ /* 0x000fc80000000000 */
[----:B------:R-:W-:Y:S01]  /*239c0*/  FMUL R6, R5, 1.3999999761581420898 ;  /* 0x3fb3333305067820 */ /* 0x000fe20000400000 */
[----:B------:R-:W-:-:S03]  /*239d0*/  FADD R16, -R16, R5 ;  /* 0x0000000510107221 */ /* 0x000fc60000000100 */
[----:B------:R-:W0:Y:S01]  /*239e0*/  FRND R7, R6 ;  /* 0x0000000600077307 */ /* 0x000e220000201000 */
[----:B------:R-:W-:Y:S01]  /*239f0*/  FADD R16, R11, -R16 ;  /* 0x800000100b107221 */ /* 0x000fe20000000000 */
[----:B------:R-:W-:Y:S01]  /*23a00*/  FFMA R5, R5, 1.3999999761581420898, -R6 ;  /* 0x3fb3333305057823 */ /* 0x000fe20000000806 */
[----:B------:R-:W-:-:S03]  /*23a10*/  FSETP.GT.AND P1, PT, |R6|, 152, PT ;  /* 0x431800000600780b */ /* 0x000fc60003f24200 */
[----:B------:R-:W-:Y:S01]  /*23a20*/  FFMA R16, R16, 1.3999999761581420898, R5 ;  /* 0x3fb3333310107823 */ /* 0x000fe20000000005 */
[----:B0-----:R-:W-:Y:S01]  /*23a30*/  FADD R5, R6, -R7 ;  /* 0x8000000706057221 */ /* 0x001fe20000000000 */
[----:B------:R-:W-:-:S03]  /*23a40*/  FSETP.GT.AND P0, PT, R7, RZ, PT ;  /* 0x000000ff0700720b */ /* 0x000fc60003f04000 */
[----:B------:R-:W-:Y:S01]  /*23a50*/  FADD R5, R5, R16 ;  /* 0x0000001005057221 */ /* 0x000fe20000000000 */
[----:B------:R-:W-:Y:S02]  /*23a60*/  SEL R7, RZ, 0x83000000, P0 ;  /* 0x83000000ff077807 */ /* 0x000fe40000000000 */
[----:B------:R-:W-:Y:S01]  /*23a70*/  FSETP.GEU.AND P0, PT, R6, RZ, PT ;  /* 0x000000ff0600720b */ /* 0x000fe20003f0e000 */
[----:B------:R-:W-:Y:S02]  /*23a80*/  FFMA R10, R5, R10, 0.0013391353422775864601 ;  /* 0x3aaf85ed050a7423 */ /* 0x000fe4000000000a */
[----:B------:R-:W-:Y:S02]  /*23a90*/  VIADD R3, R7, 0x7f000000 ;  /* 0x7f00000007037836 */ /* 0x000fe40000000000 */
[C---:B------:R-:W-:Y:S02]  /*23aa0*/  FFMA R12, R5.reuse, R10, 0.0096188392490148544312 ;  /* 0x3c1d9856050c7423 */ /* 0x040fe4000000000a */
[----:B------:R-:W0:Y:S02]  /*23ab0*/  F2I.NTZ R10, R6 ;  /* 0x00000006000a7305 */ /* 0x000e240000203100 */
[----:B------:R-:W-:-:S04]  /*23ac0*/  FFMA R12, R5, R12, 0.055503588169813156128 ;  /* 0x3d6357bb050c7423 */ /* 0x000fc8000000000c */
[----:B------:R-:W-:-:S04]  /*23ad0*/  FFMA R12, R5, R12, 0.24022644758224487305 ;  /* 0x3e75fdec050c7423 */ /* 0x000fc8000000000c */
[----:B------:R-:W-:-:S04]  /*23ae0*/  FFMA R12, R5, R12, 0.69314718246459960938 ;  /* 0x3f317218050c7423 */ /* 0x000fc8000000000c */
[----:B------:R-:W-:Y:S01]  /*23af0*/  FFMA R12, R5, R12, 1 ;  /* 0x3f800000050c7423 */ /* 0x000fe2000000000c */
[----:B0-----:R-:W-:Y:S01]  /*23b00*/  IMAD R10, R10, 0x800000, -R7 ;  /* 0x008000000a0a7824 */ /* 0x001fe200078e0a07 */
[----:B------:R-:W-:Y:S02]  /*23b10*/  FSEL R5, RZ, +INF , !P0 ;  /* 0x7f800000ff057808 */ /* 0x000fe40004000000 */
[----:B------:R-:W-:-:S04]  /*23b20*/  FMUL R3, R3, R12 ;  /* 0x0000000c03037220 */ /* 0x000fc80000400000 */
[----:B------:R-:W-:Y:S01]  /*23b30*/  @!P1 FMUL R5, R10, R3 ;  /* 0x000000030a059220 */ /* 0x000fe20000400000 */
[----:B------:R-:W-:-:S07]  /*23b40*/  @!P2 IMAD.MOV.U32 R5, RZ, RZ, 0x7fffffff ;  /* 0x7fffffffff05a424 */ /* 0x000fce00078e00ff */
.L_x_379:
[----:B------:R-:W-:Y:S05]  /*23b50*/  BSYNC.RECONVERGENT B0 ;  /* 0x0000000000007941 */ /* 0x000fea0003800200 */
.L_x_378:
[----:B------:R-:W-:Y:S01]  /*23b60*/  FADD R5, R5, 1 ;  /* 0x3f80000005057421 */ /* 0x000fe20000000000 */
[----:B------:R-:W-:Y:S04]  /*23b70*/  BSSY.RECONVERGENT B0, `(.L_x_380) ;  /* 0x000000d000007945 */ /* 0x000fe80003800200 */
[----:B------:R-:W-:-:S04]  /*23b80*/  IADD3 R3, PT, PT, R5, 0x1800000, RZ ;  /* 0x0180000005037810 */ /* 0x000fc80007ffe0ff */
[----:B------:R-:W-:-:S04]  /*23b90*/  LOP3.LUT R3, R3, 0x7f800000, RZ, 0xc0, !PT ;  /* 0x7f80000003037812 */ /* 0x000fc800078ec0ff */
[----:B------:R-:W-:-:S13]  /*23ba0*/  ISETP.GT.U32.AND P0, PT, R3, 0x1ffffff, PT ;  /* 0x01ffffff0300780c */ /* 0x000fda0003f04070 */
[----:B------:R-:W-:Y:S05]  /*23bb0*/  @P0 BRA `(.L_x_381) ;  /* 0x0000000000100947 */ /* 0x000fea0003800000 */
[----:B------:R-:W-:-:S07]  /*23bc0*/  MOV R14, 0x23be0 ;  /* 0x00023be0000e7802 */ /* 0x000fce0000000f00 */
[----:B------:R-:W-:Y:S05]  /*23bd0*/  CALL.REL.NOINC `($__internal_1_$__cuda_sm20_rcp_rn_f32_slowpath) ;  /* 0x0000000c00c87944 */ /* 0x000fea0003c00000 */
[----:B------:R-:W-:Y:S01]  /*23be0*/  IMAD.MOV.U32 R10, RZ, RZ, R3 ;  /* 0x000000ffff0a7224 */ /* 0x000fe200078e0003 */
[----:B------:R-:W-:Y:S06]  /*23bf0*/  BRA `(.L_x_382) ;  /* 0x0000000000107947 */ /* 0x000fec0003800000 */
.L_x_381:
[----:B------:R-:W0:Y:S02]  /*23c00*/  MUFU.RCP R10, R5 ;  /* 0x00000005000a7308 */ /* 0x000e240000001000 */
[----:B0-----:R-:W-:-:S04]  /*23c10*/  FFMA R3, R5, R10, -1 ;  /* 0xbf80000005037423 */ /* 0x001fc8000000000a */
[----:B------:R-:W-:-:S04]  /*23c20*/  FADD.FTZ R3, -R3, -RZ ;  /* 0x800000ff03037221 */ /* 0x000fc80000010100 */
[----:B------:R-:W-:-:S07]  /*23c30*/  FFMA R10, R10, R3, R10 ;  /* 0x000000030a0a7223 */ /* 0x000fce000000000a */
.L_x_382:
[----:B------:R-:W-:Y:S05]  /*23c40*/  BSYNC.RECONVERGENT B0 ;  /* 0x0000000000007941 */ /* 0x000fea0003800200 */
.L_x_380:
[----:B------:R-:W-:Y:S01]  /*23c50*/  IMAD.MOV.U32 R6, RZ, RZ, 0x3daaaaab ;  /* 0x3daaaaabff067424 */ /* 0x000fe200078e00ff */
[----:B------:R-:W0:Y:S01]  /*23c60*/  FCHK P0, |R2|, -12 ;  /* 0xc140000002007902 */ /* 0x000e220000000200 */
[----:B------:R-:W-:Y:S01]  /*23c70*/  IMAD.MOV.U32 R3, RZ, RZ, 0x3f800000 ;  /* 0x3f800000ff037424 */ /* 0x000fe200078e00ff */
[----:B------:R-:W-:Y:S03]  /*23c80*/  BSSY.RECONVERGENT B0, `(.L_x_383) ;  /* 0x000000c000007945 */ /* 0x000fe60003800200 */
[----:B------:R-:W-:-:S03]  /*23c90*/  FFMA R3, -R6, 12, R3 ;  /* 0x4140000006037823 */ /* 0x000fc60000000103 */
[----:B------:R-:W1:Y:S01]  /*23ca0*/  F2F.F64.F32 R10, R10 ;  /* 0x0000000a000a7310 */ /* 0x000e620000201800 */
[----:B------:R-:W-:-:S04]  /*23cb0*/  FFMA R3, R3, -R6, -0.083333335816860198975 ;  /* 0xbdaaaaab03037423 */ /* 0x000fc80000000806 */
[----:B------:R-:W-:-:S04]  /*23cc0*/  FFMA R5, |R2|, R3, RZ ;  /* 0x0000000302057223 */ /* 0x000fc800000002ff */
[----:B------:R-:W-:-:S04]  /*23cd0*/  FFMA R6, R5, 12, |R2| ;  /* 0x4140000005067823 */ /* 0x000fc80000000402 */
[----:B------:R-:W-:Y:S01]  /*23ce0*/  FFMA R3, R3, R6, R5 ;  /* 0x0000000603037223 */ /* 0x000fe20000000005 */
[----:B0-----:R-:W-:Y:S06]  /*23cf0*/  @!P0 BRA `(.L_x_384) ;  /* 0x0000000000108947 */ /* 0x001fec0003800000 */
[----:B------:R-:W-:Y:S01]  /*23d00*/  FADD R3, |R2|, -RZ ;  /* 0x800000ff02037221 */ /* 0x000fe20000000200 */
[----:B------:R-:W-:Y:S01]  /*23d10*/  IMAD.MOV.U32 R6, RZ, RZ, -0x3ec00000 ;  /* 0xc1400000ff067424 */ /* 0x000fe200078e00ff */
[----:B------:R-:W-:-:S07]  /*23d20*/  MOV R12, 0x23d40 ;  /* 0x00023d40000c7802 */ /* 0x000fce0000000f00 */
[----:B-1----:R-:W-:Y:S05]  /*23d30*/  CALL.REL.NOINC `($__internal_2_$__cuda_sm3x_div_rn_noftz_f32_slowpath) ;  /* 0x0000001000487944 */ /* 0x002fea0003c00000 */
.L_x_384:
[----:B------:R-:W-:Y:S05]  /*23d40*/  BSYNC.RECONVERGENT B0 ;  /* 0x0000000000007941 */ /* 0x000fea0003800200 */
.L_x_383:
[----:B------:R-:W-:Y:S01]  /*23d50*/  FADD R2, R3, 7.5 ;  /* 0x40f0000003027421 */ /* 0x000fe20000000000 */
[----:B------:R-:W-:Y:S01]  /*23d60*/  BSSY.RECONVERGENT B0, `(.L_x_385) ;  /* 0x0000045000007945 */ /* 0x000fe20003800200 */
[----:B------:R-:W-:-:S03]  /*23d70*/  IMAD.MOV.U32 R3, RZ, RZ, 0x3f800000 ;  /* 0x3f800000ff037424 */ /* 0x000fc600078e00ff */
[----:B------:R-:W-:-:S13]  /*23d80*/  FSETP.NEU.AND P0, PT, |R2|, 1, PT ;  /* 0x3f8000000200780b */ /* 0x000fda0003f0d200 */
[----:B------:R-:W-:Y:S05]  /*23d90*/  @!P0 BRA `(.L_x_386) ;  /* 0x0000000400048947 */ /* 0x000fea0003800000 */
[----:B------:R-:W-:-:S13]  /*23da0*/  FSETP.NAN.AND P0, PT, |R2|, |R2|, PT ;  /* 0x400000020200720b */ /* 0x000fda0003f08200 */
[----:B------:R-:W-:Y:S01]  /*23db0*/  @P0 FADD R3, |R2|, 4 ;  /* 0x4080000002030421 */ /* 0x000fe20000000200 */
[----:B------:R-:W-:Y:S06]  /*23dc0*/  @P0 BRA `(.L_x_386) ;  /* 0x0000000000f80947 */ /* 0x000fec0003800000 */
[C---:B------:R-:W-:Y:S01]  /*23dd0*/  FMUL R3, |R2|.reuse, 16777216 ;  /* 0x4b80000002037820 */ /* 0x040fe20000400200 */
[----:B------:R-:W-:Y:S01]  /*23de0*/  FSETP.GEU.AND P0, PT, |R2|, 1.175494350822287508e-38, PT ;  /* 0x008000000200780b */ /* 0x000fe20003f0e200 */
[----:B------:R-:W-:-:S03]  /*23df0*/  IMAD.MOV.U32 R15, RZ, RZ, 0x3a2c32e4 ;  /* 0x3a2c32e4ff0f7424 */ /* 0x000fc600078e00ff */
[----:B------:R-:W-:-:S05]  /*23e00*/  FSEL R3, R3, |R2|, !P0 ;  /* 0x4000000203037208 */ /* 0x000fca0004000000 */
[----:B------:R-:W-:-:S05]  /*23e10*/  VIADD R5, R3, 0xc0cafb0d ;  /* 0xc0cafb0d03057836 */ /* 0x000fca0000000000 */
[----:B------:R-:W-:-:S05]  /*23e20*/  LOP3.LUT R6, R5, 0xff800000, RZ, 0xc0, !PT ;  /* 0xff80000005067812 */ /* 0x000fca00078ec0ff */
[----:B------:R-:W-:Y:S01]  /*23e30*/  IMAD.IADD R3, R3, 0x1, -R6 ;  /* 0x0000000103037824 */ /* 0x000fe200078e0a06 */
[----:B------:R-:W-:-:S03]  /*23e40*/  I2FP.F32.S32 R6, R6 ;  /* 0x0000000600067245 */ /* 0x000fc60000201400 */
[C---:B------:R-:W-:Y:S01]  /*23e50*/  FADD R7, R3.reuse, 1 ;  /* 0x3f80000003077421 */ /* 0x040fe20000000000 */
[----:B------:R-:W-:Y:S01]  /*23e60*/  FADD R5, R3, -1 ;  /* 0xbf80000003057421 */ /* 0x000fe20000000000 */
[----:B------:R-:W-:Y:S02]  /*23e70*/  FSEL R3, RZ, -24, P0 ;  /* 0xc1c00000ff037808 */ /* 0x000fe40000000000 */
[----:B------:R-:W-:Y:S01]  /*23e80*/  FSETP.NEU.AND P0, PT, |R2|, +INF , PT ;  /* 0x7f8000000200780b */ /* 0x000fe20003f0d200 */
[----:B------:R-:W-:Y:S01]  /*23e90*/  FADD R12, R5, R5 ;  /* 0x00000005050c7221 */ /* 0x000fe20000000000 */
[----:B------:R-:W0:Y:S01]  /*23ea0*/  MUFU.RCP R7, R7 ;  /* 0x0000000700077308 */ /* 0x000e220000001000 */
[----:B------:R-:W-:Y:S01]  /*23eb0*/  FFMA R3, R6, 1.1920928955078125e-07, R3 ;  /* 0x3400000006037823 */ /* 0x000fe20000000003 */
[----:B------:R-:W-:-:S13]  /*23ec0*/  FSETP.NEU.AND P0, PT, |R2|, RZ, P0 ;  /* 0x000000ff0200720b */ /* 0x000fda000070d200 */
[----:B------:R-:W-:Y:S01]  /*23ed0*/  @!P0 FADD R2, |R2|, |R2| ;  /* 0x4000000202028221 */ /* 0x000fe20000000200 */
        /* <DEDUP_REMOVED lines=16> */
[----:B------:R-:W-:-:S04]  /*23fe0*/  FFMA R14, R14, R3, R5 ;  /* 0x000000030e0e7223 */ /* 0x000fc80000000005 */
[----:B------:R-:W-:Y:S01]  /*23ff0*/  FFMA R13, R12, R13, R14 ;  /* 0x0000000d0c0d7223 */ /* 0x000fe2000000000e */
[----:B------:R-:W-:-:S03]  /*24000*/  IMAD.MOV.U32 R12, RZ, RZ, 0x391fcb8e ;  /* 0x391fcb8eff0c7424 */ /* 0x000fc600078e00ff */
[----:B------:R-:W-:-:S04]  /*24010*/  FADD R3, R16, R13 ;  /* 0x0000000d10037221 */ /* 0x000fc80000000000 */
[----:B------:R-:W-:Y:S01]  /*24020*/  FMUL R6, R3, 4 ;  /* 0x4080000003067820 */ /* 0x000fe20000400000 */
[----:B------:R-:W-:-:S03]  /*24030*/  FADD R16, -R16, R3 ;  /* 0x0000000310107221 */ /* 0x000fc60000000100 */
[----:B------:R-:W0:Y:S01]  /*24040*/  FRND R5, R6 ;  /* 0x0000000600057307 */ /* 0x000e220000201000 */
[----:B------:R-:W-:Y:S01]  /*24050*/  FADD R16, R13, -R16 ;  /* 0x800000100d107221 */ /* 0x000fe20000000000 */
[----:B------:R-:W-:Y:S01]  /*24060*/  FFMA R3, R3, 4, -R6 ;  /* 0x4080000003037823 */ /* 0x000fe20000000806 */
[----:B------:R-:W-:-:S03]  /*24070*/  FSETP.GT.AND P2, PT, |R6|, 152, PT ;  /* 0x431800000600780b */ /* 0x000fc60003f44200 */
[----:B------:R-:W-:Y:S01]  /*24080*/  FFMA R16, R16, 4, R3 ;  /* 0x4080000010107823 */ /* 0x000fe20000000003 */
        /* <DEDUP_REMOVED lines=17> */
[----:B------:R-:W-:-:S07]  /*241a0*/  @!P0 LOP3.LUT R3, R2, 0x7fffffff, RZ, 0xc0, !PT ;  /* 0x7fffffff02038812 */ /* 0x000fce00078ec0ff */
.L_x_386:
[----:B------:R-:W-:Y:S05]  /*241b0*/  BSYNC.RECONVERGENT B0 ;  /* 0x0000000000007941 */ /* 0x000fea0003800200 */
.L_x_385:
[----:B------:R-:W-:Y:S01]  /*241c0*/  FADD R5, R3, 1 ;  /* 0x3f80000003057421 */ /* 0x000fe20000000000 */
[----:B------:R-:W-:Y:S03]  /*241d0*/  BSSY.RECONVERGENT B0, `(.L_x_387) ;  /* 0x000000d000007945 */ /* 0x000fe60003800200 */
[----:B------:R-:W-:-:S05]  /*241e0*/  VIADD R2, R5, 0x1800000 ;  /* 0x0180000005027836 */ /* 0x000fca0000000000 */
[----:B------:R-:W-:-:S04]  /*241f0*/  LOP3.LUT R2, R2, 0x7f800000, RZ, 0xc0, !PT ;  /* 0x7f80000002027812 */ /* 0x000fc800078ec0ff */
[----:B------:R-:W-:-:S13]  /*24200*/  ISETP.GT.U32.AND P0, PT, R2, 0x1ffffff, PT ;  /* 0x01ffffff0200780c */ /* 0x000fda0003f04070 */
[----:B------:R-:W-:Y:S05]  /*24210*/  @P0 BRA `(.L_x_388) ;  /* 0x0000000000100947 */ /* 0x000fea0003800000 */
[----:B------:R-:W-:-:S07]  /*24220*/  MOV R14, 0x24240 ;  /* 0x00024240000e7802 */ /* 0x000fce0000000f00 */
[----:B-1----:R-:W-:Y:S05]  /*24230*/  CALL.REL.NOINC `($__internal_1_$__cuda_sm20_rcp_rn_f32_slowpath) ;  /* 0x0000000800307944 */ /* 0x002fea0003c00000 */
[----:B------:R-:W-:Y:S01]  /*24240*/  IMAD.MOV.U32 R2, RZ, RZ, R3 ;  /* 0x000000ffff027224 */ /* 0x000fe200078e0003 */
[----:B------:R-:W-:Y:S06]  /*24250*/  BRA `(.L_x_389) ;  /* 0x0000000000107947 */ /* 0x000fec0003800000 */
.L_x_388:
[----:B------:R-:W0:Y:S02]  /*24260*/  MUFU.RCP R2, R5 ;  /* 0x0000000500027308 */ /* 0x000e240000001000 */
[----:B0-----:R-:W-:-:S04]  /*24270*/  FFMA R3, R5, R2, -1 ;  /* 0xbf80000005037423 */ /* 0x001fc80000000002 */
[----:B------:R-:W-:-:S04]  /*24280*/  FADD.FTZ R3, -R3, -RZ ;  /* 0x800000ff03037221 */ /* 0x000fc80000010100 */
[----:B------:R-:W-:-:S07]  /*24290*/  FFMA R2, R2, R3, R2 ;  /* 0x0000000302027223 */ /* 0x000fce0000000002 */
.L_x_389:
[----:B------:R-:W-:Y:S05]  /*242a0*/  BSYNC.RECONVERGENT B0 ;  /* 0x0000000000007941 */ /* 0x000fea0003800200 */
.L_x_387:
[----:B------:R-:W-:Y:S01]  /*242b0*/  FADD R2, -R2, 1 ;  /* 0x3f80000002027421 */ /* 0x000fe20000000100 */
[----:B------:R-:W-:Y:S01]  /*242c0*/  UMOV UR4, 0x33333333 ;  /* 0x3333333300047882 */ /* 0x000fe20000000000 */
[----:B------:R-:W-:Y:S01]  /*242d0*/  UMOV UR5, 0x3fe33333 ;  /* 0x3fe3333300057882 */ /* 0x000fe20000000000 */
[----:B------:R-:W-:Y:S03]  /*242e0*/  BSSY.RECONVERGENT B0, `(.L_x_390) ;  /* 0x000001a000007945 */ /* 0x000fe60003800200 */
[----:B------:R-:W0:Y:S02]  /*242f0*/  F2F.F64.F32 R2, R2 ;  /* 0x0000000200027310 */ /* 0x000e240000201800 */
[----:B0-----:R-:W-:-:S08]  /*24300*/  DMUL R12, R8, R2 ;  /* 0x00000002080c7228 */ /* 0x001fd00000000000 */
[----:B------:R-:W-:-:S14]  /*24310*/  DSETP.GEU.AND P0, PT, R12, UR4, PT ;  /* 0x000000040c007e2a */ /* 0x000fdc000bf0e000 */
[----:B------:R-:W-:Y:S05]  /*24320*/  @P0 BRA `(.L_x_391) ;  /* 0x0000000000240947 */ /* 0x000fea0003800000 */
[----:B-1----:R-:W-:Y:S01]  /*24330*/  DMUL R10, R8, R10 ;  /* 0x0000000a080a7228 */ /* 0x002fe20000000000 */
[----:B------:R-:W0:Y:S01]  /*24340*/  LDC R15, c[0x3][0x28] ;  /* 0x00c00a00ff0f7b82 */ /* 0x000e220000000800 */
[----:B------:R-:W-:Y:S01]  /*24350*/  UMOV UR4, 0x9999999a ;  /* 0x9999999a00047882 */ /* 0x000fe20000000000 */
[----:B------:R-:W-:-:S03]  /*24360*/  UMOV UR5, 0x3fd99999 ;  /* 0x3fd9999900057882 */ /* 0x000fc60000000000 */
[----:B------:R-:W1:Y:S08]  /*24370*/  F2F.F32.F64 R2, R10 ;  /* 0x0000000a00027310 */ /* 0x000e700000301000 */
[----:B-1----:R-:W1:Y:S02]  /*24380*/  F2F.F64.F32 R2, R2 ;  /* 0x0000000200027310 */ /* 0x002e640000201800 */
[----:B-1----:R-:W-:-:S14]  /*24390*/  DSETP.GT.AND P0, PT, R2, UR4, PT ;  /* 0x0000000402007e2a */ /* 0x002fdc000bf04000 */
[----:B0-----:R-:W0:Y:S01]  /*243a0*/  @!P0 LDC R15, c[0x3][0x1c] ;  /* 0x00c00700ff0f8b82 */ /* 0x001e220000000800 */
[----:B------:R-:W-:Y:S05]  /*243b0*/  BRA `(.L_x_392) ;  /* 0x0000000000307947 */ /* 0x000fea0003800000 */
.L_x_391:
[----:B------:R-:W-:Y:S01]  /*243c0*/  UMOV UR4, 0xcccccccd ;  /* 0xcccccccd00047882 */ /* 0x000fe20000000000 */
[----:B------:R-:W-:Y:S01]  /*243d0*/  UMOV UR5, 0x3fe4cccc ;  /* 0x3fe4cccc00057882 */ /* 0x000fe20000000000 */
[----:B------:R-:W-:Y:S01]  /*243e0*/  PLOP3.LUT P2, PT, PT, PT, PT, 0x8, 0x80 ;  /* 0x000000000080781c */ /* 0x000fe20003f4e170 */
[----:B------:R-:W-:-:S14]  /*243f0*/  DSETP.GEU.AND P0, PT, R12, UR4, PT ;  /* 0x000000040c007e2a */ /* 0x000fdc000bf0e000 */
[----:B------:R-:W-:Y:S01]  /*24400*/  @P0 IMAD.MOV.U32 R2, RZ, RZ, -0x33333333 ;  /* 0xcccccccdff020424 */ /* 0x000fe200078e00ff */
[----:B------:R-:W0:Y:S01]  /*24410*/  @P0 LDC R5, c[0x3][0x18] ;  /* 0x00c00600ff050b82 */ /* 0x000e220000000800 */
[----:B------:R-:W-:-:S06]  /*24420*/  @P0 IMAD.MOV.U32 R3, RZ, RZ, 0x3feccccc ;  /* 0x3fecccccff030424 */ /* 0x000fcc00078e00ff */
[----:B------:R-:W-:Y:S01]  /*24430*/  @P0 DSETP.GEU.AND P1, PT, R12, R2, PT ;  /* 0x000000020c00022a */ /* 0x000fe20003f2e000 */
[----:B------:R-:W2:Y:S05]  /*24440*/  @!P0 LDC R15, c[0x3][0x14] ;  /* 0x00c00500ff0f8b82 */ /* 0x000eaa0000000800 */
[----:B------:R-:W-:-:S13]  /*24450*/  @P0 PLOP3.LUT P2, PT, P1, PT, PT, 0x80, 0x8 ;  /* 0x000000000008081c */ /* 0x000fda0000f4f070 */
[----:B0-----:R-:W0:Y:S02]  /*24460*/  @P2 LDC R5, c[0x3][0x24] ;  /* 0x00c00900ff052b82 */ /* 0x001e240000000800 */
[----:B0-2---:R-:W-:-:S07]  /*24470*/  @P0 IMAD.MOV.U32 R15, RZ, RZ, R5 ;  /* 0x000000ffff0f0224 */ /* 0x005fce00078e0005 */
.L_x_392:
[----:B------:R-:W-:Y:S05]  /*24480*/  BSYNC.RECONVERGENT B0 ;  /* 0x0000000000007941 */ /* 0x000fea0003800200 */
.L_x_390:
[----:B------:R-:W2:Y:S08]  /*24490*/  LDC.64 R2, c[0x0][0x388] ;  /* 0x0000e200ff027b82 */ /* 0x000eb00000000a00 */
[----:B-1----:R-:W1:Y:S01]  /*244a0*/  LDC.64 R10, c[0x0][0x390] ;  /* 0x0000e400ff0a7b82 */ /* 0x002e620000000a00 */
[----:B--2---:R-:W-:-:S06]  /*244b0*/  IMAD.WIDE.U32 R2, R0, 0x8, R2 ;  /* 0x0000000800027825 */ /* 0x004fcc00078e0002 */
[----:B------:R-:W2:Y:S01]  /*244c0*/  LDG.E.64 R2, desc[UR6][R2.64] ;  /* 0x0000000602027981 */ /* 0x000ea2000c1e1b00 */
[----:B-1----:R-:W-:Y:S01]  /*244d0*/  IMAD.WIDE.U32 R10, R0, 0x8, R10 ;  /* 0x00000008000a7825 */ /* 0x002fe200078e000a */
[----:B------:R-:W-:-:S03]  /*244e0*/  DMUL R8, R12, 1000 ;  /* 0x408f40000c087828 */ /* 0x000fc60000000000 */
[----:B--2---:R-:W-:-:S05]  /*244f0*/  IMAD.WIDE.U32 R6, R4, 0x4, R2 ;  /* 0x0000000404067825 */ /* 0x004fca00078e0002 */
[----:B0-----:R-:W-:Y:S04]  /*24500*/  STG.E desc[UR6][R6.64], R15 ;  /* 0x0000000f06007986 */ /* 0x001fe8000c101906 */
[----:B------:R-:W2:Y:S01]  /*24510*/  LDG.E.64 R10, desc[UR6][R10.64] ;  /* 0x000000060a0a7981 */ /* 0x000ea2000c1e1b00 */
[----:B------:R-:W0:Y:S01]  /*24520*/  F2F.F32.F64 R9, R8 ;  /* 0x0000000800097310 */ /* 0x000e220000301000 */
[----:B--2---:R-:W-:-:S05]  /*24530*/  IMAD.WIDE.U32 R4, R4, 0x4, R10 ;  /* 0x0000000404047825 */ /* 0x004fca00078e000a */
[----:B0-----:R-:W-:Y:S01]  /*24540*/  STG.E desc[UR6][R4.64], R9 ;  /* 0x0000000904007986 */ /* 0x001fe2000c101906 */
[----:B------:R-:W-:Y:S05]  /*24550*/  EXIT ;  /* 0x000000000000794d */ /* 0x000fea0003800000 */
        .weak           $__internal_0_$__cuda_sm20_div_rn_f64_full
        .type           $__internal_0_$__cuda_sm20_div_rn_f64_full,@function
        .size           $__internal_0_$__cuda_sm20_div_rn_f64_full,($__internal_1_$__cuda_sm20_rcp_rn_f32_slowpath - $__internal_0_$__cuda_sm20_div_rn_f64_full)
$__internal_0_$__cuda_sm20_div_rn_f64_full:
[C---:B------:R-:W-:Y:S01]  /*24560*/  FSETP.GEU.AND P0, PT, |R31|.reuse, 1.469367938527859385e-39, PT ;  /* 0x001000001f00780b */ /* 0x040fe20003f0e200 */
[----:B------:R-:W-:Y:S01]  /*24570*/  IMAD.MOV.U32 R34, RZ, RZ, 0x1 ;  /* 0x00000001ff227424 */ /* 0x000fe200078e00ff */
[----:B------:R-:W-:Y:S01]  /*24580*/  LOP3.LUT R28, R31, 0x800fffff, RZ, 0xc0, !PT ;  /* 0x800fffff1f1c7812 */ /* 0x000fe200078ec0ff */
[----:B------:R-:W-:Y:S01]  /*24590*/  BSSY.RECONVERGENT B0, `(.L_x_393) ;  /* 0x0000054000007945 */ /* 0x000fe20003800200 */
[C---:B------:R-:W-:Y:S02]  /*245a0*/  FSETP.GEU.AND P1, PT, |R33|.reuse, 1.469367938527859385e-39, PT ;  /* 0x001000002100780b */ /* 0x040fe40003f2e200 */
[----:B------:R-:W-:Y:S01]  /*245b0*/  LOP3.LUT R29, R28, 0x3ff00000, RZ, 0xfc, !PT ;  /* 0x3ff000001c1d7812 */ /* 0x000fe200078efcff */
[----:B------:R-:W-:Y:S01]  /*245c0*/  IMAD.MOV.U32 R28, RZ, RZ, R30 ;  /* 0x000000ffff1c7224 */ /* 0x000fe200078e001e */
[----:B------:R-:W-:Y:S02]  /*245d0*/  LOP3.LUT R7, R33, 0x7ff00000, RZ, 0xc0, !PT ;  /* 0x7ff0000021077812 */ /* 0x000fe400078ec0ff */
[----:B------:R-:W-:-:S03]  /*245e0*/  LOP3.LUT R10, R31, 0x7ff00000, RZ, 0xc0, !PT ;  /* 0x7ff000001f0a7812 */ /* 0x000fc600078ec0ff */
[----:B------:R-:W-:Y:S01]  /*245f0*/  @!P0 DMUL R28, R30, 8.98846567431157953865e+307 ;  /* 0x7fe000001e1c8828 */ /* 0x000fe20000000000 */
[----:B------:R-:W-:-:S03]  /*24600*/  ISETP.GE.U32.AND P3, PT, R7, R10, PT ;  /* 0x0000000a0700720c */ /* 0x000fc60003f66070 */
[----:B------:R-:W-:Y:S01]  /*24610*/  @!P1 LOP3.LUT R8, R31, 0x7ff00000, RZ, 0xc0, !PT ;  /* 0x7ff000001f089812 */ /* 0x000fe200078ec0ff */
[----:B------:R-:W-:Y:S01]  /*24620*/  @!P1 IMAD.MOV.U32 R40, RZ, RZ, RZ ;  /* 0x000000ffff289224 */ /* 0x000fe200078e00ff */
[----:B------:R-:W0:Y:S02]  /*24630*/  MUFU.RCP64H R35, R29 ;  /* 0x0000001d00237308 */ /* 0x000e240000001800 */
[----:B------:R-:W-:Y:S01]  /*24640*/  @!P1 ISETP.GE.U32.AND P2, PT, R7, R8, PT ;  /* 0x000000080700920c */ /* 0x000fe20003f46070 */
[----:B------:R-:W-:Y:S01]  /*24650*/  IMAD.MOV.U32 R8, RZ, RZ, 0x1ca00000 ;  /* 0x1ca00000ff087424 */ /* 0x000fe200078e00ff */
[----:B------:R-:W-:-:S04]  /*24660*/  @!P0 LOP3.LUT R10, R29, 0x7ff00000, RZ, 0xc0, !PT ;  /* 0x7ff000001d0a8812 */ /* 0x000fc800078ec0ff */
[----:B------:R-:W-:Y:S01]  /*24670*/  @!P1 SEL R39, R8, 0x63400000, !P2 ;  /* 0x6340000008279807 */ /* 0x000fe20005000000 */
[----:B0-----:R-:W-:-:S08]  /*24680*/  DFMA R20, R34, -R28, 1 ;  /* 0x3ff000002214742b */ /* 0x001fd0000000081c */
[----:B------:R-:W-:-:S08]  /*24690*/  DFMA R20, R20, R20, R20 ;  /* 0x000000141414722b */ /* 0x000fd00000000014 */
[----:B------:R-:W-:Y:S01]  /*246a0*/  DFMA R34, R34, R20, R34 ;  /* 0x000000142222722b */ /* 0x000fe20000000022 */
[----:B------:R-:W-:Y:S01]  /*246b0*/  @!P1 LOP3.LUT R20, R39, 0x80000000, R33, 0xf8, !PT ;  /* 0x8000000027149812 */ /* 0x000fe200078ef821 */
[----:B------:R-:W-:Y:S01]  /*246c0*/  IMAD.MOV.U32 R39, RZ, RZ, R7 ;  /* 0x000000ffff277224 */ /* 0x000fe200078e0007 */
[----:B------:R-:W-:Y:S02]  /*246d0*/  SEL R21, R8, 0x63400000, !P3 ;  /* 0x6340000008157807 */ /* 0x000fe40005800000 */
[----:B------:R-:W-:Y:S01]  /*246e0*/  @!P1 LOP3.LUT R41, R20, 0x100000, RZ, 0xfc, !PT ;  /* 0x0010000014299812 */ /* 0x000fe200078efcff */
[----:B------:R-:W-:Y:S02]  /*246f0*/  IMAD.MOV.U32 R20, RZ, RZ, R32 ;  /* 0x000000ffff147224 */ /* 0x000fe400078e0020 */
[----:B------:R-:W-:Y:S01]  /*24700*/  DFMA R42, R34, -R28, 1 ;  /* 0x3ff00000222a742b */ /* 0x000fe2000000081c */
[----:B------:R-:W-:-:S06]  /*24710*/  LOP3.LUT R21, R21, 0x800fffff, R33, 0xf8, !PT ;  /* 0x800fffff15157812 */ /* 0x000fcc00078ef821 */
[----:B------:R-:W-:Y:S02]  /*24720*/  @!P1 DFMA R20, R20, 2, -R40 ;  /* 0x400000001414982b */ /* 0x000fe40000000828 */
[----:B------:R-:W-:-:S08]  /*24730*/  DFMA R42, R34, R42, R34 ;  /* 0x0000002a222a722b */ /* 0x000fd00000000022 */
[----:B------:R-:W-:Y:S01]  /*24740*/  DMUL R40, R42, R20 ;  /* 0x000000142a287228 */ /* 0x000fe20000000000 */
[----:B------:R-:W-:-:S07]  /*24750*/  @!P1 LOP3.LUT R39, R21, 0x7ff00000, RZ, 0xc0, !PT ;  /* 0x7ff0000015279812 */ /* 0x000fce00078ec0ff */
[----:B------:R-:W-:-:S08]  /*24760*/  DFMA R34, R40, -R28, R20 ;  /* 0x8000001c2822722b */ /* 0x000fd00000000014 */
[----:B------:R-:W-:Y:S01]  /*24770*/  DFMA R34, R42, R34, R40 ;  /* 0x000000222a22722b */ /* 0x000fe20000000028 */
[----:B------:R-:W-:-:S04]  /*24780*/  IADD3 R40, PT, PT, R39, -0x1, RZ ;  /* 0xffffffff27287810 */ /* 0x000fc80007ffe0ff */
[----:B------:R-:W-:Y:S01]  /*24790*/  ISETP.GT.U32.AND P0, PT, R40, 0x7feffffe, PT ;  /* 0x7feffffe2800780c */ /* 0x000fe20003f04070 */
[----:B------:R-:W-:-:S05]  /*247a0*/  VIADD R40, R10, 0xffffffff ;  /* 0xffffffff0a287836 */ /* 0x000fca0000000000 */
[----:B------:R-:W-:-:S13]  /*247b0*/  ISETP.GT.U32.OR P0, PT, R40, 0x7feffffe, P0 ;  /* 0x7feffffe2800780c */ /* 0x000fda0000704470 */
[----:B------:R-:W-:Y:S05]  /*247c0*/  @P0 BRA `(.L_x_394) ;  /* 0x00000000006c0947 */ /* 0x000fea0003800000 */
[----:B------:R-:W-:-:S04]  /*247d0*/  LOP3.LUT R10, R31, 0x7ff00000, RZ, 0xc0, !PT ;  /* 0x7ff000001f0a7812 */ /* 0x000fc800078ec0ff */
[CC--:B------:R-:W-:Y:S02]  /*247e0*/  VIADDMNMX R32, R7.reuse, -R10.reuse, 0xb9600000, !PT ;  /* 0xb960000007207446 */ /* 0x0c0fe4000780090a */
[----:B------:R-:W-:Y:S02]  /*247f0*/  ISETP.GE.U32.AND P0, PT, R7, R10, PT ;  /* 0x0000000a0700720c */ /* 0x000fe40003f06070 */
[----:B------:R-:W-:Y:S02]  /*24800*/  VIMNMX R32, PT, PT, R32, 0x46a00000, PT ;  /* 0x46a0000020207848 */ /* 0x000fe40003fe0100 */
[----:B------:R-:W-:-:S05]  /*24810*/  SEL R7, R8, 0x63400000, !P0 ;  /* 0x6340000008077807 */ /* 0x000fca0004000000 */
[----:B------:R-:W-:Y:S02]  /*24820*/  IMAD.IADD R7, R32, 0x1, -R7 ;  /* 0x0000000120077824 */ /* 0x000fe400078e0a07 */
[----:B------:R-:W-:Y:S02]  /*24830*/  IMAD.MOV.U32 R32, RZ, RZ, RZ ;  /* 0x000000ffff207224 */ /* 0x000fe400078e00ff */
[----:B------:R-:W-:-:S06]  /*24840*/  VIADD R33, R7, 0x7fe00000 ;  /* 0x7fe0000007217836 */ /* 0x000fcc0000000000 */
[----:B------:R-:W-:-:S10]  /*24850*/  DMUL R40, R34, R32 ;  /* 0x0000002022287228 */ /* 0x000fd40000000000 */
[----:B------:R-:W-:-:S13]  /*24860*/  FSETP.GTU.AND P0, PT, |R41|, 1.469367938527859385e-39, PT ;  /* 0x001000002900780b */ /* 0x000fda0003f0c200 */
[----:B------:R-:W-:Y:S05]  /*24870*/  @P0 BRA `(.L_x_395) ;  /* 0x0000000000940947 */ /* 0x000fea0003800000 */
[----:B------:R-:W-:Y:S01]  /*24880*/  DFMA R20, R34, -R28, R20 ;  /* 0x8000001c2214722b */ /* 0x000fe20000000014 */
[----:B------:R-:W-:-:S09]  /*24890*/  IMAD.MOV.U32 R32, RZ, RZ, RZ ;  /* 0x000000ffff207224 */ /* 0x000fd200078e00ff */
[C---:B------:R-:W-:Y:S02]  /*248a0*/  FSETP.NEU.AND P0, PT, R21.reuse, RZ, PT ;  /* 0x000000ff1500720b */ /* 0x040fe40003f0d000 */
[----:B------:R-:W-:-:S04]  /*248b0*/  LOP3.LUT R30, R21, 0x80000000, R31, 0x48, !PT ;  /* 0x80000000151e7812 */ /* 0x000fc800078e481f */
[----:B------:R-:W-:-:S07]  /*248c0*/  LOP3.LUT R33, R30, R33, RZ, 0xfc, !PT ;  /* 0x000000211e217212 */ /* 0x000fce00078efcff */
[----:B------:R-:W-:Y:S05]  /*248d0*/  @!P0 BRA `(.L_x_395) ;  /* 0x00000000007c8947 */ /* 0x000fea0003800000 */
[----:B------:R-:W-:Y:S01]  /*248e0*/  IMAD.MOV R21, RZ, RZ, -R7 ;  /* 0x000000ffff157224 */ /* 0x000fe200078e0a07 */
[----:B------:R-:W-:Y:S01]  /*248f0*/  IADD3 R7, PT, PT, -R7, -0x43300000, RZ ;  /* 0xbcd0000007077810 */ /* 0x000fe20007ffe1ff */
[----:B------:R-:W-:-:S06]  /*24900*/  IMAD.MOV.U32 R20, RZ, RZ, RZ ;  /* 0x000000ffff147224 */ /* 0x000fcc00078e00ff */
[----:B------:R-:W-:Y:S02]  /*24910*/  DFMA R20, R40, -R20, R34 ;  /* 0x800000142814722b */ /* 0x000fe40000000022 */
[----:B------:R-:W-:-:S08]  /*24920*/  DMUL.RP R34, R34, R32 ;  /* 0x0000002022227228 */ /* 0x000fd00000008000 */
[----:B------:R-:W-:Y:S02]  /*24930*/  FSETP.NEU.AND P0, PT, |R21|, R7, PT ;  /* 0x000000071500720b */ /* 0x000fe40003f0d200 */
[----:B------:R-:W-:Y:S02]  /*24940*/  LOP3.LUT R7, R35, R30, RZ, 0x3c, !PT ;  /* 0x0000001e23077212 */ /* 0x000fe400078e3cff */
[----:B------:R-:W-:Y:S02]  /*24950*/  FSEL R40, R34, R40, !P0 ;  /* 0x0000002822287208 */ /* 0x000fe40004000000 */
[----:B------:R-:W-:Y:S01]  /*24960*/  FSEL R41, R7, R41, !P0 ;  /* 0x0000002907297208 */ /* 0x000fe20004000000 */
[----:B------:R-:W-:Y:S06]  /*24970*/  BRA `(.L_x_395) ;  /* 0x0000000000547947 */ /* 0x000fec0003800000 */
.L_x_394:
[----:B------:R-:W-:-:S14]  /*24980*/  DSETP.NAN.AND P0, PT, R32, R32, PT ;  /* 0x000000202000722a */ /* 0x000fdc0003f08000 */
[----:B------:R-:W-:Y:S05]  /*24990*/  @P0 BRA `(.L_x_396) ;  /* 0x0000000000440947 */ /* 0x000fea0003800000 */
[----:B------:R-:W-:-:S14]  /*249a0*/  DSETP.NAN.AND P0, PT, R30, R30, PT ;  /* 0x0000001e1e00722a */ /* 0x000fdc0003f08000 */
[----:B------:R-:W-:Y:S05]  /*249b0*/  @P0 BRA `(.L_x_397) ;  /* 0x0000000000300947 */ /* 0x000fea0003800000 */
[----:B------:R-:W-:Y:S01]  /*249c0*/  ISETP.NE.AND P0, PT, R39, R10, PT ;  /* 0x0000000a2700720c */ /* 0x000fe20003f05270 */
[----:B------:R-:W-:Y:S02]  /*249d0*/  IMAD.MOV.U32 R40, RZ, RZ, 0x0 ;  /* 0x00000000ff287424 */ /* 0x000fe400078e00ff */
[----:B------:R-:W-:-:S10]  /*249e0*/  IMAD.MOV.U32 R41, RZ, RZ, -0x80000 ;  /* 0xfff80000ff297424 */ /* 0x000fd400078e00ff */
[----:B------:R-:W-:Y:S05]  /*249f0*/  @!P0 BRA `(.L_x_395) ;  /* 0x0000000000348947 */ /* 0x000fea0003800000 */
[----:B------:R-:W-:Y:S02]  /*24a00*/  ISETP.NE.AND P0, PT, R39, 0x7ff00000, PT ;  /* 0x7ff000002700780c */ /* 0x000fe40003f05270 */
[----:B------:R-:W-:Y:S02]  /*24a10*/  LOP3.LUT R41, R33, 0x80000000, R31, 0x48, !PT ;  /* 0x8000000021297812 */ /* 0x000fe400078e481f */
[----:B------:R-:W-:-:S13]  /*24a20*/  ISETP.EQ.OR P0, PT, R10, RZ, !P0 ;  /* 0x000000ff0a00720c */ /* 0x000fda0004702670 */
[----:B------:R-:W-:Y:S01]  /*24a30*/  @P0 LOP3.LUT R7, R41, 0x7ff00000, RZ, 0xfc, !PT ;  /* 0x7ff0000029070812 */ /* 0x000fe200078efcff */
[----:B------:R-:W-:Y:S02]  /*24a40*/  @!P0 IMAD.MOV.U32 R40, RZ, RZ, RZ ;  /* 0x000000ffff288224 */ /* 0x000fe400078e00ff */
[----:B------:R-:W-:Y:S02]  /*24a50*/  @P0 IMAD.MOV.U32 R40, RZ, RZ, RZ ;  /* 0x000000ffff280224 */ /* 0x000fe400078e00ff */
[----:B------:R-:W-:Y:S01]  /*24a60*/  @P0 IMAD.MOV.U32 R41, RZ, RZ, R7 ;  /* 0x000000ffff290224 */ /* 0x000fe200078e0007 */
[----:B------:R-:W-:Y:S06]  /*24a70*/  BRA `(.L_x_395) ;  /* 0x0000000000147947 */ /* 0x000fec0003800000 */
.L_x_397:
[----:B------:R-:W-:Y:S01]  /*24a80*/  LOP3.LUT R41, R31, 0x80000, RZ, 0xfc, !PT ;  /* 0x000800001f297812 */ /* 0x000fe200078efcff */
[----:B------:R-:W-:Y:S01]  /*24a90*/  IMAD.MOV.U32 R40, RZ, RZ, R30 ;  /* 0x000000ffff287224 */ /* 0x000fe200078e001e */
[----:B------:R-:W-:Y:S06]  /*24aa0*/  BRA `(.L_x_395) ;  /* 0x0000000000087947 */ /* 0x000fec0003800000 */
.L_x_396:
[----:B------:R-:W-:Y:S01]  /*24ab0*/  LOP3.LUT R41, R33, 0x80000, RZ, 0xfc, !PT ;  /* 0x0008000021297812 */ /* 0x000fe200078efcff */
[----:B------:R-:W-:-:S07]  /*24ac0*/  IMAD.MOV.U32 R40, RZ, RZ, R32 ;  /* 0x000000ffff287224 */ /* 0x000fce00078e0020 */
.L_x_395:
[----:B------:R-:W-:Y:S05]  /*24ad0*/  BSYNC.RECONVERGENT B0 ;  /* 0x0000000000007941 */ /* 0x000fea0003800200 */
.L_x_393:
[----:B------:R-:W-:-:S04]  /*24ae0*/  IMAD.MOV.U32 R7, RZ, RZ, 0x0 ;  /* 0x00000000ff077424 */ /* 0x000fc800078e00ff */
[----:B------:R-:W-:Y:S05]  /*24af0*/  RET.REL.NODEC R6 `(genTerrain) ;  /* 0xfffffdb406407950 */ /* 0x000fea0003c3ffff */
        .weak           $__internal_1_$__cuda_sm20_rcp_rn_f32_slowpath
        .type           $__internal_1_$__cuda_sm20_rcp_rn_f32_slowpath,@function
        .size           $__internal_1_$__cuda_sm20_rcp_rn_f32_slowpath,($__internal_2_$__cuda_sm3x_div_rn_noftz_f32_slowpath - $__internal_1_$__cuda_sm20_rcp_rn_f32_slowpath)
$__internal_1_$__cuda_sm20_rcp_rn_f32_slowpath:
[----:B------:R-:W-:Y:S01]  /*24b00*/  IMAD.SHL.U32 R3, R5, 0x2, RZ ;  /* 0x0000000205037824 */ /* 0x000fe200078e00ff */
[----:B------:R-:W-:Y:S04]  /*24b10*/  BSSY.RECONVERGENT B1, `(.L_x_398) ;  /* 0x0000030000017945 */ /* 0x000fe80003800200 */
[----:B------:R-:W-:-:S04]  /*24b20*/  SHF.R.U32.HI R15, RZ, 0x18, R3 ;  /* 0x00000018ff0f7819 */ /* 0x000fc80000011603 */
[----:B------:R-:W-:-:S13]  /*24b30*/  ISETP.NE.U32.AND P0, PT, R15, RZ, PT ;  /* 0x000000ff0f00720c */ /* 0x000fda0003f05070 */
[----:B------:R-:W-:Y:S05]  /*24b40*/  @P0 BRA `(.L_x_399) ;  /* 0x0000000000280947 */ /* 0x000fea0003800000 */
[----:B------:R-:W-:-:S05]  /*24b50*/  IMAD.SHL.U32 R3, R5, 0x2, RZ ;  /* 0x0000000205037824 */ /* 0x000fca00078e00ff */
[----:B------:R-:W-:-:S13]  /*24b60*/  ISETP.NE.AND P0, PT, R3, RZ, PT ;  /* 0x000000ff0300720c */ /* 0x000fda0003f05270 */
[----:B------:R-:W-:Y:S01]  /*24b70*/  @P0 FFMA R7, R5, 1.84467440737095516160e+19, RZ ;  /* 0x5f80000005070823 */ /* 0x000fe200000000ff */
[----:B------:R-:W-:Y:S08]  /*24b80*/  @!P0 MUFU.RCP R6, R5 ;  /* 0x0000000500068308 */ /* 0x000ff00000001000 */
[----:B------:R-:W0:Y:S02]  /*24b90*/  @P0 MUFU.RCP R12, R7 ;  /* 0x00000007000c0308 */ /* 0x000e240000001000 */
[----:B0-----:R-:W-:-:S04]  /*24ba0*/  @P0 FFMA R3, R7, R12, -1 ;  /* 0xbf80000007030423 */ /* 0x001fc8000000000c */
[----:B------:R-:W-:-:S04]  /*24bb0*/  @P0 FADD.FTZ R3, -R3, -RZ ;  /* 0x800000ff03030221 */ /* 0x000fc80000010100 */
[----:B------:R-:W-:-:S04]  /*24bc0*/  @P0 FFMA R3, R12, R3, R12 ;  /* 0x000000030c030223 */ /* 0x000fc8000000000c */
[----:B------:R-:W-:Y:S01]  /*24bd0*/  @P0 FFMA R6, R3, 1.84467440737095516160e+19, RZ ;  /* 0x5f80000003060823 */ /* 0x000fe200000000ff */
[----:B------:R-:W-:Y:S06]  /*24be0*/  BRA `(.L_x_400) ;  /* 0x0000000000887947 */ /* 0x000fec0003800000 */
.L_x_399:
[----:B------:R-:W-:-:S05]  /*24bf0*/  VIADD R16, R15, 0xffffff03 ;  /* 0xffffff030f107836 */ /* 0x000fca0000000000 */
[----:B------:R-:W-:-:S13]  /*24c00*/  ISETP.GT.U32.AND P0, PT, R16, 0x1, PT ;  /* 0x000000011000780c */ /* 0x000fda0003f04070 */
[----:B------:R-:W-:Y:S05]  /*24c10*/  @P0 BRA `(.L_x_401) ;  /* 0x0000000000780947 */ /* 0x000fea0003800000 */
[----:B------:R-:W-:Y:S01]  /*24c20*/  LOP3.LUT R3, R5, 0x7fffff, RZ, 0xc0, !PT ;  /* 0x007fffff05037812 */ /* 0x000fe200078ec0ff */
[----:B------:R-:W-:-:S03]  /*24c30*/  IMAD.MOV.U32 R13, RZ, RZ, 0x3 ;  /* 0x00000003ff0d7424 */ /* 0x000fc600078e00ff */
[----:B------:R-:W-:Y:S02]  /*24c40*/  LOP3.LUT R3, R3, 0x3f800000, RZ, 0xfc, !PT ;  /* 0x3f80000003037812 */ /* 0x000fe400078efcff */
[----:B------:R-:W-:Y:S02]  /*24c50*/  SHF.L.U32 R13, R13, R16, RZ ;  /* 0x000000100d0d7219 */ /* 0x000fe400000006ff */
[----:B------:R-:W0:Y:S02]  /*24c60*/  MUFU.RCP R6, R3 ;  /* 0x0000000300067308 */ /* 0x000e240000001000 */
[----:B0-----:R-:W-:-:S04]  /*24c70*/  FFMA R7, R3, R6, -1 ;  /* 0xbf80000003077423 */ /* 0x001fc80000000006 */
[----:B------:R-:W-:-:S04]  /*24c80*/  FADD.FTZ R7, -R7, -RZ ;  /* 0x800000ff07077221 */ /* 0x000fc80000010100 */
[CCC-:B------:R-:W-:Y:S01]  /*24c90*/  FFMA.RM R12, R6.reuse, R7.reuse, R6.reuse ;  /* 0x00000007060c7223 */ /* 0x1c0fe20000004006 */
[----:B------:R-:W-:-:S04]  /*24ca0*/  FFMA.RP R7, R6, R7, R6 ;  /* 0x0000000706077223 */ /* 0x000fc80000008006 */
[C---:B------:R-:W-:Y:S02]  /*24cb0*/  LOP3.LUT R6, R12.reuse, 0x7fffff, RZ, 0xc0, !PT ;  /* 0x007fffff0c067812 */ /* 0x040fe400078ec0ff */
[----:B------:R-:W-:Y:S02]  /*24cc0*/  FSETP.NEU.FTZ.AND P0, PT, R12, R7, PT ;  /* 0x000000070c00720b */ /* 0x000fe40003f1d000 */
[----:B------:R-:W-:Y:S02]  /*24cd0*/  LOP3.LUT R6, R6, 0x800000, RZ, 0xfc, !PT ;  /* 0x0080000006067812 */ /* 0x000fe400078efcff */
[----:B------:R-:W-:Y:S02]  /*24ce0*/  SEL R7, RZ, 0xffffffff, !P0 ;  /* 0xffffffffff077807 */ /* 0x000fe40004000000 */
[----:B------:R-:W-:-:S03]  /*24cf0*/  LOP3.LUT R13, R13, R6, RZ, 0xc0, !PT ;  /* 0x000000060d0d7212 */ /* 0x000fc600078ec0ff */
[----:B------:R-:W-:Y:S01]  /*24d00*/  IMAD.MOV R7, RZ, RZ, -R7 ;  /* 0x000000ffff077224 */ /* 0x000fe200078e0a07 */
[----:B------:R-:W-:-:S04]  /*24d10*/  SHF.R.U32.HI R13, RZ, R16, R13 ;  /* 0x00000010ff0d7219 */ /* 0x000fc8000001160d */
[----:B------:R-:W-:Y:S02]  /*24d20*/  LOP3.LUT P1, RZ, R7, R16, R6, 0xf8, !PT ;  /* 0x0000001007ff7212 */ /* 0x000fe4000782f806 */
[C---:B------:R-:W-:Y:S02]  /*24d30*/  LOP3.LUT P0, RZ, R13.reuse, 0x1, RZ, 0xc0, !PT ;  /* 0x000000010dff7812 */ /* 0x040fe4000780c0ff */
[----:B------:R-:W-:-:S04]  /*24d40*/  LOP3.LUT P2, RZ, R13, 0x2, RZ, 0xc0, !PT ;  /* 0x000000020dff7812 */ /* 0x000fc8000784c0ff */
[----:B------:R-:W-:Y:S02]  /*24d50*/  PLOP3.LUT P0, PT, P0, P1, P2, 0xe0, 0x0 ;  /* 0x000000000000781c */ /* 0x000fe40000703c20 */
[----:B------:R-:W-:Y:S02]  /*24d60*/  LOP3.LUT P1, RZ, R5, 0x7fffff, RZ, 0xc0, !PT ;  /* 0x007fffff05ff7812 */ /* 0x000fe4000782c0ff */
[----:B------:R-:W-:-:S05]  /*24d70*/  SEL R3, RZ, 0x1, !P0 ;  /* 0x00000001ff037807 */ /* 0x000fca0004000000 */
[----:B------:R-:W-:-:S05]  /*24d80*/  IMAD.MOV R3, RZ, RZ, -R3 ;  /* 0x000000ffff037224 */ /* 0x000fca00078e0a03 */
[----:B------:R-:W-:Y:S01]  /*24d90*/  ISETP.GE.AND P0, PT, R3, RZ, PT ;  /* 0x000000ff0300720c */ /* 0x000fe20003f06270 */
[----:B------:R-:W-:-:S05]  /*24da0*/  VIADD R3, R15, 0xffffff04 ;  /* 0xffffff040f037836 */ /* 0x000fca0000000000 */
[----:B------:R-:W-:-:S07]  /*24db0*/  SHF.R.U32.HI R6, RZ, R3, R6 ;  /* 0x00000003ff067219 */ /* 0x000fce0000011606 */
[----:B------:R-:W-:-:S05]  /*24dc0*/  @!P0 IADD3 R6, PT, PT, R6, 0x1, RZ ;  /* 0x0000000106068810 */ /* 0x000fca0007ffe0ff */
[----:B------:R-:W-:-:S05]  /*24dd0*/  @!P1 IMAD.SHL.U32 R6, R6, 0x2, RZ ;  /* 0x0000000206069824 */ /* 0x000fca00078e00ff */
[----:B------:R-:W-:Y:S01]  /*24de0*/  LOP3.LUT R6, R6, 0x80000000, R5, 0xf8, !PT ;  /* 0x8000000006067812 */ /* 0x000fe200078ef805 */
[----:B------:R-:W-:Y:S06]  /*24df0*/  BRA `(.L_x_400) ;  /* 0x0000000000047947 */ /* 0x000fec0003800000 */
.L_x_401:
[----:B------:R0:W1:Y:S02]  /*24e00*/  MUFU.RCP R6, R5 ;  /* 0x0000000500067308 */ /* 0x0000640000001000 */
.L_x_400:
[----:B------:R-:W-:Y:S05]  /*24e10*/  BSYNC.RECONVERGENT B1 ;  /* 0x0000000000017941 */ /* 0x000fea0003800200 */
.L_x_398:
[----:B-1----:R-:W-:Y:S02]  /*24e20*/  IMAD.MOV.U32 R3, RZ, RZ, R6 ;  /* 0x000000ffff037224 */ /* 0x002fe400078e0006 */
[----:B------:R-:W-:Y:S02]  /*24e30*/  IMAD.MOV.U32 R6, RZ, RZ, R14 ;  /* 0x000000ffff067224 */ /* 0x000fe400078e000e */
[----:B------:R-:W-:-:S04]  /*24e40*/  IMAD.MOV.U32 R7, RZ, RZ, 0x0 ;  /* 0x00000000ff077424 */ /* 0x000fc800078e00ff */
[----:B0-----:R-:W-:Y:S05]  /*24e50*/  RET.REL.NODEC R6 `(genTerrain) ;  /* 0xfffffdb006687950 */ /* 0x001fea0003c3ffff */
        .weak           $__internal_2_$__cuda_sm3x_div_rn_noftz_f32_slowpath
        .type           $__internal_2_$__cuda_sm3x_div_rn_noftz_f32_slowpath,@function
        .size           $__internal_2_$__cuda_sm3x_div_rn_noftz_f32_slowpath,(.L_x_418 - $__internal_2_$__cuda_sm3x_div_rn_noftz_f32_slowpath)
$__internal_2_$__cuda_sm3x_div_rn_noftz_f32_slowpath:
[----:B------:R-:W-:Y:S01]  /*24e60*/  SHF.R.U32.HI R7, RZ, 0x17, R6 ;  /* 0x00000017ff077819 */ /* 0x000fe20000011606 */
[----:B------:R-:W-:Y:S01]  /*24e70*/  BSSY.RECONVERGENT B1, `(.L_x_402) ;  /* 0x0000062000017945 */ /* 0x000fe20003800200 */
[----:B------:R-:W-:Y:S02]  /*24e80*/  SHF.R.U32.HI R5, RZ, 0x17, R3 ;  /* 0x00000017ff057819 */ /* 0x000fe40000011603 */
[----:B------:R-:W-:Y:S02]  /*24e90*/  LOP3.LUT R17, R7, 0xff, RZ, 0xc0, !PT ;  /* 0x000000ff07117812 */ /* 0x000fe400078ec0ff */
[----:B------:R-:W-:-:S03]  /*24ea0*/  LOP3.LUT R15, R5, 0xff, RZ, 0xc0, !PT ;  /* 0x000000ff050f7812 */ /* 0x000fc600078ec0ff */
[----:B------:R-:W-:Y:S02]  /*24eb0*/  VIADD R13, R17, 0xffffffff ;  /* 0xffffffff110d7836 */ /* 0x000fe40000000000 */
[----:B------:R-:W-:-:S03]  /*24ec0*/  VIADD R7, R15, 0xffffffff ;  /* 0xffffffff0f077836 */ /* 0x000fc60000000000 */
[----:B------:R-:W-:-:S04]  /*24ed0*/  ISETP.GT.U32.AND P0, PT, R13, 0xfd, PT ;  /* 0x000000fd0d00780c */ /* 0x000fc80003f04070 */
[----:B------:R-:W-:-:S13]  /*24ee0*/  ISETP.GT.U32.OR P0, PT, R7, 0xfd, P0 ;  /* 0x000000fd0700780c */ /* 0x000fda0000704470 */
[----:B------:R-:W-:Y:S01]  /*24ef0*/  @!P0 IMAD.MOV.U32 R5, RZ, RZ, RZ ;  /* 0x000000ffff058224 */ /* 0x000fe200078e00ff */
[----:B------:R-:W-:Y:S06]  /*24f00*/  @!P0 BRA `(.L_x_403) ;  /* 0x00000000005c8947 */ /* 0x000fec0003800000 */
[----:B------:R-:W-:Y:S02]  /*24f10*/  FSETP.GTU.FTZ.AND P0, PT, |R3|, +INF , PT ;  /* 0x7f8000000300780b */ /* 0x000fe40003f1c200 */
[----:B------:R-:W-:-:S04]  /*24f20*/  FSETP.GTU.FTZ.AND P1, PT, |R6|, +INF , PT ;  /* 0x7f8000000600780b */ /* 0x000fc80003f3c200 */
[----:B------:R-:W-:-:S13]  /*24f30*/  PLOP3.LUT P0, PT, P0, P1, PT, 0xf8, 0x8f ;  /* 0x00000000008f781c */ /* 0x000fda0000703f70 */
[----:B------:R-:W-:Y:S05]  /*24f40*/  @P0 BRA `(.L_x_404) ;  /* 0x00000004004c0947 */ /* 0x000fea0003800000 */
[----:B------:R-:W-:-:S13]  /*24f50*/  LOP3.LUT P0, RZ, R6, 0x7fffffff, R3, 0xc8, !PT ;  /* 0x7fffffff06ff7812 */ /* 0x000fda000780c803 */
[----:B------:R-:W-:Y:S05]  /*24f60*/  @!P0 BRA `(.L_x_405) ;  /* 0x00000004003c8947 */ /* 0x000fea0003800000 */
[C---:B------:R-:W-:Y:S02]  /*24f70*/  FSETP.NEU.FTZ.AND P0, PT, |R3|.reuse, +INF , PT ;  /* 0x7f8000000300780b */ /* 0x040fe40003f1d200 */
[----:B------:R-:W-:Y:S02]  /*24f80*/  FSETP.NEU.FTZ.AND P2, PT, |R6|, +INF , PT ;  /* 0x7f8000000600780b */ /* 0x000fe40003f5d200 */
[----:B------:R-:W-:-:S11]  /*24f90*/  FSETP.NEU.FTZ.AND P1, PT, |R3|, +INF , PT ;  /* 0x7f8000000300780b */ /* 0x000fd60003f3d200 */
[----:B------:R-:W-:Y:S05]  /*24fa0*/  @!P2 BRA !P0, `(.L_x_405) ;  /* 0x00000004002ca947 */ /* 0x000fea0004000000 */
[----:B------:R-:W-:-:S04]  /*24fb0*/  LOP3.LUT P0, RZ, R3, 0x7fffffff, RZ, 0xc0, !PT ;  /* 0x7fffffff03ff7812 */ /* 0x000fc8000780c0ff */
[----:B------:R-:W-:-:S13]  /*24fc0*/  PLOP3.LUT P0, PT, P2, P0, PT, 0x2f, 0xf2 ;  /* 0x0000000000f2781c */ /* 0x000fda0001700577 */
[----:B------:R-:W-:Y:S05]  /*24fd0*/  @P0 BRA `(.L_x_406) ;  /* 0x0000000400180947 */ /* 0x000fea0003800000 */
[----:B------:R-:W-:-:S04]  /*24fe0*/  LOP3.LUT P0, RZ, R6, 0x7fffffff, RZ, 0xc0, !PT ;  /* 0x7fffffff06ff7812 */ /* 0x000fc8000780c0ff */
[----:B------:R-:W-:-:S13]  /*24ff0*/  PLOP3.LUT P0, PT, P1, P0, PT, 0x2f, 0xf2 ;  /* 0x0000000000f2781c */ /* 0x000fda0000f00577 */
[----:B------:R-:W-:Y:S05]  /*25000*/  @P0 BRA `(.L_x_407) ;  /* 0x0000000400000947 */ /* 0x000fea0003800000 */
[----:B------:R-:W-:Y:S02]  /*25010*/  ISETP.GE.AND P0, PT, R7, RZ, PT ;  /* 0x000000ff0700720c */ /* 0x000fe40003f06270 */
[----:B------:R-:W-:-:S11]  /*25020*/  ISETP.GE.AND P1, PT, R13, RZ, PT ;  /* 0x000000ff0d00720c */ /* 0x000fd60003f26270 */
[----:B------:R-:W-:Y:S02]  /*25030*/  @P0 IMAD.MOV.U32 R5, RZ, RZ, RZ ;  /* 0x000000ffff050224 */ /* 0x000fe400078e00ff */
[----:B------:R-:W-:Y:S01]  /*25040*/  @!P0 FFMA R3, R3, 1.84467440737095516160e+19, RZ ;  /* 0x5f80000003038823 */ /* 0x000fe200000000ff */
[----:B------:R-:W-:Y:S02]  /*25050*/  @!P0 IMAD.MOV.U32 R5, RZ, RZ, -0x40 ;  /* 0xffffffc0ff058424 */ /* 0x000fe400078e00ff */
[----:B------:R-:W-:Y:S02]  /*25060*/  @!P1 FFMA R6, R6, 1.84467440737095516160e+19, RZ ;  /* 0x5f80000006069823 */ /* 0x000fe400000000ff */
[----:B------:R-:W-:-:S07]  /*25070*/  @!P1 VIADD R5, R5, 0x40 ;  /* 0x0000004005059836 */ /* 0x000fce0000000000 */
.L_x_403:
[----:B------:R-:W-:Y:S01]  /*25080*/  LEA R7, R17, 0xc0800000, 0x17 ;  /* 0xc080000011077811 */ /* 0x000fe200078eb8ff */
[----:B------:R-:W-:Y:S04]  /*25090*/  BSSY.RECONVERGENT B2, `(.L_x_408) ;  /* 0x0000036000027945 */ /* 0x000fe80003800200 */
[----:B------:R-:W-:Y:S02]  /*250a0*/  IMAD.IADD R7, R6, 0x1, -R7 ;  /* 0x0000000106077824 */ /* 0x000fe400078e0a07 */
[----:B------:R-:W-:Y:S02]  /*250b0*/  VIADD R6, R15, 0xffffff81 ;  /* 0xffffff810f067836 */ /* 0x000fe40000000000 */
[----:B------:R-:W0:Y:S01]  /*250c0*/  MUFU.RCP R13, R7 ;  /* 0x00000007000d7308 */ /* 0x000e220000001000 */
[----:B------:R-:W-:Y:S01]  /*250d0*/  FADD.FTZ R14, -R7, -RZ ;  /* 0x800000ff070e7221 */ /* 0x000fe20000010100 */
[C---:B------:R-:W-:Y:S01]  /*250e0*/  IMAD R3, R6.reuse, -0x800000, R3 ;  /* 0xff80000006037824 */ /* 0x040fe200078e0203 */
[----:B------:R-:W-:-:S05]  /*250f0*/  IADD3 R6, PT, PT, R6, 0x7f, -R17 ;  /* 0x0000007f06067810 */ /* 0x000fca0007ffe811 */
[----:B------:R-:W-:Y:S02]  /*25100*/  IMAD.IADD R6, R6, 0x1, R5 ;  /* 0x0000000106067824 */ /* 0x000fe400078e0205 */
[----:B0-----:R-:W-:-:S04]  /*25110*/  FFMA R16, R13, R14, 1 ;  /* 0x3f8000000d107423 */ /* 0x001fc8000000000e */
[----:B------:R-:W-:-:S04]  /*25120*/  FFMA R18, R13, R16, R13 ;  /* 0x000000100d127223 */ /* 0x000fc8000000000d */
[----:B------:R-:W-:-:S04]  /*25130*/  FFMA R13, R3, R18, RZ ;  /* 0x00000012030d7223 */ /* 0x000fc800000000ff */
[----:B------:R-:W-:-:S04]  /*25140*/  FFMA R16, R14, R13, R3 ;  /* 0x0000000d0e107223 */ /* 0x000fc80000000003 */
[----:B------:R-:W-:-:S04]  /*25150*/  FFMA R15, R18, R16, R13 ;  /* 0x00000010120f7223 */ /* 0x000fc8000000000d */
[----:B------:R-:W-:-:S04]  /*25160*/  FFMA R14, R14, R15, R3 ;  /* 0x0000000f0e0e7223 */ /* 0x000fc80000000003 */
[----:B------:R-:W-:-:S05]  /*25170*/  FFMA R13, R18, R14, R15 ;  /* 0x0000000e120d7223 */ /* 0x000fca000000000f */
[----:B------:R-:W-:-:S04]  /*25180*/  SHF.R.U32.HI R3, RZ, 0x17, R13 ;  /* 0x00000017ff037819 */ /* 0x000fc8000001160d */
[----:B------:R-:W-:-:S05]  /*25190*/  LOP3.LUT R3, R3, 0xff, RZ, 0xc0, !PT ;  /* 0x000000ff03037812 */ /* 0x000fca00078ec0ff */
[----:B------:R-:W-:-:S04]  /*251a0*/  IMAD.IADD R7, R3, 0x1, R6 ;  /* 0x0000000103077824 */ /* 0x000fc800078e0206 */
[----:B------:R-:W-:-:S05]  /*251b0*/  VIADD R3, R7, 0xffffffff ;  /* 0xffffffff07037836 */ /* 0x000fca0000000000 */
[----:B------:R-:W-:-:S13]  /*251c0*/  ISETP.GE.U32.AND P0, PT, R3, 0xfe, PT ;  /* 0x000000fe0300780c */ /* 0x000fda0003f06070 */
[----:B------:R-:W-:Y:S05]  /*251d0*/  @!P0 BRA `(.L_x_409) ;  /* 0x0000000000808947 */ /* 0x000fea0003800000 */
[----:B------:R-:W-:-:S13]  /*251e0*/  ISETP.GT.AND P0, PT, R7, 0xfe, PT ;  /* 0x000000fe0700780c */ /* 0x000fda0003f04270 */
[----:B------:R-:W-:Y:S05]  /*251f0*/  @P0 BRA `(.L_x_410) ;  /* 0x00000000006c0947 */ /* 0x000fea0003800000 */
[----:B------:R-:W-:-:S13]  /*25200*/  ISETP.GE.AND P0, PT, R7, 0x1, PT ;  /* 0x000000010700780c */ /* 0x000fda0003f06270 */
[----:B------:R-:W-:Y:S05]  /*25210*/  @P0 BRA `(.L_x_411) ;  /* 0x0000000000740947 */ /* 0x000fea0003800000 */
[----:B------:R-:W-:Y:S02]  /*25220*/  ISETP.GE.AND P0, PT, R7, -0x18, PT ;  /* 0xffffffe80700780c */ /* 0x000fe40003f06270 */
[----:B------:R-:W-:-:S11]  /*25230*/  LOP3.LUT R13, R13, 0x80000000, RZ, 0xc0, !PT ;  /* 0x800000000d0d7812 */ /* 0x000fd600078ec0ff */
[----:B------:R-:W-:Y:S05]  /*25240*/  @!P0 BRA `(.L_x_411) ;  /* 0x0000000000688947 */ /* 0x000fea0003800000 */
[CCC-:B------:R-:W-:Y:S01]  /*25250*/  FFMA.RZ R3, R18.reuse, R14.reuse, R15.reuse ;  /* 0x0000000e12037223 */ /* 0x1c0fe2000000c00f */
[CCC-:B------:R-:W-:Y:S01]  /*25260*/  FFMA.RM R6, R18.reuse, R14.reuse, R15.reuse ;  /* 0x0000000e12067223 */ /* 0x1c0fe2000000400f */
[C---:B------:R-:W-:Y:S02]  /*25270*/  ISETP.NE.AND P2, PT, R7.reuse, RZ, PT ;  /* 0x000000ff0700720c */ /* 0x040fe40003f45270 */
[----:B------:R-:W-:Y:S02]  /*25280*/  ISETP.NE.AND P1, PT, R7, RZ, PT ;  /* 0x000000ff0700720c */ /* 0x000fe40003f25270 */
[----:B------:R-:W-:Y:S01]  /*25290*/  LOP3.LUT R5, R3, 0x7fffff, RZ, 0xc0, !PT ;  /* 0x007fffff03057812 */ /* 0x000fe200078ec0ff */
[----:B------:R-:W-:Y:S01]  /*252a0*/  FFMA.RP R3, R18, R14, R15 ;  /* 0x0000000e12037223 */ /* 0x000fe2000000800f */
[----:B------:R-:W-:Y:S02]  /*252b0*/  VIADD R14, R7, 0x20 ;  /* 0x00000020070e7836 */ /* 0x000fe40000000000 */
[----:B------:R-:W-:Y:S01]  /*252c0*/  LOP3.LUT R5, R5, 0x800000, RZ, 0xfc, !PT ;  /* 0x0080000005057812 */ /* 0x000fe200078efcff */
[----:B------:R-:W-:Y:S01]  /*252d0*/  IMAD.MOV R7, RZ, RZ, -R7 ;  /* 0x000000ffff077224 */ /* 0x000fe200078e0a07 */
[----:B------:R-:W-:-:S02]  /*252e0*/  FSETP.NEU.FTZ.AND P0, PT, R3, R6, PT ;  /* 0x000000060300720b */ /* 0x000fc40003f1d000 */
[----:B------:R-:W-:Y:S02]  /*252f0*/  SHF.L.U32 R14, R5, R14, RZ ;  /* 0x0000000e050e7219 */ /* 0x000fe400000006ff */
[----:B------:R-:W-:Y:S02]  /*25300*/  SEL R6, R7, RZ, P2 ;  /* 0x000000ff07067207 */ /* 0x000fe40001000000 */
[----:B------:R-:W-:Y:S02]  /*25310*/  ISETP.NE.AND P1, PT, R14, RZ, P1 ;  /* 0x000000ff0e00720c */ /* 0x000fe40000f25270 */
[----:B------:R-:W-:Y:S02]  /*25320*/  SHF.R.U32.HI R6, RZ, R6, R5 ;  /* 0x00000006ff067219 */ /* 0x000fe40000011605 */
[----:B------:R-:W-:Y:S02]  /*25330*/  PLOP3.LUT P0, PT, P0, P1, PT, 0xf8, 0x8f ;  /* 0x00000000008f781c */ /* 0x000fe40000703f70 */
[----:B------:R-:W-:-:S02]  /*25340*/  SHF.R.U32.HI R14, RZ, 0x1, R6 ;  /* 0x00000001ff0e7819 */ /* 0x000fc40000011606 */
[----:B------:R-:W-:-:S04]  /*25350*/  SEL R3, RZ, 0x1, !P0 ;  /* 0x00000001ff037807 */ /* 0x000fc80004000000 */
[----:B------:R-:W-:-:S04]  /*25360*/  LOP3.LUT R3, R3, 0x1, R14, 0xf8, !PT ;  /* 0x0000000103037812 */ /* 0x000fc800078ef80e */
[----:B------:R-:W-:-:S05]  /*25370*/  LOP3.LUT R3, R3, R6, RZ, 0xc0, !PT ;  /* 0x0000000603037212 */ /* 0x000fca00078ec0ff */
[----:B------:R-:W-:-:S05]  /*25380*/  IMAD.IADD R14, R14, 0x1, R3 ;  /* 0x000000010e0e7824 */ /* 0x000fca00078e0203 */
[----:B------:R-:W-:Y:S01]  /*25390*/  LOP3.LUT R13, R14, R13, RZ, 0xfc, !PT ;  /* 0x0000000d0e0d7212 */ /* 0x000fe200078efcff */
[----:B------:R-:W-:Y:S06]  /*253a0*/  BRA `(.L_x_411) ;  /* 0x0000000000107947 */ /* 0x000fec0003800000 */
.L_x_410:
[----:B------:R-:W-:-:S04]  /*253b0*/  LOP3.LUT R13, R13, 0x80000000, RZ, 0xc0, !PT ;  /* 0x800000000d0d7812 */ /* 0x000fc800078ec0ff */
[----:B------:R-:W-:Y:S01]  /*253c0*/  LOP3.LUT R13, R13, 0x7f800000, RZ, 0xfc, !PT ;  /* 0x7f8000000d0d7812 */ /* 0x000fe200078efcff */
[----:B------:R-:W-:Y:S06]  /*253d0*/  BRA `(.L_x_411) ;  /* 0x0000000000047947 */ /* 0x000fec0003800000 */
.L_x_409:
[----:B------:R-:W-:-:S07]  /*253e0*/  IMAD R13, R6, 0x800000, R13 ;  /* 0x00800000060d7824 */ /* 0x000fce00078e020d */
.L_x_411:
[----:B------:R-:W-:Y:S05]  /*253f0*/  BSYNC.RECONVERGENT B2 ;  /* 0x0000000000027941 */ /* 0x000fea0003800200 */
.L_x_408:
[----:B------:R-:W-:Y:S05]  /*25400*/  BRA `(.L_x_412) ;  /* 0x0000000000207947 */ /* 0x000fea0003800000 */
.L_x_407:
[----:B------:R-:W-:-:S04]  /*25410*/  LOP3.LUT R3, R6, 0x80000000, R3, 0x48, !PT ;  /* 0x8000000006037812 */ /* 0x000fc800078e4803 */
[----:B------:R-:W-:Y:S01]  /*25420*/  LOP3.LUT R13, R3, 0x7f800000, RZ, 0xfc, !PT ;  /* 0x7f800000030d7812 */ /* 0x000fe200078efcff */
[----:B------:R-:W-:Y:S06]  /*25430*/  BRA `(.L_x_412) ;  /* 0x0000000000147947 */ /* 0x000fec0003800000 */
.L_x_406:
[----:B------:R-:W-:Y:S01]  /*25440*/  LOP3.LUT R13, R6, 0x80000000, R3, 0x48, !PT ;  /* 0x80000000060d7812 */ /* 0x000fe200078e4803 */
[----:B------:R-:W-:Y:S06]  /*25450*/  BRA `(.L_x_412) ;  /* 0x00000000000c7947 */ /* 0x000fec0003800000 */
.L_x_405:
[----:B------:R-:W0:Y:S01]  /*25460*/  MUFU.RSQ R13, -QNAN ;  /* 0xffc00000000d7908 */ /* 0x000e220000001400 */
[----:B------:R-:W-:Y:S05]  /*25470*/  BRA `(.L_x_412) ;  /* 0x0000000000047947 */ /* 0x000fea0003800000 */
.L_x_404:
[----:B------:R-:W-:-:S07]  /*25480*/  FADD.FTZ R13, R3, R6 ;  /* 0x00000006030d7221 */ /* 0x000fce0000010000 */
.L_x_412:
[----:B------:R-:W-:Y:S05]  /*25490*/  BSYNC.RECONVERGENT B1 ;  /* 0x0000000000017941 */ /* 0x000fea0003800200 */
.L_x_402:
[----:B0-----:R-:W-:Y:S02]  /*254a0*/  IMAD.MOV.U32 R3, RZ, RZ, R13 ;  /* 0x000000ffff037224 */ /* 0x001fe400078e000d */
[----:B------:R-:W-:-:S04]  /*254b0*/  IMAD.MOV.U32 R13, RZ, RZ, 0x0 ;  /* 0x00000000ff0d7424 */ /* 0x000fc800078e00ff */
[----:B------:R-:W-:Y:S05]  /*254c0*/  RET.REL.NODEC R12 `(genTerrain) ;  /* 0xfffffda80ccc7950 */ /* 0x000fea0003c3ffff */
.L_x_413:
        /* <DEDUP_REMOVED lines=11> */
.L_x_418:


//--------------------- .nv.global.init           --------------------------
	.section	.nv.global.init,"aw",@progbits
	.align	4
.nv.global.init:
	.type		__cudart_i2opi_f,@object
	.size		__cudart_i2opi_f,(.L_13 - __cudart_i2opi_f)
__cudart_i2opi_f:
        /*0000*/ 	.byte	0x41, 0x90, 0x43, 0x3c, 0x99, 0x95, 0x62, 0xdb, 0xc0, 0xdd, 0x34, 0xf5, 0xd1, 0x57, 0x27, 0xfc
        /*0010*/ 	.byte	0x29, 0x15, 0x44, 0x4e, 0x6e, 0x83, 0xf9, 0xa2
.L_13:


//--------------------- .nv.shared.reserved.0     --------------------------
	.section	.nv.shared.reserved.0,"aw",@nobits
	.weak		__nv_reservedSMEM_offset_0_alias
	.size		__nv_reservedSMEM_offset_0_alias, 0, 64
	.other		__nv_reservedSMEM_offset_0_alias,@"STO_CUDA_RESERVED_SHARED STV_DEFAULT"
__nv_reservedSMEM_offset_0_alias:
	.zero		0
	.zero		64


//--------------------- .nv.constant0.convertLakes --------------------------
	.section	.nv.constant0.convertLakes,"a",@progbits
	.sectionflags	@""
	.align	4
.nv.constant0.convertLakes:
	.zero		920


//--------------------- .nv.constant0.genTerrain  --------------------------
	.section	.nv.constant0.genTerrain,"a",@progbits
	.sectionflags	@""
	.align	4
.nv.constant0.genTerrain:
	.zero		920


//--------------------- SYMBOLS --------------------------

	.type		.nv.reservedSmem.offset0,@object
	.size		.nv.reservedSmem.offset0,0x4
